	.target	sm_90a

	.elftype	@"ET_EXEC"


//--------------------- .note.nv.tkinfo           --------------------------
	.section	.note.nv.tkinfo,"",@"SHT_NOTE"
	.sectionflags	@"SHF_NOTE_NV_TKINFO"
	.tkinfo
        /*0018*/ 	.word	0x00000002
        /*0030*/ 	.string	""
        /*0030*/ 	.string	"ptxas"
        /*0030*/ 	.string	"Cuda compilation tools, release 13.0, V13.0.88"
        /*0030*/ 	.string	"Build cuda_13.0.r13.0/compiler.36424714_0"
        /*0030*/ 	.string	"-arch sm_90a -m 64 "



//--------------------- .note.nv.cuinfo           --------------------------
	.section	.note.nv.cuinfo,"",@"SHT_NOTE"
	.sectionflags	@"SHF_NOTE_NV_CUINFO"
        /*0018*/ 	.short	0x0002
        /*001a*/ 	.short	0x005a
        /*001c*/ 	.short	0x0082
	.zero		2


//--------------------- .nv.info                  --------------------------
	.section	.nv.info,"",@"SHT_CUDA_INFO"
	.align	4


	//----- nvinfo : EIATTR_REGCOUNT
	.align		4
        /*0000*/ 	.byte	0x04, 0x2f
        /*0002*/ 	.short	(.L_12 - .L_11)
	.align		4
.L_11:
        /*0004*/ 	.word	index@(_ZN7cutlass13device_kernelINS_4gemm6kernel13GemmUniversalIN4cute5tupleIJiiiiEEENS1_10collective13CollectiveMmaINS1_40MainloopSm90TmaGmmaWarpSpecializedSparseILi4ENS5_IJNS4_1CILi2EEENSA_ILi1EEESC_EEENS1_35KernelTmaWarpSpecializedCooperativeEEENS5_IJNSA_ILi256EEESG_NSA_ILi128EEEEEEaNS5_IJNS4_6LayoutINS5_IJiNS5_IJSB_iEEEiEEENS5_IJlNS5_IJSC_SB_EEElEEEEENSJ_INS5_IJNS5_IJNSA_ILi64EEEiEEENS5_IJSH_iEEEiEEENS5_IJNS5_IJSH_NSA_ILi8192EEEEEENS5_IJSC_lEEElEEEEEEEEaNS5_IJlSC_lEEENS4_8TiledMMAINS4_8MMA_AtomIJNS4_4SM904GMMA6SPARSE28GMMA_64x256x64_S32S8S8_SS_TNILNS13_9SparseSelE0EEEEEENSJ_ISD_NS5_IJSC_NSA_ILi0EEES19_EEEEENS5_IJNS4_10UnderscoreES1C_S1C_EEEEENS4_13SM90_TMA_LOADENS4_14ComposedLayoutINS4_7SwizzleILi2ELi4ELi3EEENS4_25smem_sparse_ptr_flag_bitsILi2ELi8EEENSJ_INS5_IJNS5_IJSC_NSA_ILi8EEEEEENS5_IJSB_SP_EEEEEENS5_IJNS5_IJS19_SH_EEESM_EEEEEEEvNS4_8identityENS4_23SM90_TMA_LOAD_MULTICASTENS1G_INS1H_ILi3ELi4ELi3EEENS4_18smem_ptr_flag_bitsILi8EEENSJ_INS5_IJS1L_SH_EEENS5_IJSH_SC_EEEEEEEvS1T_EENS_8epilogue10collective6detail29Sm90TmaWarpSpecializedAdapterINS24_15DefaultEpilogueIiNS5_IJSC_llEEES28_NS23_6thread17LinearCombinationIiLi1EiiLNS29_9ScaleType4KindE0ELNS_15FloatRoundStyleE2EiEENS1_15EpilogueDefaultEEEEEvvEEEEvNT_6ParamsE)
        /*0008*/ 	.word	0x000000a8


	//----- nvinfo : EIATTR_FRAME_SIZE
	.align		4
.L_12:
        /*000c*/ 	.byte	0x04, 0x11
        /*000e*/ 	.short	(.L_14 - .L_13)
	.align		4
.L_13:
        /*0010*/ 	.word	index@(_ZN7cutlass13device_kernelINS_4gemm6kernel13GemmUniversalIN4cute5tupleIJiiiiEEENS1_10collective13CollectiveMmaINS1_40MainloopSm90TmaGmmaWarpSpecializedSparseILi4ENS5_IJNS4_1CILi2EEENSA_ILi1EEESC_EEENS1_35KernelTmaWarpSpecializedCooperativeEEENS5_IJNSA_ILi256EEESG_NSA_ILi128EEEEEEaNS5_IJNS4_6LayoutINS5_IJiNS5_IJSB_iEEEiEEENS5_IJlNS5_IJSC_SB_EEElEEEEENSJ_INS5_IJNS5_IJNSA_ILi64EEEiEEENS5_IJSH_iEEEiEEENS5_IJNS5_IJSH_NSA_ILi8192EEEEEENS5_IJSC_lEEElEEEEEEEEaNS5_IJlSC_lEEENS4_8TiledMMAINS4_8MMA_AtomIJNS4_4SM904GMMA6SPARSE28GMMA_64x256x64_S32S8S8_SS_TNILNS13_9SparseSelE0EEEEEENSJ_ISD_NS5_IJSC_NSA_ILi0EEES19_EEEEENS5_IJNS4_10UnderscoreES1C_S1C_EEEEENS4_13SM90_TMA_LOADENS4_14ComposedLayoutINS4_7SwizzleILi2ELi4ELi3EEENS4_25smem_sparse_ptr_flag_bitsILi2ELi8EEENSJ_INS5_IJNS5_IJSC_NSA_ILi8EEEEEENS5_IJSB_SP_EEEEEENS5_IJNS5_IJS19_SH_EEESM_EEEEEEEvNS4_8identityENS4_23SM90_TMA_LOAD_MULTICASTENS1G_INS1H_ILi3ELi4ELi3EEENS4_18smem_ptr_flag_bitsILi8EEENSJ_INS5_IJS1L_SH_EEENS5_IJSH_SC_EEEEEEEvS1T_EENS_8epilogue10collective6detail29Sm90TmaWarpSpecializedAdapterINS24_15DefaultEpilogueIiNS5_IJSC_llEEES28_NS23_6thread17LinearCombinationIiLi1EiiLNS29_9ScaleType4KindE0ELNS_15FloatRoundStyleE2EiEENS1_15EpilogueDefaultEEEEEvvEEEEvNT_6ParamsE)
        /*0014*/ 	.word	0x00000670


	//----- nvinfo : EIATTR_MIN_STACK_SIZE
	.align		4
.L_14:
        /*0018*/ 	.byte	0x04, 0x12
        /*001a*/ 	.short	(.L_16 - .L_15)
	.align		4
.L_15:
        /*001c*/ 	.word	index@(_ZN7cutlass13device_kernelINS_4gemm6kernel13GemmUniversalIN4cute5tupleIJiiiiEEENS1_10collective13CollectiveMmaINS1_40MainloopSm90TmaGmmaWarpSpecializedSparseILi4ENS5_IJNS4_1CILi2EEENSA_ILi1EEESC_EEENS1_35KernelTmaWarpSpecializedCooperativeEEENS5_IJNSA_ILi256EEESG_NSA_ILi128EEEEEEaNS5_IJNS4_6LayoutINS5_IJiNS5_IJSB_iEEEiEEENS5_IJlNS5_IJSC_SB_EEElEEEEENSJ_INS5_IJNS5_IJNSA_ILi64EEEiEEENS5_IJSH_iEEEiEEENS5_IJNS5_IJSH_NSA_ILi8192EEEEEENS5_IJSC_lEEElEEEEEEEEaNS5_IJlSC_lEEENS4_8TiledMMAINS4_8MMA_AtomIJNS4_4SM904GMMA6SPARSE28GMMA_64x256x64_S32S8S8_SS_TNILNS13_9SparseSelE0EEEEEENSJ_ISD_NS5_IJSC_NSA_ILi0EEES19_EEEEENS5_IJNS4_10UnderscoreES1C_S1C_EEEEENS4_13SM90_TMA_LOADENS4_14ComposedLayoutINS4_7SwizzleILi2ELi4ELi3EEENS4_25smem_sparse_ptr_flag_bitsILi2ELi8EEENSJ_INS5_IJNS5_IJSC_NSA_ILi8EEEEEENS5_IJSB_SP_EEEEEENS5_IJNS5_IJS19_SH_EEESM_EEEEEEEvNS4_8identityENS4_23SM90_TMA_LOAD_MULTICASTENS1G_INS1H_ILi3ELi4ELi3EEENS4_18smem_ptr_flag_bitsILi8EEENSJ_INS5_IJS1L_SH_EEENS5_IJSH_SC_EEEEEEEvS1T_EENS_8epilogue10collective6detail29Sm90TmaWarpSpecializedAdapterINS24_15DefaultEpilogueIiNS5_IJSC_llEEES28_NS23_6thread17LinearCombinationIiLi1EiiLNS29_9ScaleType4KindE0ELNS_15FloatRoundStyleE2EiEENS1_15EpilogueDefaultEEEEEvvEEEEvNT_6ParamsE)
        /*0020*/ 	.word	0x00000670
.L_16:


//--------------------- .nv.compat                --------------------------
	.section	.nv.compat,"",@"SHT_CUDA_COMPAT_INFO"
	.align	4
        /*0000*/ 	.byte	0x02, 0x09, 0x01, 0x00, 0x02, 0x02, 0x04, 0x00, 0x02, 0x05, 0x05, 0x00, 0x03, 0x07, 0x01, 0x01
        /*0010*/ 	.byte	0x02, 0x03, 0x01, 0x00, 0x02, 0x06, 0x01, 0x00, 0x04, 0x0b, 0x08, 0x00, 0x00, 0x00, 0x00, 0x00
        /*0020*/ 	.byte	0x00, 0x00, 0x00, 0x00


//--------------------- .nv.info._ZN7cutlass13device_kernelINS_4gemm6kernel13GemmUniversalIN4cute5tupleIJiiiiEEENS1_10collective13CollectiveMmaINS1_40MainloopSm90TmaGmmaWarpSpecializedSparseILi4ENS5_IJNS4_1CILi2EEENSA_ILi1EEESC_EEENS1_35KernelTmaWarpSpecializedCooperativeEEENS5_IJNSA_ILi256EEESG_NSA_ILi128EEEEEEaNS5_IJNS4_6LayoutINS5_IJiNS5_IJSB_iEEEiEEENS5_IJlNS5_IJSC_SB_EEElEEEEENSJ_INS5_IJNS5_IJNSA_ILi64EEEiEEENS5_IJSH_iEEEiEEENS5_IJNS5_IJSH_NSA_ILi8192EEEEEENS5_IJSC_lEEElEEEEEEEEaNS5_IJlSC_lEEENS4_8TiledMMAINS4_8MMA_AtomIJNS4_4SM904GMMA6SPARSE28GMMA_64x256x64_S32S8S8_SS_TNILNS13_9SparseSelE0EEEEEENSJ_ISD_NS5_IJSC_NSA_ILi0EEES19_EEEEENS5_IJNS4_10UnderscoreES1C_S1C_EEEEENS4_13SM90_TMA_LOADENS4_14ComposedLayoutINS4_7SwizzleILi2ELi4ELi3EEENS4_25smem_sparse_ptr_flag_bitsILi2ELi8EEENSJ_INS5_IJNS5_IJSC_NSA_ILi8EEEEEENS5_IJSB_SP_EEEEEENS5_IJNS5_IJS19_SH_EEESM_EEEEEEEvNS4_8identityENS4_23SM90_TMA_LOAD_MULTICASTENS1G_INS1H_ILi3ELi4ELi3EEENS4_18smem_ptr_flag_bitsILi8EEENSJ_INS5_IJS1L_SH_EEENS5_IJSH_SC_EEEEEEEvS1T_EENS_8epilogue10collective6detail29Sm90TmaWarpSpecializedAdapterINS24_15DefaultEpilogueIiNS5_IJSC_llEEES28_NS23_6thread17LinearCombinationIiLi1EiiLNS29_9ScaleType4KindE0ELNS_15FloatRoundStyleE2EiEENS1_15EpilogueDefaultEEEEEvvEEEEvNT_6ParamsE --------------------------
	.section	.nv.info._ZN7cutlass13device_kernelINS_4gemm6kernel13GemmUniversalIN4cute5tupleIJiiiiEEENS1_10collective13CollectiveMmaINS1_40MainloopSm90TmaGmmaWarpSpecializedSparseILi4ENS5_IJNS4_1CILi2EEENSA_ILi1EEESC_EEENS1_35KernelTmaWarpSpecializedCooperativeEEENS5_IJNSA_ILi256EEESG_NSA_ILi128EEEEEEaNS5_IJNS4_6LayoutINS5_IJiNS5_IJSB_iEEEiEEENS5_IJlNS5_IJSC_SB_EEElEEEEENSJ_INS5_IJNS5_IJNSA_ILi64EEEiEEENS5_IJSH_iEEEiEEENS5_IJNS5_IJSH_NSA_ILi8192EEEEEENS5_IJSC_lEEElEEEEEEEEaNS5_IJlSC_lEEENS4_8TiledMMAINS4_8MMA_AtomIJNS4_4SM904GMMA6SPARSE28GMMA_64x256x64_S32S8S8_SS_TNILNS13_9SparseSelE0EEEEEENSJ_ISD_NS5_IJSC_NSA_ILi0EEES19_EEEEENS5_IJNS4_10UnderscoreES1C_S1C_EEEEENS4_13SM90_TMA_LOADENS4_14ComposedLayoutINS4_7SwizzleILi2ELi4ELi3EEENS4_25smem_sparse_ptr_flag_bitsILi2ELi8EEENSJ_INS5_IJNS5_IJSC_NSA_ILi8EEEEEENS5_IJSB_SP_EEEEEENS5_IJNS5_IJS19_SH_EEESM_EEEEEEEvNS4_8identityENS4_23SM90_TMA_LOAD_MULTICASTENS1G_INS1H_ILi3ELi4ELi3EEENS4_18smem_ptr_flag_bitsILi8EEENSJ_INS5_IJS1L_SH_EEENS5_IJSH_SC_EEEEEEEvS1T_EENS_8epilogue10collective6detail29Sm90TmaWarpSpecializedAdapterINS24_15DefaultEpilogueIiNS5_IJSC_llEEES28_NS23_6thread17LinearCombinationIiLi1EiiLNS29_9ScaleType4KindE0ELNS_15FloatRoundStyleE2EiEENS1_15EpilogueDefaultEEEEEvvEEEEvNT_6ParamsE,"",@"SHT_CUDA_INFO"
	.sectionflags	@""
	.align	4


	//----- nvinfo : EIATTR_CUDA_API_VERSION
	.align		4
        /*0000*/ 	.byte	0x04, 0x37
        /*0002*/ 	.short	(.L_18 - .L_17)
.L_17:
        /*0004*/ 	.word	0x00000082


	//----- nvinfo : EIATTR_KPARAM_INFO
	.align		4
.L_18:
        /*0008*/ 	.byte	0x04, 0x17
        /*000a*/ 	.short	(.L_20 - .L_19)
.L_19:
        /*000c*/ 	.word	0x00000000
        /*0010*/ 	.short	0x0000
        /*0012*/ 	.short	0x0070
        /*0014*/ 	.byte	0x00, 0xf0, 0x01, 0x14


	//----- nvinfo : EIATTR_SPARSE_MMA_MASK
	.align		4
.L_20:
        /*0018*/ 	.byte	0x03, 0x50
        /*001a*/ 	.short	0x0004


	//----- nvinfo : EIATTR_MAXREG_COUNT
	.align		4
        /*001c*/ 	.byte	0x03, 0x1b
        /*001e*/ 	.short	0x00a8


	//----- nvinfo : EIATTR_NUM_BARRIERS
	.align		4
        /*0020*/ 	.byte	0x02, 0x4c
        /*0022*/ 	.byte	0x01
	.zero		1


	//----- nvinfo : EIATTR_ANNOTATIONS
	.align		4
        /*0024*/ 	.byte	0x04, 0x55
        /*0026*/ 	.short	(.L_22 - .L_21)


	//   ....[0]....
.L_21:
        /*0028*/ 	.word	0x00000001
        /*002c*/ 	.byte	0xe0, 0x09, 0x00, 0x00, 0x01, 0x00, 0x00, 0x00, 0xf0, 0x09, 0x00, 0x00, 0x01, 0x00, 0x00, 0x00
        /* <DEDUP_REMOVED lines=437> */
        /*1b8c*/ 	.byte	0x60, 0x95, 0x01, 0x00


	//----- nvinfo : EIATTR_MERCURY_ISA_VERSION
	.align		4
.L_22:
        /*1b90*/ 	.byte	0x03, 0x5f
        /*1b92*/ 	.short	0x0101


	//----- nvinfo : EIATTR_INT_WARP_WIDE_INSTR_OFFSETS
	.align		4
        /*1b94*/ 	.byte	0x04, 0x31
        /*1b96*/ 	.short	(.L_24 - .L_23)


	//   ....[0]....
.L_23:
        /*1b98*/ 	.word	0x000005c0


	//   ....[1]....
        /*1b9c*/ 	.word	0x000005d0


	//   ....[2]....
        /*1ba0*/ 	.word	0x00000740


	//   ....[3]....
        /*1ba4*/ 	.word	0x00004d10


	//----- nvinfo : EIATTR_COOP_GROUP_MASK_REGIDS
	.align		4
.L_24:
        /*1ba8*/ 	.byte	0x04, 0x29
        /*1baa*/ 	.short	(.L_26 - .L_25)


	//   ....[0]....
.L_25:
        /*1bac*/ 	.word	0xffffffff


	//   ....[1]....
        /*1bb0*/ 	.word	0xffffffff


	//   ....[2]....
        /*1bb4*/ 	.word	0xffffffff


	//   ....[3]....
        /*1bb8*/ 	.word	0xffffffff


	//   ....[4]....
        /*1bbc*/ 	.word	0xffffffff


	//   ....[5]....
        /*1bc0*/ 	.word	0xffffffff


	//----- nvinfo : EIATTR_COOP_GROUP_INSTR_OFFSETS
	.align		4
.L_26:
        /*1bc4*/ 	.byte	0x04, 0x28
        /*1bc6*/ 	.short	(.L_28 - .L_27)


	//   ....[0]....
.L_27:
        /*1bc8*/ 	.word	0x00000070


	//   ....[1]....
        /*1bcc*/ 	.word	0x00000080


	//   ....[2]....
        /*1bd0*/ 	.word	0x000001d0


	//   ....[3]....
        /*1bd4*/ 	.word	0x000003f0


	//   ....[4]....
        /*1bd8*/ 	.word	0x00000860


	//   ....[5]....
        /*1bdc*/ 	.word	0x00001fa0


	//----- nvinfo : EIATTR_REG_RECONFIG
	.align		4
.L_28:
        /*1be0*/ 	.byte	0x01, 0x54
	.zero		2


	//----- nvinfo : EIATTR_MBARRIER_INSTR_OFFSETS
	.align		4
        /*1be4*/ 	.byte	0x04, 0x39
        /*1be6*/ 	.short	(.L_30 - .L_29)


	//   ....[0]....
.L_29:
        /*1be8*/ 	.word	0x00000350
        /*1bec*/ 	.word	0x000000ff
        /*1bf0*/ 	.word	0x00000000
        /*1bf4*/ 	.short	0x0100
        /*1bf6*/ 	.byte	0x07
	.zero		1


	//   ....[1]....
        /*1bf8*/ 	.word	0x00000360
        /*1bfc*/ 	.word	0x000000ff
        /*1c00*/ 	.word	0x00000020
        /*1c04*/ 	.short	0x0100
        /*1c06*/ 	.byte	0x07
	.zero		1


	//   ....[2]....
        /*1c08*/ 	.word	0x00000370
        /*1c0c*/ 	.word	0x000000ff
        /*1c10*/ 	.word	0x00000008
        /*1c14*/ 	.short	0x0100
        /*1c16*/ 	.byte	0x07
	.zero		1


	//   ....[3]....
        /*1c18*/ 	.word	0x00000380
        /*1c1c*/ 	.word	0x000000ff
        /*1c20*/ 	.word	0x00000028
        /*1c24*/ 	.short	0x0100
        /*1c26*/ 	.byte	0x07
	.zero		1


	//   ....[4]....
        /*1c28*/ 	.word	0x00000390
        /*1c2c*/ 	.word	0x000000ff
        /*1c30*/ 	.word	0x00000010
        /*1c34*/ 	.short	0x0100
        /*1c36*/ 	.byte	0x07
	.zero		1


	//   ....[5]....
        /*1c38*/ 	.word	0x000003a0
        /*1c3c*/ 	.word	0x000000ff
        /*1c40*/ 	.word	0x00000030
        /*1c44*/ 	.short	0x0100
        /*1c46*/ 	.byte	0x07
	.zero		1


	//   ....[6]....
        /*1c48*/ 	.word	0x000003b0
        /*1c4c*/ 	.word	0x000000ff
        /*1c50*/ 	.word	0x00000018
        /*1c54*/ 	.short	0x0100
        /*1c56*/ 	.byte	0x07
	.zero		1


	//   ....[7]....
        /*1c58*/ 	.word	0x000003c0
        /*1c5c*/ 	.word	0x000000ff
        /*1c60*/ 	.word	0x00000038
        /*1c64*/ 	.short	0x0100
        /*1c66*/ 	.byte	0x07
	.zero		1


	//   ....[8]....
        /*1c68*/ 	.word	0x000007a0
        /*1c6c*/ 	.word	0x000000ff
        /*1c70*/ 	.word	0x00000050
        /*1c74*/ 	.short	0x0100
        /*1c76*/ 	.byte	0x0a
	.zero		1


	//   ....[9]....
        /*1c78*/ 	.word	0x000007e0
        /*1c7c*/ 	.word	0x000000ff
        /*1c80*/ 	.word	0x00000058
        /*1c84*/ 	.short	0x0100
        /*1c86*/ 	.byte	0x0a
	.zero		1


	//   ....[10]....
        /*1c88*/ 	.word	0x000021c0
        /*1c8c*/ 	.word	0x000000ff
        /*1c90*/ 	.word	0x00000000
        /*1c94*/ 	.short	0x010a
        /*1c96*/ 	.byte	0x0c
	.zero		1


	//   ....[11]....
        /*1c98*/ 	.word	0x00002200
        /*1c9c*/ 	.word	0x000000ff
        /*1ca0*/ 	.word	0x00000000
        /*1ca4*/ 	.short	0x010a
        /*1ca6*/ 	.byte	0x0c
	.zero		1


	//   ....[12]....
        /*1ca8*/ 	.word	0x00004d70
        /*1cac*/ 	.word	0x00000000
        /*1cb0*/ 	.word	0x00000000
        /*1cb4*/ 	.short	0x0101
        /*1cb6*/ 	.byte	0x3f
	.zero		1


	//   ....[13]....
        /*1cb8*/ 	.word	0x00018fe0
        /*1cbc*/ 	.word	0x0000000b
        /*1cc0*/ 	.word	0x00000020
        /*1cc4*/ 	.short	0x010a
        /*1cc6*/ 	.byte	0x3f
	.zero		1


	//   ....[14]....
        /*1cc8*/ 	.word	0x000194a0
        /*1ccc*/ 	.word	0x00000002
        /*1cd0*/ 	.word	0x00000058
        /*1cd4*/ 	.short	0x0101
        /*1cd6*/ 	.byte	0x3f
	.zero		1


	//   ....[15]....
        /*1cd8*/ 	.word	0x00019c10
        /*1cdc*/ 	.word	0x00000005
        /*1ce0*/ 	.word	0x00000000
        /*1ce4*/ 	.short	0x010a
        /*1ce6*/ 	.byte	0x3f
	.zero		1


	//   ....[16]....
        /*1ce8*/ 	.word	0x00019ca0
        /*1cec*/ 	.word	0x00000007
        /*1cf0*/ 	.word	0x00000000
        /*1cf4*/ 	.short	0x010a
        /*1cf6*/ 	.byte	0x3f
	.zero		1


	//   ....[17]....
        /*1cf8*/ 	.word	0x00019d30
        /*1cfc*/ 	.word	0x00000007
        /*1d00*/ 	.word	0x00000000
        /*1d04*/ 	.short	0x010a
        /*1d06*/ 	.byte	0x3f
	.zero		1


	//   ....[18]....
        /*1d08*/ 	.word	0x00019dc0
        /*1d0c*/ 	.word	0x00000003
        /*1d10*/ 	.word	0x00000000
        /*1d14*/ 	.short	0x010a
        /*1d16*/ 	.byte	0x3f
	.zero		1


	//   ....[19]....
        /*1d18*/ 	.word	0x00019e30
        /*1d1c*/ 	.word	0x00000003
        /*1d20*/ 	.word	0x00000000
        /*1d24*/ 	.short	0x010a
        /*1d26*/ 	.byte	0x3f
	.zero		1


	//   ....[20]....
        /*1d28*/ 	.word	0x00019f00
        /*1d2c*/ 	.word	0x0000000b
        /*1d30*/ 	.word	0x00000020
        /*1d34*/ 	.short	0x010a
        /*1d36*/ 	.byte	0x3f
	.zero		1


	//   ....[21]....
        /*1d38*/ 	.word	0x00019fd0
        /*1d3c*/ 	.word	0x00000005
        /*1d40*/ 	.word	0x00000000
        /*1d44*/ 	.short	0x010a
        /*1d46*/ 	.byte	0x3f
	.zero		1


	//   ....[22]....
        /*1d48*/ 	.word	0x0001a020
        /*1d4c*/ 	.word	0x00000007
        /*1d50*/ 	.word	0x00000000
        /*1d54*/ 	.short	0x010a
        /*1d56*/ 	.byte	0x3f
	.zero		1


	//   ....[23]....
        /*1d58*/ 	.word	0x0001a070
        /*1d5c*/ 	.word	0x00000007
        /*1d60*/ 	.word	0x00000000
        /*1d64*/ 	.short	0x010a
        /*1d66*/ 	.byte	0x3f
	.zero		1


	//----- nvinfo : EIATTR_NUM_MBARRIERS
	.align		4
.L_30:
        /*1d68*/ 	.byte	0x03, 0x38
        /*1d6a*/ 	.short	0x000a


	//----- nvinfo : EIATTR_EXIT_INSTR_OFFSETS
	.align		4
        /*1d6c*/ 	.byte	0x04, 0x1c
        /*1d6e*/ 	.short	(.L_32 - .L_31)


	//   ....[0]....
.L_31:
        /*1d70*/ 	.word	0x00000a80


	//   ....[1]....
        /*1d74*/ 	.word	0x00001310


	//   ....[2]....
        /*1d78*/ 	.word	0x00018640


	//   ....[3]....
        /*1d7c*/ 	.word	0x00018c40


	//   ....[4]....
        /*1d80*/ 	.word	0x00019e10


	//----- nvinfo : EIATTR_MAX_THREADS
	.align		4
.L_32:
        /*1d84*/ 	.byte	0x04, 0x05
        /*1d86*/ 	.short	(.L_34 - .L_33)
.L_33:
        /*1d88*/ 	.word	0x00000180
        /*1d8c*/ 	.word	0x00000001
        /*1d90*/ 	.word	0x00000001


	//----- nvinfo : EIATTR_CRS_STACK_SIZE
	.align		4
.L_34:
        /*1d94*/ 	.byte	0x04, 0x1e
        /*1d96*/ 	.short	(.L_36 - .L_35)
.L_35:
        /*1d98*/ 	.word	0x00000000


	//----- nvinfo : EIATTR_CBANK_PARAM_SIZE
	.align		4
.L_36:
        /*1d9c*/ 	.byte	0x03, 0x19
        /*1d9e*/ 	.short	0x0570


	//----- nvinfo : EIATTR_PARAM_CBANK
	.align		4
        /*1da0*/ 	.byte	0x04, 0x0a
        /*1da2*/ 	.short	(.L_38 - .L_37)
	.align		4
.L_37:
        /*1da4*/ 	.word	index@(.nv.constant0._ZN7cutlass13device_kernelINS_4gemm6kernel13GemmUniversalIN4cute5tupleIJiiiiEEENS1_10collective13CollectiveMmaINS1_40MainloopSm90TmaGmmaWarpSpecializedSparseILi4ENS5_IJNS4_1CILi2EEENSA_ILi1EEESC_EEENS1_35KernelTmaWarpSpecializedCooperativeEEENS5_IJNSA_ILi256EEESG_NSA_ILi128EEEEEEaNS5_IJNS4_6LayoutINS5_IJiNS5_IJSB_iEEEiEEENS5_IJlNS5_IJSC_SB_EEElEEEEENSJ_INS5_IJNS5_IJNSA_ILi64EEEiEEENS5_IJSH_iEEEiEEENS5_IJNS5_IJSH_NSA_ILi8192EEEEEENS5_IJSC_lEEElEEEEEEEEaNS5_IJlSC_lEEENS4_8TiledMMAINS4_8MMA_AtomIJNS4_4SM904GMMA6SPARSE28GMMA_64x256x64_S32S8S8_SS_TNILNS13_9SparseSelE0EEEEEENSJ_ISD_NS5_IJSC_NSA_ILi0EEES19_EEEEENS5_IJNS4_10UnderscoreES1C_S1C_EEEEENS4_13SM90_TMA_LOADENS4_14ComposedLayoutINS4_7SwizzleILi2ELi4ELi3EEENS4_25smem_sparse_ptr_flag_bitsILi2ELi8EEENSJ_INS5_IJNS5_IJSC_NSA_ILi8EEEEEENS5_IJSB_SP_EEEEEENS5_IJNS5_IJS19_SH_EEESM_EEEEEEEvNS4_8identityENS4_23SM90_TMA_LOAD_MULTICASTENS1G_INS1H_ILi3ELi4ELi3EEENS4_18smem_ptr_flag_bitsILi8EEENSJ_INS5_IJS1L_SH_EEENS5_IJSH_SC_EEEEEEEvS1T_EENS_8epilogue10collective6detail29Sm90TmaWarpSpecializedAdapterINS24_15DefaultEpilogueIiNS5_IJSC_llEEES28_NS23_6thread17LinearCombinationIiLi1EiiLNS29_9ScaleType4KindE0ELNS_15FloatRoundStyleE2EiEENS1_15EpilogueDefaultEEEEEvvEEEEvNT_6ParamsE)
        /*1da8*/ 	.short	0x0210
        /*1daa*/ 	.short	0x0570


	//----- nvinfo : EIATTR_SW_WAR
	.align		4
.L_38:
        /*1dac*/ 	.byte	0x04, 0x36
        /*1dae*/ 	.short	(.L_40 - .L_39)
.L_39:
        /*1db0*/ 	.word	0x00000008
.L_40:


//--------------------- .nv.callgraph             --------------------------
	.section	.nv.callgraph,"",@"SHT_CUDA_CALLGRAPH"
	.align	4
	.sectionentsize	8
	.align		4
        /*0000*/ 	.word	0x00000000
	.align		4
        /*0004*/ 	.word	0xffffffff
	.align		4
        /*0008*/ 	.word	0x00000000
	.align		4
        /*000c*/ 	.word	0xfffffffe
	.align		4
        /*0010*/ 	.word	0x00000000
	.align		4
        /*0014*/ 	.word	0xfffffffd
	.align		4
        /*0018*/ 	.word	0x00000000
	.align		4
        /*001c*/ 	.word	0xfffffffc


//--------------------- .nv.constant4             --------------------------
	.section	.nv.constant4,"a",@progbits
	.align	8
	.align		8
.nv.constant4:
        /*0000*/ 	.dword	_ZN39_INTERNAL_baee9be5_4_k_cu_2f611fe1_27614cuda3std3__45__cpo5beginE
	.align		8
        /*0008*/ 	.dword	_ZN39_INTERNAL_baee9be5_4_k_cu_2f611fe1_27614cuda3std3__45__cpo3endE
	.align		8
        /*0010*/ 	.dword	_ZN39_INTERNAL_baee9be5_4_k_cu_2f611fe1_27614cuda3std3__45__cpo6cbeginE
	.align		8
        /*0018*/ 	.dword	_ZN39_INTERNAL_baee9be5_4_k_cu_2f611fe1_27614cuda3std3__45__cpo4cendE
	.align		8
        /*0020*/ 	.dword	_ZN39_INTERNAL_baee9be5_4_k_cu_2f611fe1_27614cuda3std3__441_GLOBAL__N__baee9be5_4_k_cu_2f611fe1_27616ignoreE
	.align		8
        /*0028*/ 	.dword	_ZN39_INTERNAL_baee9be5_4_k_cu_2f611fe1_27614cuda3std3__419piecewise_constructE
	.align		8
        /*0030*/ 	.dword	_ZN39_INTERNAL_baee9be5_4_k_cu_2f611fe1_27614cuda3std3__48in_placeE
	.align		8
        /*0038*/ 	.dword	_ZN39_INTERNAL_baee9be5_4_k_cu_2f611fe1_27614cuda3std6ranges3__45__cpo4swapE
	.align		8
        /*0040*/ 	.dword	_ZN39_INTERNAL_baee9be5_4_k_cu_2f611fe1_27614cuda3std6ranges3__45__cpo9iter_moveE
	.align		8
        /*0048*/ 	.dword	_ZN39_INTERNAL_baee9be5_4_k_cu_2f611fe1_27614cute7productE
	.align		8
        /*0050*/ 	.dword	_ZN39_INTERNAL_baee9be5_4_k_cu_2f611fe1_27614cute1_E


//--------------------- .text._ZN7cutlass13device_kernelINS_4gemm6kernel13GemmUniversalIN4cute5tupleIJiiiiEEENS1_10collective13CollectiveMmaINS1_40MainloopSm90TmaGmmaWarpSpecializedSparseILi4ENS5_IJNS4_1CILi2EEENSA_ILi1EEESC_EEENS1_35KernelTmaWarpSpecializedCooperativeEEENS5_IJNSA_ILi256EEESG_NSA_ILi128EEEEEEaNS5_IJNS4_6LayoutINS5_IJiNS5_IJSB_iEEEiEEENS5_IJlNS5_IJSC_SB_EEElEEEEENSJ_INS5_IJNS5_IJNSA_ILi64EEEiEEENS5_IJSH_iEEEiEEENS5_IJNS5_IJSH_NSA_ILi8192EEEEEENS5_IJSC_lEEElEEEEEEEEaNS5_IJlSC_lEEENS4_8TiledMMAINS4_8MMA_AtomIJNS4_4SM904GMMA6SPARSE28GMMA_64x256x64_S32S8S8_SS_TNILNS13_9SparseSelE0EEEEEENSJ_ISD_NS5_IJSC_NSA_ILi0EEES19_EEEEENS5_IJNS4_10UnderscoreES1C_S1C_EEEEENS4_13SM90_TMA_LOADENS4_14ComposedLayoutINS4_7SwizzleILi2ELi4ELi3EEENS4_25smem_sparse_ptr_flag_bitsILi2ELi8EEENSJ_INS5_IJNS5_IJSC_NSA_ILi8EEEEEENS5_IJSB_SP_EEEEEENS5_IJNS5_IJS19_SH_EEESM_EEEEEEEvNS4_8identityENS4_23SM90_TMA_LOAD_MULTICASTENS1G_INS1H_ILi3ELi4ELi3EEENS4_18smem_ptr_flag_bitsILi8EEENSJ_INS5_IJS1L_SH_EEENS5_IJSH_SC_EEEEEEEvS1T_EENS_8epilogue10collective6detail29Sm90TmaWarpSpecializedAdapterINS24_15DefaultEpilogueIiNS5_IJSC_llEEES28_NS23_6thread17LinearCombinationIiLi1EiiLNS29_9ScaleType4KindE0ELNS_15FloatRoundStyleE2EiEENS1_15EpilogueDefaultEEEEEvvEEEEvNT_6ParamsE --------------------------
	.section	.text._ZN7cutlass13device_kernelINS_4gemm6kernel13GemmUniversalIN4cute5tupleIJiiiiEEENS1_10collective13CollectiveMmaINS1_40MainloopSm90TmaGmmaWarpSpecializedSparseILi4ENS5_IJNS4_1CILi2EEENSA_ILi1EEESC_EEENS1_35KernelTmaWarpSpecializedCooperativeEEENS5_IJNSA_ILi256EEESG_NSA_ILi128EEEEEEaNS5_IJNS4_6LayoutINS5_IJiNS5_IJSB_iEEEiEEENS5_IJlNS5_IJSC_SB_EEElEEEEENSJ_INS5_IJNS5_IJNSA_ILi64EEEiEEENS5_IJSH_iEEEiEEENS5_IJNS5_IJSH_NSA_ILi8192EEEEEENS5_IJSC_lEEElEEEEEEEEaNS5_IJlSC_lEEENS4_8TiledMMAINS4_8MMA_AtomIJNS4_4SM904GMMA6SPARSE28GMMA_64x256x64_S32S8S8_SS_TNILNS13_9SparseSelE0EEEEEENSJ_ISD_NS5_IJSC_NSA_ILi0EEES19_EEEEENS5_IJNS4_10UnderscoreES1C_S1C_EEEEENS4_13SM90_TMA_LOADENS4_14ComposedLayoutINS4_7SwizzleILi2ELi4ELi3EEENS4_25smem_sparse_ptr_flag_bitsILi2ELi8EEENSJ_INS5_IJNS5_IJSC_NSA_ILi8EEEEEENS5_IJSB_SP_EEEEEENS5_IJNS5_IJS19_SH_EEESM_EEEEEEEvNS4_8identityENS4_23SM90_TMA_LOAD_MULTICASTENS1G_INS1H_ILi3ELi4ELi3EEENS4_18smem_ptr_flag_bitsILi8EEENSJ_INS5_IJS1L_SH_EEENS5_IJSH_SC_EEEEEEEvS1T_EENS_8epilogue10collective6detail29Sm90TmaWarpSpecializedAdapterINS24_15DefaultEpilogueIiNS5_IJSC_llEEES28_NS23_6thread17LinearCombinationIiLi1EiiLNS29_9ScaleType4KindE0ELNS_15FloatRoundStyleE2EiEENS1_15EpilogueDefaultEEEEEvvEEEEvNT_6ParamsE,"ax",@progbits
	.align	128
.text._ZN7cutlass13device_kernelINS_4gemm6kernel13GemmUniversalIN4cute5tupleIJiiiiEEENS1_10collective13CollectiveMmaINS1_40MainloopSm90TmaGmmaWarpSpecializedSparseILi4ENS5_IJNS4_1CILi2EEENSA_ILi1EEESC_EEENS1_35KernelTmaWarpSpecializedCooperativeEEENS5_IJNSA_ILi256EEESG_NSA_ILi128EEEEEEaNS5_IJNS4_6LayoutINS5_IJiNS5_IJSB_iEEEiEEENS5_IJlNS5_IJSC_SB_EEElEEEEENSJ_INS5_IJNS5_IJNSA_ILi64EEEiEEENS5_IJSH_iEEEiEEENS5_IJNS5_IJSH_NSA_ILi8192EEEEEENS5_IJSC_lEEElEEEEEEEEaNS5_IJlSC_lEEENS4_8TiledMMAINS4_8MMA_AtomIJNS4_4SM904GMMA6SPARSE28GMMA_64x256x64_S32S8S8_SS_TNILNS13_9SparseSelE0EEEEEENSJ_ISD_NS5_IJSC_NSA_ILi0EEES19_EEEEENS5_IJNS4_10UnderscoreES1C_S1C_EEEEENS4_13SM90_TMA_LOADENS4_14ComposedLayoutINS4_7SwizzleILi2ELi4ELi3EEENS4_25smem_sparse_ptr_flag_bitsILi2ELi8EEENSJ_INS5_IJNS5_IJSC_NSA_ILi8EEEEEENS5_IJSB_SP_EEEEEENS5_IJNS5_IJS19_SH_EEESM_EEEEEEEvNS4_8identityENS4_23SM90_TMA_LOAD_MULTICASTENS1G_INS1H_ILi3ELi4ELi3EEENS4_18smem_ptr_flag_bitsILi8EEENSJ_INS5_IJS1L_SH_EEENS5_IJSH_SC_EEEEEEEvS1T_EENS_8epilogue10collective6detail29Sm90TmaWarpSpecializedAdapterINS24_15DefaultEpilogueIiNS5_IJSC_llEEES28_NS23_6thread17LinearCombinationIiLi1EiiLNS29_9ScaleType4KindE0ELNS_15FloatRoundStyleE2EiEENS1_15EpilogueDefaultEEEEEvvEEEEvNT_6ParamsE:
        .type           _ZN7cutlass13device_kernelINS_4gemm6kernel13GemmUniversalIN4cute5tupleIJiiiiEEENS1_10collective13CollectiveMmaINS1_40MainloopSm90TmaGmmaWarpSpecializedSparseILi4ENS5_IJNS4_1CILi2EEENSA_ILi1EEESC_EEENS1_35KernelTmaWarpSpecializedCooperativeEEENS5_IJNSA_ILi256EEESG_NSA_ILi128EEEEEEaNS5_IJNS4_6LayoutINS5_IJiNS5_IJSB_iEEEiEEENS5_IJlNS5_IJSC_SB_EEElEEEEENSJ_INS5_IJNS5_IJNSA_ILi64EEEiEEENS5_IJSH_iEEEiEEENS5_IJNS5_IJSH_NSA_ILi8192EEEEEENS5_IJSC_lEEElEEEEEEEEaNS5_IJlSC_lEEENS4_8TiledMMAINS4_8MMA_AtomIJNS4_4SM904GMMA6SPARSE28GMMA_64x256x64_S32S8S8_SS_TNILNS13_9SparseSelE0EEEEEENSJ_ISD_NS5_IJSC_NSA_ILi0EEES19_EEEEENS5_IJNS4_10UnderscoreES1C_S1C_EEEEENS4_13SM90_TMA_LOADENS4_14ComposedLayoutINS4_7SwizzleILi2ELi4ELi3EEENS4_25smem_sparse_ptr_flag_bitsILi2ELi8EEENSJ_INS5_IJNS5_IJSC_NSA_ILi8EEEEEENS5_IJSB_SP_EEEEEENS5_IJNS5_IJS19_SH_EEESM_EEEEEEEvNS4_8identityENS4_23SM90_TMA_LOAD_MULTICASTENS1G_INS1H_ILi3ELi4ELi3EEENS4_18smem_ptr_flag_bitsILi8EEENSJ_INS5_IJS1L_SH_EEENS5_IJSH_SC_EEEEEEEvS1T_EENS_8epilogue10collective6detail29Sm90TmaWarpSpecializedAdapterINS24_15DefaultEpilogueIiNS5_IJSC_llEEES28_NS23_6thread17LinearCombinationIiLi1EiiLNS29_9ScaleType4KindE0ELNS_15FloatRoundStyleE2EiEENS1_15EpilogueDefaultEEEEEvvEEEEvNT_6ParamsE,@function
        .size           _ZN7cutlass13device_kernelINS_4gemm6kernel13GemmUniversalIN4cute5tupleIJiiiiEEENS1_10collective13CollectiveMmaINS1_40MainloopSm90TmaGmmaWarpSpecializedSparseILi4ENS5_IJNS4_1CILi2EEENSA_ILi1EEESC_EEENS1_35KernelTmaWarpSpecializedCooperativeEEENS5_IJNSA_ILi256EEESG_NSA_ILi128EEEEEEaNS5_IJNS4_6LayoutINS5_IJiNS5_IJSB_iEEEiEEENS5_IJlNS5_IJSC_SB_EEElEEEEENSJ_INS5_IJNS5_IJNSA_ILi64EEEiEEENS5_IJSH_iEEEiEEENS5_IJNS5_IJSH_NSA_ILi8192EEEEEENS5_IJSC_lEEElEEEEEEEEaNS5_IJlSC_lEEENS4_8TiledMMAINS4_8MMA_AtomIJNS4_4SM904GMMA6SPARSE28GMMA_64x256x64_S32S8S8_SS_TNILNS13_9SparseSelE0EEEEEENSJ_ISD_NS5_IJSC_NSA_ILi0EEES19_EEEEENS5_IJNS4_10UnderscoreES1C_S1C_EEEEENS4_13SM90_TMA_LOADENS4_14ComposedLayoutINS4_7SwizzleILi2ELi4ELi3EEENS4_25smem_sparse_ptr_flag_bitsILi2ELi8EEENSJ_INS5_IJNS5_IJSC_NSA_ILi8EEEEEENS5_IJSB_SP_EEEEEENS5_IJNS5_IJS19_SH_EEESM_EEEEEEEvNS4_8identityENS4_23SM90_TMA_LOAD_MULTICASTENS1G_INS1H_ILi3ELi4ELi3EEENS4_18smem_ptr_flag_bitsILi8EEENSJ_INS5_IJS1L_SH_EEENS5_IJSH_SC_EEEEEEEvS1T_EENS_8epilogue10collective6detail29Sm90TmaWarpSpecializedAdapterINS24_15DefaultEpilogueIiNS5_IJSC_llEEES28_NS23_6thread17LinearCombinationIiLi1EiiLNS29_9ScaleType4KindE0ELNS_15FloatRoundStyleE2EiEENS1_15EpilogueDefaultEEEEEvvEEEEvNT_6ParamsE,(.L_x_448 - _ZN7cutlass13device_kernelINS_4gemm6kernel13GemmUniversalIN4cute5tupleIJiiiiEEENS1_10collective13CollectiveMmaINS1_40MainloopSm90TmaGmmaWarpSpecializedSparseILi4ENS5_IJNS4_1CILi2EEENSA_ILi1EEESC_EEENS1_35KernelTmaWarpSpecializedCooperativeEEENS5_IJNSA_ILi256EEESG_NSA_ILi128EEEEEEaNS5_IJNS4_6LayoutINS5_IJiNS5_IJSB_iEEEiEEENS5_IJlNS5_IJSC_SB_EEElEEEEENSJ_INS5_IJNS5_IJNSA_ILi64EEEiEEENS5_IJSH_iEEEiEEENS5_IJNS5_IJSH_NSA_ILi8192EEEEEENS5_IJSC_lEEElEEEEEEEEaNS5_IJlSC_lEEENS4_8TiledMMAINS4_8MMA_AtomIJNS4_4SM904GMMA6SPARSE28GMMA_64x256x64_S32S8S8_SS_TNILNS13_9SparseSelE0EEEEEENSJ_ISD_NS5_IJSC_NSA_ILi0EEES19_EEEEENS5_IJNS4_10UnderscoreES1C_S1C_EEEEENS4_13SM90_TMA_LOADENS4_14ComposedLayoutINS4_7SwizzleILi2ELi4ELi3EEENS4_25smem_sparse_ptr_flag_bitsILi2ELi8EEENSJ_INS5_IJNS5_IJSC_NSA_ILi8EEEEEENS5_IJSB_SP_EEEEEENS5_IJNS5_IJS19_SH_EEESM_EEEEEEEvNS4_8identityENS4_23SM90_TMA_LOAD_MULTICASTENS1G_INS1H_ILi3ELi4ELi3EEENS4_18smem_ptr_flag_bitsILi8EEENSJ_INS5_IJS1L_SH_EEENS5_IJSH_SC_EEEEEEEvS1T_EENS_8epilogue10collective6detail29Sm90TmaWarpSpecializedAdapterINS24_15DefaultEpilogueIiNS5_IJSC_llEEES28_NS23_6thread17LinearCombinationIiLi1EiiLNS29_9ScaleType4KindE0ELNS_15FloatRoundStyleE2EiEENS1_15EpilogueDefaultEEEEEvvEEEEvNT_6ParamsE)
        .other          _ZN7cutlass13device_kernelINS_4gemm6kernel13GemmUniversalIN4cute5tupleIJiiiiEEENS1_10collective13CollectiveMmaINS1_40MainloopSm90TmaGmmaWarpSpecializedSparseILi4ENS5_IJNS4_1CILi2EEENSA_ILi1EEESC_EEENS1_35KernelTmaWarpSpecializedCooperativeEEENS5_IJNSA_ILi256EEESG_NSA_ILi128EEEEEEaNS5_IJNS4_6LayoutINS5_IJiNS5_IJSB_iEEEiEEENS5_IJlNS5_IJSC_SB_EEElEEEEENSJ_INS5_IJNS5_IJNSA_ILi64EEEiEEENS5_IJSH_iEEEiEEENS5_IJNS5_IJSH_NSA_ILi8192EEEEEENS5_IJSC_lEEElEEEEEEEEaNS5_IJlSC_lEEENS4_8TiledMMAINS4_8MMA_AtomIJNS4_4SM904GMMA6SPARSE28GMMA_64x256x64_S32S8S8_SS_TNILNS13_9SparseSelE0EEEEEENSJ_ISD_NS5_IJSC_NSA_ILi0EEES19_EEEEENS5_IJNS4_10UnderscoreES1C_S1C_EEEEENS4_13SM90_TMA_LOADENS4_14ComposedLayoutINS4_7SwizzleILi2ELi4ELi3EEENS4_25smem_sparse_ptr_flag_bitsILi2ELi8EEENSJ_INS5_IJNS5_IJSC_NSA_ILi8EEEEEENS5_IJSB_SP_EEEEEENS5_IJNS5_IJS19_SH_EEESM_EEEEEEEvNS4_8identityENS4_23SM90_TMA_LOAD_MULTICASTENS1G_INS1H_ILi3ELi4ELi3EEENS4_18smem_ptr_flag_bitsILi8EEENSJ_INS5_IJS1L_SH_EEENS5_IJSH_SC_EEEEEEEvS1T_EENS_8epilogue10collective6detail29Sm90TmaWarpSpecializedAdapterINS24_15DefaultEpilogueIiNS5_IJSC_llEEES28_NS23_6thread17LinearCombinationIiLi1EiiLNS29_9ScaleType4KindE0ELNS_15FloatRoundStyleE2EiEENS1_15EpilogueDefaultEEEEEvvEEEEvNT_6ParamsE,@"STO_CUDA_ENTRY STV_DEFAULT"
_ZN7cutlass13device_kernelINS_4gemm6kernel13GemmUniversalIN4cute5tupleIJiiiiEEENS1_10collective13CollectiveMmaINS1_40MainloopSm90TmaGmmaWarpSpecializedSparseILi4ENS5_IJNS4_1CILi2EEENSA_ILi1EEESC_EEENS1_35KernelTmaWarpSpecializedCooperativeEEENS5_IJNSA_ILi256EEESG_NSA_ILi128EEEEEEaNS5_IJNS4_6LayoutINS5_IJiNS5_IJSB_iEEEiEEENS5_IJlNS5_IJSC_SB_EEElEEEEENSJ_INS5_IJNS5_IJNSA_ILi64EEEiEEENS5_IJSH_iEEEiEEENS5_IJNS5_IJSH_NSA_ILi8192EEEEEENS5_IJSC_lEEElEEEEEEEEaNS5_IJlSC_lEEENS4_8TiledMMAINS4_8MMA_AtomIJNS4_4SM904GMMA6SPARSE28GMMA_64x256x64_S32S8S8_SS_TNILNS13_9SparseSelE0EEEEEENSJ_ISD_NS5_IJSC_NSA_ILi0EEES19_EEEEENS5_IJNS4_10UnderscoreES1C_S1C_EEEEENS4_13SM90_TMA_LOADENS4_14ComposedLayoutINS4_7SwizzleILi2ELi4ELi3EEENS4_25smem_sparse_ptr_flag_bitsILi2ELi8EEENSJ_INS5_IJNS5_IJSC_NSA_ILi8EEEEEENS5_IJSB_SP_EEEEEENS5_IJNS5_IJS19_SH_EEESM_EEEEEEEvNS4_8identityENS4_23SM90_TMA_LOAD_MULTICASTENS1G_INS1H_ILi3ELi4ELi3EEENS4_18smem_ptr_flag_bitsILi8EEENSJ_INS5_IJS1L_SH_EEENS5_IJSH_SC_EEEEEEEvS1T_EENS_8epilogue10collective6detail29Sm90TmaWarpSpecializedAdapterINS24_15DefaultEpilogueIiNS5_IJSC_llEEES28_NS23_6thread17LinearCombinationIiLi1EiiLNS29_9ScaleType4KindE0ELNS_15FloatRoundStyleE2EiEENS1_15EpilogueDefaultEEEEEvvEEEEvNT_6ParamsE:
[----:B------:R-:W0:Y:S02]  /*0000*/  LDC R1, c[0x0][0x28] ;  /* 0x00000a00ff017b82 */ /* 0x000e240000000800 */
[----:B0-----:R-:W-:Y:S01]  /*0010*/  VIADD R1, R1, 0xfffff990 ;  /* 0xfffff99001017836 */ /* 0x001fe20000000000 */
[----:B------:R-:W0:Y:S01]  /*0020*/  S2R R4, SR_TID.X ;  /* 0x0000000000047919 */ /* 0x000e220000002100 */
[----:B------:R-:W-:Y:S01]  /*0030*/  ELECT P0, URZ, PT ;  /* 0x00000000003f782f */ /* 0x000fe20003800000 */
[----:B------:R-:W-:Y:S01]  /*0040*/  BSSY B0, `(.L_x_0) ;  /* 0x0000018000007945 */ /* 0x000fe20003800000 */
[--C-:B0-----:R-:W-:Y:S02]  /*0050*/  SHF.R.U32.HI R0, RZ, 0x5, R4.reuse ;  /* 0x00000005ff007819 */ /* 0x101fe40000011604 */
[----:B------:R-:W-:-:S03]  /*0060*/  SHF.R.U32.HI R2, RZ, 0x7, R4 ;  /* 0x00000007ff027819 */ /* 0x000fc60000011604 */
[----:B------:R-:W0:Y:S04]  /*0070*/  SHFL.IDX PT, R3, R0, RZ, 0x1f ;  /* 0x00001fff00037589 */ /* 0x000e2800000e0000 */
[----:B------:R-:W1:Y:S01]  /*0080*/  SHFL.IDX PT, R2, R2, RZ, 0x1f ;  /* 0x00001fff02027589 */ /* 0x000e6200000e0000 */
[----:B0-----:R-:W-:Y:S02]  /*0090*/  R2UR UR8, R3 ;  /* 0x00000000030872ca */ /* 0x001fe400000e0000 */
[----:B-1----:R-:W-:-:S11]  /*00a0*/  R2UR UR5, R2 ;  /* 0x00000000020572ca */ /* 0x002fd600000e0000 */
[----:B------:R-:W-:Y:S02]  /*00b0*/  USHF.R.S32.HI UR4, URZ, 0x1f, UR8 ;  /* 0x0000001f3f047899 */ /* 0x000fe40008011408 */
[----:B------:R-:W-:Y:S02]  /*00c0*/  ISETP.NE.OR P0, PT, RZ, UR8, !P0 ;  /* 0x00000008ff007c0c */ /* 0x000fe4000c705670 */
[----:B------:R-:W-:-:S04]  /*00d0*/  ULEA.HI UR4, UR4, UR8, URZ, 0x2 ;  /* 0x0000000804047291 */ /* 0x000fc8000f8f103f */
[----:B------:R-:W-:-:S04]  /*00e0*/  ULOP3.LUT UR4, UR4, 0xfffffffc, URZ, 0xc0, !UPT ;  /* 0xfffffffc04047892 */ /* 0x000fc8000f8ec03f */
[----:B------:R-:W-:-:S03]  /*00f0*/  UIADD3 UR8, UR8, -UR4, URZ ;  /* 0x8000000408087290 */ /* 0x000fc6000fffe03f */
[----:B------:R-:W-:Y:S09]  /*0100*/  @P0 BRA `(.L_x_1) ;  /* 0x00000000002c0947 */ /* 0x000ff20003800000 */
[----:B------:R-:W-:Y:S02]  /*0110*/  ULDC.64 UR6, c[0x0][0x198] ;  /* 0x0000660000067ab9 */ /* 0x000fe40000000a00 */
[----:B------:R-:W-:Y:S02]  /*0120*/  UIADD3 UR10, UP0, UR6, 0xf0, URZ ;  /* 0x000000f0060a7890 */ /* 0x000fe4000ff1e03f */
[----:B------:R-:W-:Y:S02]  /*0130*/  UIADD3 UR12, UP1, UR6, 0x1f0, URZ ;  /* 0x000001f0060c7890 */ /* 0x000fe4000ff3e03f */
[----:B------:R-:W-:Y:S02]  /*0140*/  UIADD3 UR6, UP2, UR6, 0x2f0, URZ ;  /* 0x000002f006067890 */ /* 0x000fe4000ff5e03f */
[----:B------:R-:W-:Y:S02]  /*0150*/  UIADD3.X UR11, URZ, UR7, URZ, UP0, !UPT ;  /* 0x000000073f0b7290 */ /* 0x000fe400087fe43f */
[----:B------:R-:W-:-:S02]  /*0160*/  UIADD3.X UR13, URZ, UR7, URZ, UP1, !UPT ;  /* 0x000000073f0d7290 */ /* 0x000fc40008ffe43f */
[----:B------:R-:W-:-:S05]  /*0170*/  UIADD3.X UR7, URZ, UR7, URZ, UP2, !UPT ;  /* 0x000000073f077290 */ /* 0x000fca00097fe43f */
[----:B------:R0:W-:Y:S02]  /*0180*/  UTMACCTL.PF [UR10] ;  /* 0x000000000a0079b9 */ /* 0x0001e40008040000 */
[----:B------:R0:W-:Y:S02]  /*0190*/  UTMACCTL.PF [UR12] ;  /* 0x000000000c0079b9 */ /* 0x0001e40008040000 */
[----:B------:R0:W-:Y:S02]  /*01a0*/  UTMACCTL.PF [UR6] ;  /* 0x00000000060079b9 */ /* 0x0001e40008040000 */
[----:B0-----:R-:W-:Y:S01]  /*01b0*/  NOP ;  /* 0x0000000000007918 */ /* 0x001fe20000000000 */
.L_x_1:
[----:B------:R-:W-:Y:S05]  /*01c0*/  BSYNC B0 ;  /* 0x0000000000007941 */ /* 0x000fea0003800000 */
.L_x_0:
[----:B------:R-:W0:Y:S01]  /*01d0*/  SHFL.IDX PT, R2, R0, RZ, 0x1f ;  /* 0x00001fff00027589 */ /* 0x000e2200000e0000 */
[----:B------:R-:W-:Y:S01]  /*01e0*/  UISETP.NE.AND UP0, UPT, UR8, 0x3, UPT ;  /* 0x000000030800788c */ /* 0x000fe2000bf05270 */
[----:B------:R-:W-:Y:S01]  /*01f0*/  ISETP.NE.AND P1, PT, RZ, UR5, PT ;  /* 0x00000005ff007c0c */ /* 0x000fe2000bf25270 */
[----:B------:R-:W-:Y:S02]  /*0200*/  UIADD3 UR17, UR5, -0x1, URZ ;  /* 0xffffffff05117890 */ /* 0x000fe4000fffe03f */
[----:B------:R-:W-:Y:S02]  /*0210*/  UISETP.EQ.OR UP0, UPT, UR8, URZ, !UP0 ;  /* 0x0000003f0800728c */ /* 0x000fe4000c702670 */
[----:B------:R-:W-:Y:S02]  /*0220*/  UISETP.GE.U32.AND UP1, UPT, UR17, 0x2, UPT ;  /* 0x000000021100788c */ /* 0x000fe4000bf26070 */
[----:B------:R-:W-:-:S04]  /*0230*/  UISETP.EQ.AND UP0, UPT, UR5, URZ, UP0 ;  /* 0x0000003f0500728c */ /* 0x000fc80008702270 */
[----:B------:R-:W-:-:S04]  /*0240*/  USEL UR6, URZ, 0x1, !UP0 ;  /* 0x000000013f067887 */ /* 0x000fc8000c000000 */
[----:B------:R-:W-:Y:S01]  /*0250*/  USEL UR6, UR6, 0x2, UP1 ;  /* 0x0000000206067887 */ /* 0x000fe20008800000 */
[----:B0-----:R-:W-:-:S13]  /*0260*/  ISETP.NE.AND P0, PT, R2, RZ, PT ;  /* 0x000000ff0200720c */ /* 0x001fda0003f05270 */
[----:B------:R-:W-:Y:S05]  /*0270*/  @P0 BRA `(.L_x_2) ;  /* 0x0000000000580947 */ /* 0x000fea0003800000 */
[----:B------:R-:W0:Y:S01]  /*0280*/  S2UR UR7, SR_CgaCtaId ;  /* 0x00000000000779c3 */ /* 0x000e220000008800 */
[----:B------:R-:W-:Y:S01]  /*0290*/  UMOV UR4, 0x400 ;  /* 0x0000040000047882 */ /* 0x000fe20000000000 */
[----:B------:R-:W-:Y:S01]  /*02a0*/  UMOV UR5, 0x1 ;  /* 0x0000000100057882 */ /* 0x000fe20000000000 */
[----:B------:R-:W-:Y:S01]  /*02b0*/  UMOV UR10, 0x4 ;  /* 0x00000004000a7882 */ /* 0x000fe20000000000 */
[----:B------:R-:W-:Y:S01]  /*02c0*/  ELECT P0, URZ, PT ;  /* 0x00000000003f782f */ /* 0x000fe20003800000 */
[----:B------:R-:W-:-:S04]  /*02d0*/  UIADD3 UR10, -UR10, 0x100000, URZ ;  /* 0x001000000a0a7890 */ /* 0x000fc8000fffe13f */
[----:B------:R-:W-:Y:S02]  /*02e0*/  USHF.L.U32 UR11, UR10, 0xb, URZ ;  /* 0x0000000b0a0b7899 */ /* 0x000fe4000800063f */
[----:B------:R-:W-:Y:S02]  /*02f0*/  USHF.L.U32 UR10, UR10, 0x1, URZ ;  /* 0x000000010a0a7899 */ /* 0x000fe4000800063f */
[----:B0-----:R-:W-:Y:S02]  /*0300*/  ULEA UR7, UR7, UR4, 0x18 ;  /* 0x0000000407077291 */ /* 0x001fe4000f8ec03f */
[----:B------:R-:W-:-:S04]  /*0310*/  UIADD3 UR4, -UR5, 0x100000, URZ ;  /* 0x0010000005047890 */ /* 0x000fc8000fffe13f */
[----:B------:R-:W-:Y:S02]  /*0320*/  USHF.L.U32 UR5, UR4, 0xb, URZ ;  /* 0x0000000b04057899 */ /* 0x000fe4000800063f */
[----:B------:R-:W-:Y:S01]  /*0330*/  USHF.L.U32 UR4, UR4, 0x1, URZ ;  /* 0x0000000104047899 */ /* 0x000fe2000800063f */
[----:B------:R-:W0:Y:S11]  /*0340*/  FENCE.VIEW.ASYNC.S ;  /* 0x00000000000073c6 */ /* 0x000e360000000000 */
[----:B0-----:R0:W1:Y:S01]  /*0350*/  SYNCS.EXCH.64 URZ, [UR7], UR4 ;  /* 0x00000004073f75b2 */ /* 0x0010620008000100 */
[----:B------:R0:W2:Y:S01]  /*0360*/  SYNCS.EXCH.64 URZ, [UR7+0x20], UR10 ;  /* 0x0000200a073f75b2 */ /* 0x0000a20008000100 */
[----:B------:R0:W3:Y:S01]  /*0370*/  SYNCS.EXCH.64 URZ, [UR7+0x8], UR4 ;  /* 0x00000804073f75b2 */ /* 0x0000e20008000100 */
[----:B------:R0:W4:Y:S01]  /*0380*/  SYNCS.EXCH.64 URZ, [UR7+0x28], UR10 ;  /* 0x0000280a073f75b2 */ /* 0x0001220008000100 */
[----:B------:R0:W0:Y:S01]  /*0390*/  SYNCS.EXCH.64 URZ, [UR7+0x10], UR4 ;  /* 0x00001004073f75b2 */ /* 0x0000220008000100 */
[----:B------:R0:W0:Y:S01]  /*03a0*/  SYNCS.EXCH.64 URZ, [UR7+0x30], UR10 ;  /* 0x0000300a073f75b2 */ /* 0x0000220008000100 */
[----:B------:R0:W0:Y:S01]  /*03b0*/  SYNCS.EXCH.64 URZ, [UR7+0x18], UR4 ;  /* 0x00001804073f75b2 */ /* 0x0000220008000100 */
[----:B------:R0:W0:Y:S01]  /*03c0*/  SYNCS.EXCH.64 URZ, [UR7+0x38], UR10 ;  /* 0x0000380a073f75b2 */ /* 0x0000220008000100 */
[----:B------:R-:W-:Y:S01]  /*03d0*/  NOP ;  /* 0x0000000000007918 */ /* 0x000fe20000000000 */
.L_x_2:
[----:B------:R-:W5:Y:S01]  /*03e0*/  S2UR UR9, SR_CTAID.X ;  /* 0x00000000000979c3 */ /* 0x000f620000002500 */
[----:B------:R-:W1:Y:S01]  /*03f0*/  SHFL.IDX PT, R0, R0, RZ, 0x1f ;  /* 0x00001fff00007589 */ /* 0x000e6200000e0000 */
[----:B------:R-:W-:Y:S01]  /*0400*/  SHF.R.S32.HI R3, RZ, 0x1f, R4 ;  /* 0x0000001fff037819 */ /* 0x000fe20000011404 */
[----:B0-----:R-:W-:Y:S01]  /*0410*/  ULDC UR4, c[0x0][0x150] ;  /* 0x0000540000047ab9 */ /* 0x001fe20000000800 */
[----:B------:R-:W-:Y:S02]  /*0420*/  ELECT P0, URZ, PT ;  /* 0x00000000003f782f */ /* 0x000fe40003800000 */
[----:B------:R-:W-:Y:S01]  /*0430*/  SHF.R.S32.HI R7, RZ, 0x1f, R2 ;  /* 0x0000001fff077819 */ /* 0x000fe20000011402 */
[----:B------:R-:W-:Y:S01]  /*0440*/  ULDC UR7, c[0x0][0x144] ;  /* 0x0000510000077ab9 */ /* 0x000fe20000000800 */
[----:B------:R-:W-:Y:S01]  /*0450*/  LEA.HI R3, R3, R4, RZ, 0x7 ;  /* 0x0000000403037211 */ /* 0x000fe200078f38ff */
[----:B------:R-:W0:Y:S01]  /*0460*/  S2UR UR11, SR_CTAID.Y ;  /* 0x00000000000b79c3 */ /* 0x000e220000002600 */
[----:B------:R-:W-:Y:S01]  /*0470*/  LEA.HI R7, R7, R2, RZ, 0x2 ;  /* 0x0000000207077211 */ /* 0x000fe200078f10ff */
[----:B------:R-:W-:Y:S01]  /*0480*/  UMOV UR5, 0x20 ;  /* 0x0000002000057882 */ /* 0x000fe20000000000 */
[----:B------:R-:W-:Y:S01]  /*0490*/  LOP3.LUT R3, R3, 0xffffff80, RZ, 0xc0, !PT ;  /* 0xffffff8003037812 */ /* 0x000fe200078ec0ff */
[----:B------:R-:W-:Y:S01]  /*04a0*/  NOP ;  /* 0x0000000000007918 */ /* 0x000fe20000000000 */
[----:B------:R-:W-:Y:S01]  /*04b0*/  LOP3.LUT R7, R7, 0x3ffffffc, RZ, 0xc0, !PT ;  /* 0x3ffffffc07077812 */ /* 0x000fe200078ec0ff */
[----:B------:R-:W-:Y:S01]  /*04c0*/  NOP ;  /* 0x0000000000007918 */ /* 0x000fe20000000000 */
[----:B------:R-:W-:Y:S01]  /*04d0*/  MOV R164, 0x1 ;  /* 0x0000000100a47802 */ /* 0x000fe20000000f00 */
[----:B------:R-:W-:Y:S01]  /*04e0*/  IMAD.IADD R3, R4, 0x1, -R3 ;  /* 0x0000000104037824 */ /* 0x000fe200078e0a03 */
[----:B------:R-:W-:-:S04]  /*04f0*/  IADD3 R2, R2, -R7, RZ ;  /* 0x8000000702027210 */ /* 0x000fc80007ffe0ff */
[----:B------:R-:W-:Y:S02]  /*0500*/  SHF.R.S32.HI R4, RZ, 0x1f, R3 ;  /* 0x0000001fff047819 */ /* 0x000fe40000011403 */
[----:B-----5:R-:W-:Y:S02]  /*0510*/  I2FP.F32.U32 R5, UR9 ;  /* 0x0000000900057c45 */ /* 0x020fe40008201000 */
[----:B-1----:R-:W-:Y:S02]  /*0520*/  ISETP.NE.OR P0, PT, R0, RZ, !P0 ;  /* 0x000000ff0000720c */ /* 0x002fe40004705670 */
[----:B------:R-:W-:Y:S01]  /*0530*/  LEA.HI R4, R4, R3, RZ, 0x3 ;  /* 0x0000000304047211 */ /* 0x000fe200078f18ff */
[----:B------:R-:W-:Y:S01]  /*0540*/  FMUL R6, R5, UR4 ;  /* 0x0000000405067c20 */ /* 0x000fe20008400000 */
[----:B------:R-:W-:Y:S02]  /*0550*/  ULDC UR4, c[0x0][0x154] ;  /* 0x0000550000047ab9 */ /* 0x000fe40000000800 */
[----:B------:R-:W-:-:S02]  /*0560*/  SHF.R.S32.HI R0, RZ, 0x3, R4 ;  /* 0x00000003ff007819 */ /* 0x000fc40000011404 */
[----:B------:R-:W-:Y:S01]  /*0570*/  SHF.R.S32.HI R5, RZ, 0x1f, R4 ;  /* 0x0000001fff057819 */ /* 0x000fe20000011404 */
[----:B------:R-:W1:Y:S01]  /*0580*/  F2I.U32.TRUNC.NTZ R6, R6 ;  /* 0x0000000600067305 */ /* 0x000e62000020f000 */
[----:B0-----:R-:W-:Y:S01]  /*0590*/  I2FP.F32.U32 R8, UR11 ;  /* 0x0000000b00087c45 */ /* 0x001fe20008201000 */
[----:B------:R-:W0:Y:S01]  /*05a0*/  LDC R4, c[0x0][0x140] ;  /* 0x00005000ff047b82 */ /* 0x000e220000000800 */
[----:B------:R-:W-:Y:S01]  /*05b0*/  LEA.HI R5, R5, R0, RZ, 0x2 ;  /* 0x0000000005057211 */ /* 0x000fe200078f10ff */
[----:B------:R-:W-:Y:S01]  /*05c0*/  VOTEU.ALL UP0, P0 ;  /* 0x00000000003f7886 */ /* 0x000fe20000000000 */
[----:B------:R-:W-:Y:S01]  /*05d0*/  VOTEU.ALL UP1, P0 ;  /* 0x00000000003f7886 */ /* 0x000fe20000020000 */
[----:B------:R-:W-:Y:S01]  /*05e0*/  FMUL R8, R8, UR4 ;  /* 0x0000000408087c20 */ /* 0x000fe20008400000 */
[----:B------:R-:W-:Y:S02]  /*05f0*/  LOP3.LUT R5, R5, 0xfffffffc, RZ, 0xc0, !PT ;  /* 0xfffffffc05057812 */ /* 0x000fe400078ec0ff */
[----:B------:R-:W-:Y:S01]  /*0600*/  @!UP0 UMOV UR10, 0x400 ;  /* 0x00000400000a8882 */ /* 0x000fe20000000000 */
[----:B------:R-:W5:Y:S02]  /*0610*/  @!UP0 S2UR UR13, SR_CgaCtaId ;  /* 0x00000000000d89c3 */ /* 0x000f640000008800 */
[----:B------:R-:W-:Y:S01]  /*0620*/  IMAD.IADD R5, R0, 0x1, -R5 ;  /* 0x0000000100057824 */ /* 0x000fe200078e0a05 */
[----:B------:R-:W2:Y:S01]  /*0630*/  F2I.U32.TRUNC.NTZ R8, R8 ;  /* 0x0000000800087305 */ /* 0x000ea2000020f000 */
[----:B-1----:R-:W-:-:S02]  /*0640*/  R2UR UR4, R6 ;  /* 0x00000000060472ca */ /* 0x002fc400000e0000 */
[----:B------:R-:W-:-:S04]  /*0650*/  IMAD R2, R2, 0x4, R5 ;  /* 0x0000000402027824 */ /* 0x000fc800078e0205 */
[C---:B------:R-:W-:Y:S01]  /*0660*/  IMAD.SHL.U32 R153, R2.reuse, 0x4, RZ ;  /* 0x0000000402997824 */ /* 0x040fe200078e00ff */
[----:B------:R-:W-:-:S04]  /*0670*/  LEA.HI R0, R2, R2, RZ, 0x1 ;  /* 0x0000000202007211 */ /* 0x000fc800078f08ff */
[----:B------:R-:W-:Y:S02]  /*0680*/  LOP3.LUT R5, R0, 0xfffffffe, RZ, 0xc0, !PT ;  /* 0xfffffffe00057812 */ /* 0x000fe400078ec0ff */
[----:B------:R-:W-:Y:S01]  /*0690*/  LOP3.LUT R153, R2, 0xc, R153, 0x78, !PT ;  /* 0x0000000c02997812 */ /* 0x000fe200078e7899 */
[----:B------:R-:W-:Y:S01]  /*06a0*/  UIADD3 UR4, -UR4, URZ, URZ ;  /* 0x0000003f04047290 */ /* 0x000fe2000fffe13f */
[----:B--2---:R-:W-:Y:S01]  /*06b0*/  R2UR UR12, R8 ;  /* 0x00000000080c72ca */ /* 0x004fe200000e0000 */
[----:B------:R-:W-:Y:S01]  /*06c0*/  IMAD.IADD R5, R2, 0x1, -R5 ;  /* 0x0000000102057824 */ /* 0x000fe200078e0a05 */
[----:B0-----:R-:W-:Y:S01]  /*06d0*/  ISETP.EQ.U32.AND P4, PT, R4, 0x1, PT ;  /* 0x000000010400780c */ /* 0x001fe20003f82070 */
[----:B------:R-:W-:Y:S02]  /*06e0*/  UIMAD UR7, UR7, UR4, UR9 ;  /* 0x00000004070772a4 */ /* 0x000fe4000f8e0209 */
[----:B------:R-:W-:-:S04]  /*06f0*/  @!UP0 UIADD3 UR4, -UR5, 0x100000, URZ ;  /* 0x0010000005048890 */ /* 0x000fc8000fffe13f */
[----:B------:R-:W-:Y:S02]  /*0700*/  @!UP0 USHF.L.U32 UR5, UR4, 0xb, URZ ;  /* 0x0000000b04058899 */ /* 0x000fe4000800063f */
[----:B------:R-:W-:Y:S02]  /*0710*/  @!UP0 USHF.L.U32 UR4, UR4, 0x1, URZ ;  /* 0x0000000104048899 */ /* 0x000fe4000800063f */
[----:B-----5:R-:W-:Y:S01]  /*0720*/  @!UP0 ULEA UR10, UR13, UR10, 0x18 ;  /* 0x0000000a0d0a8291 */ /* 0x020fe2000f8ec03f */
[----:B------:R-:W-:Y:S01]  /*0730*/  ISETP.NE.AND P2, PT, R5, UR7, PT ;  /* 0x0000000705007c0c */ /* 0x000fe2000bf45270 */
[----:B------:R-:W-:Y:S01]  /*0740*/  VOTEU.ALL UP0, P0 ;  /* 0x00000000003f7886 */ /* 0x000fe20000000000 */
[----:B------:R-:W-:Y:S01]  /*0750*/  ULDC UR13, c[0x0][0x148] ;  /* 0x00005200000d7ab9 */ /* 0x000fe20000000800 */
[----:B------:R-:W-:Y:S01]  /*0760*/  LOP3.LUT P0, RZ, R3, 0x7, RZ, 0xc0, !PT ;  /* 0x0000000703ff7812 */ /* 0x000fe2000780c0ff */
[----:B------:R-:W-:-:S03]  /*0770*/  UIADD3 UR12, -UR12, URZ, URZ ;  /* 0x0000003f0c0c7290 */ /* 0x000fc6000fffe13f */
[C---:B------:R-:W-:Y:S01]  /*0780*/  ISETP.LT.U32.AND P0, PT, R153.reuse, 0x2, !P0 ;  /* 0x000000029900780c */ /* 0x040fe20004701070 */
[----:B------:R-:W0:Y:S03]  /*0790*/  FENCE.VIEW.ASYNC.S ;  /* 0x00000000000073c6 */ /* 0x000e260000000000 */
[----:B0-----:R-:W0:Y:S01]  /*07a0*/  @!UP0 SYNCS.EXCH.64 URZ, [UR10+0x50], UR4 ;  /* 0x000050040a3f85b2 */ /* 0x001e220008000100 */
[----:B------:R-:W-:Y:S02]  /*07b0*/  SEL R165, RZ, 0x1, !P0 ;  /* 0x00000001ffa57807 */ /* 0x000fe40004000000 */
[----:B------:R-:W-:-:S04]  /*07c0*/  @P2 LEA.HI R0, R153, R153, RZ, 0x1 ;  /* 0x0000009999002211 */ /* 0x000fc800078f08ff */
[----:B------:R-:W-:Y:S01]  /*07d0*/  @P2 SHF.R.S32.HI R0, RZ, 0x1, R0 ;  /* 0x00000001ff002819 */ /* 0x000fe20000011400 */
[----:B------:R1:W2:Y:S01]  /*07e0*/  @!UP1 SYNCS.EXCH.64 URZ, [UR10+0x58], UR4 ;  /* 0x000058040a3f95b2 */ /* 0x0002a20008000100 */
[----:B------:R-:W-:Y:S01]  /*07f0*/  NOP ;  /* 0x0000000000007918 */ /* 0x000fe20000000000 */
[----:B-1----:R-:W-:-:S06]  /*0800*/  UIMAD UR4, UR13, UR12, UR11 ;  /* 0x0000000c0d0472a4 */ /* 0x002fcc000f8e020b */
[----:B------:R-:W-:-:S04]  /*0810*/  @P2 ISETP.NE.AND P3, PT, R0, UR4, PT ;  /* 0x0000000400002c0c */ /* 0x000fc8000bf65270 */
[----:B------:R-:W-:Y:S01]  /*0820*/  @P2 SEL R164, RZ, 0x1, P3 ;  /* 0x00000001ffa42807 */ /* 0x000fe20001800000 */
[----:B------:R-:W-:Y:S08]  /*0830*/  @!P4 BRA `(.L_x_3) ;  /* 0x000000000008c947 */ /* 0x000ff00003800000 */
[----:B0-234-:R-:W-:Y:S01]  /*0840*/  UCGABAR_ARV ;  /* 0x00000000000079c7 */ /* 0x01dfe20008000000 */
[----:B------:R-:W-:Y:S05]  /*0850*/  BRA `(.L_x_4) ;  /* 0x0000000000047947 */ /* 0x000fea0003800000 */
.L_x_3:
[----:B0-234-:R-:W-:Y:S01]  /*0860*/  NOP ;  /* 0x0000000000007918 */ /* 0x01dfe20000000000 */
.L_x_4:
[----:B------:R-:W-:Y:S02]  /*0870*/  ULDC UR4, c[0x0][0x75c] ;  /* 0x0001d70000047ab9 */ /* 0x000fe40000000800 */
[----:B------:R-:W-:-:S06]  /*0880*/  UISETP.NE.AND UP2, UPT, UR4, 0x1, UPT ;  /* 0x000000010400788c */ /* 0x000fcc000bf45270 */
[----:B------:R-:W-:-:S05]  /*0890*/  PLOP3.LUT P2, PT, PT, PT, UP2, 0x80, 0x0 ;  /* 0x000000000000781c */ /* 0x000fca0003f4f028 */
[----:B------:R-:W-:Y:S01]  /*08a0*/  @UP2 ULDC UR14, c[0x0][0x10] ;  /* 0x00000400000e2ab9 */ /* 0x000fe20000000800 */
[----:B------:R-:W-:Y:S01]  /*08b0*/  @UP2 UMOV UR4, UR11 ;  /* 0x0000000b00042c82 */ /* 0x000fe20008000000 */
[----:B------:R-:W-:Y:S01]  /*08c0*/  @UP2 UMOV UR5, URZ ;  /* 0x0000003f00052c82 */ /* 0x000fe20008000000 */
[----:B------:R-:W-:Y:S01]  /*08d0*/  @!UP2 ULDC UR10, c[0x0][0xc] ;  /* 0x00000300000aaab9 */ /* 0x000fe20000000800 */
[----:B------:R-:W-:-:S03]  /*08e0*/  @UP2 UIMAD.WIDE.U32 UR14, UR9, UR14, UR4 ;  /* 0x0000000e090e22a5 */ /* 0x000fc6000f8e0004 */
[----:B------:R-:W-:Y:S01]  /*08f0*/  @UP2 UMOV UR4, URZ ;  /* 0x0000003f00042c82 */ /* 0x000fe20008000000 */
[----:B------:R-:W-:Y:S01]  /*0900*/  UMOV UR5, URZ ;  /* 0x0000003f00057c82 */ /* 0x000fe20008000000 */
[----:B------:R-:W-:Y:S01]  /*0910*/  @UP2 UIADD3 UR16, UR15, UR4, URZ ;  /* 0x000000040f102290 */ /* 0x000fe2000fffe03f */
[----:B------:R-:W-:Y:S02]  /*0920*/  IMAD.U32 R2, RZ, RZ, UR14 ;  /* 0x0000000eff027e24 */ /* 0x000fe4000f8e00ff */
[----:B------:R-:W-:Y:S01]  /*0930*/  UMOV UR4, UR9 ;  /* 0x0000000900047c82 */ /* 0x000fe20008000000 */
[----:B------:R-:W-:Y:S01]  /*0940*/  IMAD.U32 R3, RZ, RZ, UR15 ;  /* 0x0000000fff037e24 */ /* 0x000fe2000f8e00ff */
[----:B------:R-:W-:Y:S01]  /*0950*/  @!UP2 UIMAD.WIDE.U32 UR4, UR11, UR10, UR4 ;  /* 0x0000000a0b04a2a5 */ /* 0x000fe2000f8e0004 */
[----:B------:R-:W-:Y:S01]  /*0960*/  @P2 IMAD.MOV.U32 R7, RZ, RZ, R2 ;  /* 0x000000ffff072224 */ /* 0x000fe200078e0002 */
[----:B------:R-:W-:-:S04]  /*0970*/  @P2 MOV R6, UR16 ;  /* 0x0000001000062c02 */ /* 0x000fc80008000f00 */
[----:B------:R-:W-:Y:S01]  /*0980*/  MOV R5, UR5 ;  /* 0x0000000500057c02 */ /* 0x000fe20008000f00 */
[----:B------:R-:W-:Y:S02]  /*0990*/  IMAD.U32 R2, RZ, RZ, UR4 ;  /* 0x00000004ff027e24 */ /* 0x000fe4000f8e00ff */
[----:B------:R-:W-:Y:S02]  /*09a0*/  IMAD.U32 R3, RZ, RZ, UR5 ;  /* 0x00000005ff037e24 */ /* 0x000fe4000f8e00ff */
[----:B------:R-:W-:Y:S02]  /*09b0*/  @!P2 IMAD.MOV.U32 R6, RZ, RZ, R5 ;  /* 0x000000ffff06a224 */ /* 0x000fe400078e0005 */
[----:B------:R-:W-:Y:S02]  /*09c0*/  @!P2 IMAD.MOV.U32 R7, RZ, RZ, R2 ;  /* 0x000000ffff07a224 */ /* 0x000fe400078e0002 */
[----:B------:R-:W-:Y:S01]  /*09d0*/  IMAD.U32 R4, RZ, RZ, UR4 ;  /* 0x00000004ff047e24 */ /* 0x000fe2000f8e00ff */
[----:B------:R0:W-:Y:S04]  /*09e0*/  STL [R1+0x200], R6 ;  /* 0x0002000601007387 */ /* 0x0001e80000100800 */
[----:B------:R0:W-:Y:S01]  /*09f0*/  STL [R1+0x204], R7 ;  /* 0x0002040701007387 */ /* 0x0001e20000100800 */
[----:B------:R-:W-:Y:S05]  /*0a00*/  @!P4 BRA `(.L_x_5) ;  /* 0x00000000000cc947 */ /* 0x000fea0003800000 */
[----:B------:R-:W-:Y:S01]  /*0a10*/  UCGABAR_WAIT ;  /* 0x0000000000007dc7 */ /* 0x000fe20008000000 */
[----:B------:R-:W-:Y:S01]  /*0a20*/  CCTL.IVALL ;  /* 0x00000000ff00798f */ /* 0x000fe20002000000 */
[----:B------:R-:W-:Y:S05]  /*0a30*/  BRA `(.L_x_6) ;  /* 0x0000000000047947 */ /* 0x000fea0003800000 */
.L_x_5:
[----:B------:R-:W-:Y:S06]  /*0a40*/  BAR.SYNC.DEFER_BLOCKING 0x0 ;  /* 0x0000000000007b1d */ /* 0x000fec0000010000 */
.L_x_6:
[----:B------:R-:W-:Y:S05]  /*0a50*/  @!P1 BRA `(.L_x_7) ;  /* 0x0000017800fc9947 */ /* 0x000fea0003800000 */
[----:B------:R-:W-:-:S06]  /*0a60*/  UISETP.GT.U32.AND UP0, UPT, UR17, 0x1, UPT ;  /* 0x000000011100788c */ /* 0x000fcc000bf04070 */
[----:B------:R-:W-:-:S13]  /*0a70*/  PLOP3.LUT P0, PT, PT, PT, UP0, 0x80, 0x0 ;  /* 0x000000000000781c */ /* 0x000fda0003f0f008 */
[----:B------:R-:W-:Y:S05]  /*0a80*/  @P0 EXIT ;  /* 0x000000000000094d */ /* 0x000fea0003800000 */
[----:B------:R-:W-:Y:S01]  /*0a90*/  ULDC.64 UR4, c[0x0][0x750] ;  /* 0x0001d40000047ab9 */ /* 0x000fe20000000a00 */
[----:B------:R-:W-:Y:S01]  /*0aa0*/  UMOV UR10, 0xffffffff ;  /* 0xffffffff000a7882 */ /* 0x000fe20000000000 */
[----:B------:R-:W-:Y:S01]  /*0ab0*/  ISETP.GE.U32.AND P0, PT, R7, UR4, PT ;  /* 0x0000000407007c0c */ /* 0x000fe2000bf06070 */
[----:B------:R-:W-:Y:S01]  /*0ac0*/  UMOV UR9, 0xffffffff ;  /* 0xffffffff00097882 */ /* 0x000fe20000000000 */
[----:B------:R-:W-:Y:S01]  /*0ad0*/  UMOV UR8, 0xffffffff ;  /* 0xffffffff00087882 */ /* 0x000fe20000000000 */
[----:B------:R-:W-:Y:S02]  /*0ae0*/  PRMT R0, RZ, 0x7610, R0 ;  /* 0x00007610ff007816 */ /* 0x000fe40000000000 */
[----:B------:R-:W-:-:S13]  /*0af0*/  ISETP.GE.U32.AND.EX P0, PT, R6, UR5, PT, P0 ;  /* 0x0000000506007c0c */ /* 0x000fda000bf06100 */
[----:B------:R-:W-:Y:S05]  /*0b00*/  @P0 BRA `(.L_x_8) ;  /* 0x0000000400400947 */ /* 0x000fea0003800000 */
[----:B------:R-:W-:Y:S01]  /*0b10*/  ULDC.64 UR18, c[0x0][0x728] ;  /* 0x0001ca0000127ab9 */ /* 0x000fe20000000a00 */
[C---:B------:R-:W-:Y:S01]  /*0b20*/  R2UR UR20, R7.reuse ;  /* 0x00000000071472ca */ /* 0x040fe200000e0000 */
[----:B------:R-:W-:Y:S01]  /*0b30*/  ULDC UR17, c[0x0][0x730] ;  /* 0x0001cc0000117ab9 */ /* 0x000fe20000000800 */
[----:B------:R-:W-:Y:S02]  /*0b40*/  ISETP.NE.U32.AND P0, PT, RZ, UR18, PT ;  /* 0x00000012ff007c0c */ /* 0x000fe4000bf05070 */
[----:B------:R-:W-:Y:S02]  /*0b50*/  R2UR UR4, R7 ;  /* 0x00000000070472ca */ /* 0x000fe400000e0000 */
[----:B------:R-:W-:Y:S02]  /*0b60*/  ISETP.NE.AND.EX P0, PT, RZ, UR19, PT, P0 ;  /* 0x00000013ff007c0c */ /* 0x000fe4000bf05300 */
[----:B------:R-:W-:-:S11]  /*0b70*/  R2UR UR5, R6 ;  /* 0x00000000060572ca */ /* 0x000fd600000e0000 */
[----:B------:R-:W-:Y:S05]  /*0b80*/  @!P0 BRA `(.L_x_9) ;  /* 0x0000000000308947 */ /* 0x000fea0003800000 */
[----:B------:R-:W-:Y:S01]  /*0b90*/  R2UR UR4, R7 ;  /* 0x00000000070472ca */ /* 0x000fe200000e0000 */
[----:B------:R-:W-:Y:S01]  /*0ba0*/  ULDC UR10, c[0x0][0x734] ;  /* 0x0001cd00000a7ab9 */ /* 0x000fe20000000800 */
[----:B------:R-:W-:-:S11]  /*0bb0*/  R2UR UR16, R6 ;  /* 0x00000000061072ca */ /* 0x000fd600000e0000 */
[----:B------:R-:W-:-:S04]  /*0bc0*/  UIADD3 UR10, UP0, UR4, UR10, URZ ;  /* 0x0000000a040a7290 */ /* 0x000fc8000ff1e03f */
[----:B------:R-:W-:-:S04]  /*0bd0*/  UIADD3.X UR16, URZ, UR16, URZ, UP0, !UPT ;  /* 0x000000103f107290 */ /* 0x000fc800087fe43f */
[----:B------:R-:W-:-:S04]  /*0be0*/  UIMAD.WIDE.U32 UR4, UR16, UR18, URZ ;  /* 0x00000012100472a5 */ /* 0x000fc8000f8e003f */
[----:B------:R-:W-:Y:S02]  /*0bf0*/  UIMAD.WIDE.U32 UR8, UP0, UR10, UR19, UR4 ;  /* 0x000000130a0872a5 */ /* 0x000fe4000f800004 */
[----:B------:R-:W-:Y:S02]  /*0c00*/  UIMAD.WIDE.U32 UR4, UR10, UR18, URZ ;  /* 0x000000120a0472a5 */ /* 0x000fe4000f8e003f */
[----:B------:R-:W-:Y:S02]  /*0c10*/  UIADD3.X UR15, URZ, URZ, URZ, UP0, !UPT ;  /* 0x0000003f3f0f7290 */ /* 0x000fe400087fe43f */
[----:B------:R-:W-:Y:S01]  /*0c20*/  UIADD3 URZ, UP0, UR5, UR8, URZ ;  /* 0x00000008053f7290 */ /* 0x000fe2000ff1e03f */
[----:B------:R-:W-:-:S03]  /*0c30*/  UMOV UR14, UR9 ;  /* 0x00000009000e7c82 */ /* 0x000fc60008000000 */
[----:B------:R-:W-:-:S12]  /*0c40*/  UIMAD.WIDE.U32.X UR4, UR16, UR19, UR14, UP0 ;  /* 0x00000013100472a5 */ /* 0x000fd800080e040e */
.L_x_9:
[----:B------:R-:W-:Y:S01]  /*0c50*/  USHF.R.U64 UR8, UR4, UR17, UR5 ;  /* 0x0000001104087299 */ /* 0x000fe20008001205 */
[----:B------:R-:W-:Y:S01]  /*0c60*/  R2UR UR15, R6 ;  /* 0x00000000060f72ca */ /* 0x000fe200000e0000 */
[----:B------:R-:W-:Y:S02]  /*0c70*/  USHF.R.U32.HI UR4, URZ, UR17, UR5 ;  /* 0x000000113f047299 */ /* 0x000fe40008011605 */
[----:B------:R-:W-:Y:S01]  /*0c80*/  UIADD3 UR5, UP0, URZ, -UR8, URZ ;  /* 0x800000083f057290 */ /* 0x000fe2000ff1e03f */
[----:B------:R-:W-:Y:S01]  /*0c90*/  ULDC.64 UR16, c[0x0][0x720] ;  /* 0x0001c80000107ab9 */ /* 0x000fe20000000a00 */
[----:B------:R-:W-:Y:S02]  /*0ca0*/  UMOV UR14, UR20 ;  /* 0x00000014000e7c82 */ /* 0x000fe40008000000 */
[----:B------:R-:W-:Y:S01]  /*0cb0*/  UIADD3.X UR4, URZ, ~UR4, URZ, UP0, !UPT ;  /* 0x800000043f047290 */ /* 0x000fe200087fe43f */
[----:B------:R-:W-:Y:S01]  /*0cc0*/  ULDC UR9, c[0x0][0x718] ;  /* 0x0001c60000097ab9 */ /* 0x000fe20000000800 */
[----:B------:R-:W-:-:S02]  /*0cd0*/  UIMAD UR13, UR13, UR12, UR11 ;  /* 0x0000000c0d0d72a4 */ /* 0x000fc4000f8e020b */
[----:B------:R-:W-:Y:S02]  /*0ce0*/  UIMAD UR4, UR4, UR16, URZ ;  /* 0x00000010040472a4 */ /* 0x000fe4000f8e023f */
[----:B------:R-:W-:Y:S02]  /*0cf0*/  UIMAD.WIDE.U32 UR14, UR5, UR16, UR14 ;  /* 0x00000010050e72a5 */ /* 0x000fe4000f8e000e */
[----:B------:R-:W-:Y:S01]  /*0d00*/  UIMAD UR4, UR5, UR17, UR4 ;  /* 0x00000011050472a4 */ /* 0x000fe2000f8e0204 */
[----:B------:R-:W-:Y:S01]  /*0d10*/  ULDC UR11, c[0x0][0x708] ;  /* 0x0001c200000b7ab9 */ /* 0x000fe20000000800 */
[----:B------:R-:W-:Y:S02]  /*0d20*/  ULDC UR20, c[0x0][0x758] ;  /* 0x0001d60000147ab9 */ /* 0x000fe40000000800 */
[----:B------:R-:W-:Y:S01]  /*0d30*/  UIADD3 UR10, UR15, UR4, URZ ;  /* 0x000000040f0a7290 */ /* 0x000fe2000fffe03f */
[----:B------:R-:W-:Y:S02]  /*0d40*/  UMOV UR12, 0xffffffff ;  /* 0xffffffff000c7882 */ /* 0x000fe40000000000 */
[----:B------:R-:W-:Y:S01]  /*0d50*/  ULDC.64 UR4, c[0x0][0x740] ;  /* 0x0001d00000047ab9 */ /* 0x000fe20000000a00 */
[----:B------:R-:W-:Y:S01]  /*0d60*/  USHF.R.U64 UR18, UR14, UR9, UR10 ;  /* 0x000000090e127299 */ /* 0x000fe2000800120a */
[----:B------:R-:W-:Y:S01]  /*0d70*/  ISETP.NE.U32.AND P0, PT, RZ, UR4, PT ;  /* 0x00000004ff007c0c */ /* 0x000fe2000bf05070 */
[----:B------:R-:W-:-:S02]  /*0d80*/  USHF.R.U32.HI UR10, URZ, UR9, UR10 ;  /* 0x000000093f0a7299 */ /* 0x000fc4000801160a */
[----:B------:R-:W-:Y:S01]  /*0d90*/  USHF.L.U32 UR9, UR12, UR20, URZ ;  /* 0x000000140c097299 */ /* 0x000fe2000800063f */
[----:B------:R-:W-:Y:S01]  /*0da0*/  ISETP.NE.AND.EX P0, PT, RZ, UR5, PT, P0 ;  /* 0x00000005ff007c0c */ /* 0x000fe2000bf05300 */
[----:B------:R-:W-:Y:S02]  /*0db0*/  USHF.R.U64 UR24, UR18, UR11, UR10 ;  /* 0x0000000b12187299 */ /* 0x000fe4000800120a */
[----:B------:R-:W-:Y:S01]  /*0dc0*/  USHF.R.U32.HI UR10, URZ, UR11, UR10 ;  /* 0x0000000b3f0a7299 */ /* 0x000fe2000801160a */
[----:B------:R-:W-:Y:S01]  /*0dd0*/  ULDC UR19, c[0x0][0x700] ;  /* 0x0001c00000137ab9 */ /* 0x000fe20000000800 */
[----:B------:R-:W-:Y:S02]  /*0de0*/  USEL UR7, UR7, UR13, !UP2 ;  /* 0x0000000d07077287 */ /* 0x000fe4000d000000 */
[----:B------:R-:W-:Y:S02]  /*0df0*/  USHF.R.U64 UR25, UR24, UR20, UR10 ;  /* 0x0000001418197299 */ /* 0x000fe4000800120a */
[----:B------:R-:W-:-:S02]  /*0e00*/  USHF.R.U32.HI UR11, URZ, UR20, UR10 ;  /* 0x000000143f0b7299 */ /* 0x000fc4000801160a */
[----:B------:R-:W-:Y:S02]  /*0e10*/  UIADD3 UR17, UR19, -0x1, URZ ;  /* 0xffffffff13117890 */ /* 0x000fe4000fffe03f */
[----:B------:R-:W-:Y:S01]  /*0e20*/  ULOP3.LUT UR9, URZ, UR9, URZ, 0x33, !UPT ;  /* 0x000000093f097292 */ /* 0x000fe2000f8e333f */
[----:B------:R-:W-:Y:S01]  /*0e30*/  ULDC UR21, c[0x0][0x748] ;  /* 0x0001d20000157ab9 */ /* 0x000fe20000000800 */
[----:B------:R-:W-:Y:S01]  /*0e40*/  ULDC UR22, c[0x0][0x738] ;  /* 0x0001ce0000167ab9 */ /* 0x000fe20000000800 */
[----:B------:R-:W-:Y:S01]  /*0e50*/  UMOV UR23, 0x1 ;  /* 0x0000000100177882 */ /* 0x000fe20000000000 */
[----:B------:R-:W-:Y:S01]  /*0e60*/  UMOV UR10, UR25 ;  /* 0x00000019000a7c82 */ /* 0x000fe20008000000 */
[----:B------:R-:W-:Y:S07]  /*0e70*/  @!P0 BRA `(.L_x_10) ;  /* 0x0000000000308947 */ /* 0x000fee0003800000 */
[----:B------:R-:W-:Y:S02]  /*0e80*/  ULDC UR14, c[0x0][0x74c] ;  /* 0x0001d300000e7ab9 */ /* 0x000fe40000000800 */
        /* <DEDUP_REMOVED lines=8> */
[----:B------:R-:W-:-:S07]  /*0f10*/  UIMAD.WIDE.U32.X UR4, UR16, UR5, UR14, UP0 ;  /* 0x00000005100472a5 */ /* 0x000fce00080e040e */
[----:B------:R-:W-:Y:S01]  /*0f20*/  UMOV UR10, UR4 ;  /* 0x00000004000a7c82 */ /* 0x000fe20008000000 */
[----:B------:R-:W-:-:S05]  /*0f30*/  UMOV UR11, UR5 ;  /* 0x00000005000b7c82 */ /* 0x000fca0008000000 */
.L_x_10:
[----:B------:R-:W-:Y:S01]  /*0f40*/  USHF.R.U64 UR5, UR10, UR21, UR11 ;  /* 0x000000150a057299 */ /* 0x000fe2000800120b */
[----:B------:R-:W-:Y:S01]  /*0f50*/  IMAD.MOV.U32 R0, RZ, RZ, 0x1 ;  /* 0x00000001ff007424 */ /* 0x000fe200078e00ff */
[----:B------:R-:W-:Y:S02]  /*0f60*/  USHF.L.U32 UR4, UR23, UR20, URZ ;  /* 0x0000001417047299 */ /* 0x000fe4000800063f */
[----:B------:R-:W-:Y:S02]  /*0f70*/  ULOP3.LUT UR9, UR24, UR9, URZ, 0xc0, !UPT ;  /* 0x0000000918097292 */ /* 0x000fe4000f8ec03f */
[----:B------:R-:W-:Y:S02]  /*0f80*/  UIADD3 UR10, -UR5, URZ, URZ ;  /* 0x0000003f050a7290 */ /* 0x000fe4000fffe13f */
[----:B------:R-:W-:Y:S02]  /*0f90*/  UIMAD UR9, UR4, UR5, UR9 ;  /* 0x00000005040972a4 */ /* 0x000fe4000f8e0209 */
[----:B------:R-:W-:-:S02]  /*0fa0*/  ULOP3.LUT UR17, UR18, UR17, URZ, 0xc0, !UPT ;  /* 0x0000001112117292 */ /* 0x000fc4000f8ec03f */
[----:B------:R-:W-:Y:S01]  /*0fb0*/  UIMAD UR4, UR10, UR22, UR25 ;  /* 0x000000160a0472a4 */ /* 0x000fe2000f8e0219 */
[----:B------:R-:W-:Y:S02]  /*0fc0*/  ULDC UR5, c[0x0][0x710] ;  /* 0x0001c40000057ab9 */ /* 0x000fe40000000800 */
[----:B------:R-:W-:Y:S02]  /*0fd0*/  UIMAD UR7, UR9, UR5, UR7 ;  /* 0x00000005090772a4 */ /* 0x000fe4000f8e0207 */
[----:B------:R-:W-:-:S04]  /*0fe0*/  UIMAD UR4, UR4, UR19, UR17 ;  /* 0x00000013040472a4 */ /* 0x000fc8000f8e0211 */
[----:B------:R-:W-:Y:S02]  /*0ff0*/  USEL UR9, UR4, UR7, !UP2 ;  /* 0x0000000704097287 */ /* 0x000fe4000d000000 */
[----:B------:R-:W-:-:S12]  /*1000*/  USEL UR10, UR7, UR4, !UP2 ;  /* 0x00000004070a7287 */ /* 0x000fd8000d000000 */
.L_x_8:
[----:B------:R-:W-:-:S08]  /*1010*/  NOP ;  /* 0x0000000000007918 */ /* 0x000fd00000000000 */
[----:B------:R-:W1:Y:S02]  /*1020*/  USETMAXREG.TRY_ALLOC.CTAPOOL UP0, 0xf0 ;  /* 0x000000f0000079c8 */ /* 0x000e640008000600 */
[----:B-1----:R-:W-:-:S13]  /*1030*/  PLOP3.LUT P0, PT, PT, PT, UP0, 0x80, 0x0 ;  /* 0x000000000000781c */ /* 0x002fda0003f0f008 */
[----:B------:R-:W-:Y:S05]  /*1040*/  @!P0 BRA `(.L_x_8) ;  /* 0xfffffffc00f08947 */ /* 0x000fea000383ffff */
[----:B------:R-:W-:Y:S01]  /*1050*/  ULDC.64 UR4, c[0x0][0x698] ;  /* 0x0001a60000047ab9 */ /* 0x000fe20000000a00 */
[----:B------:R-:W-:Y:S01]  /*1060*/  ULDC.64 UR16, c[0x0][0x208] ;  /* 0x0000820000107ab9 */ /* 0x000fe20000000a00 */
[----:B------:R-:W-:-:S04]  /*1070*/  ISETP.NE.U32.AND P0, PT, RZ, UR4, PT ;  /* 0x00000004ff007c0c */ /* 0x000fc8000bf05070 */
[----:B------:R-:W-:-:S13]  /*1080*/  ISETP.NE.AND.EX P0, PT, RZ, UR5, PT, P0 ;  /* 0x00000005ff007c0c */ /* 0x000fda000bf05300 */
[----:B------:R-:W-:Y:S05]  /*1090*/  @!P0 BRA `(.L_x_11) ;  /* 0x0000000000208947 */ /* 0x000fea0003800000 */
[----:B------:R-:W1:Y:S02]  /*10a0*/  LDC.64 R2, c[0x0][0x698] ;  /* 0x0001a600ff027b82 */ /* 0x000e640000000a00 */
[----:B-1----:R-:W2:Y:S02]  /*10b0*/  LDG.E.64 R2, desc[UR16][R2.64] ;  /* 0x0000001002027981 */ /* 0x002ea4000c1e1b00 */
[----:B--2---:R-:W-:-:S04]  /*10c0*/  ISETP.NE.U32.AND P0, PT, R2, RZ, PT ;  /* 0x000000ff0200720c */ /* 0x004fc80003f05070 */
[----:B------:R-:W-:-:S13]  /*10d0*/  ISETP.NE.AND.EX P0, PT, R3, RZ, PT, P0 ;  /* 0x000000ff0300720c */ /* 0x000fda0003f05300 */
[----:B------:R-:W-:Y:S05]  /*10e0*/  @!P0 BRA `(.L_x_11) ;  /* 0x00000000000c8947 */ /* 0x000fea0003800000 */
[----:B------:R-:W2:Y:S02]  /*10f0*/  LD.E R2, desc[UR16][R2.64] ;  /* 0x0000001002027980 */ /* 0x000ea4000c101900 */
[----:B--2---:R-:W-:Y:S01]  /*1100*/  R2UR UR20, R2 ;  /* 0x00000000021472ca */ /* 0x004fe200000e0000 */
[----:B------:R-:W-:-:S14]  /*1110*/  BRA `(.L_x_12) ;  /* 0x0000000000247947 */ /* 0x000fdc0003800000 */
.L_x_11:
[----:B------:R-:W-:Y:S02]  /*1120*/  ULDC.64 UR4, c[0x0][0x688] ;  /* 0x0001a20000047ab9 */ /* 0x000fe40000000a00 */
[----:B------:R-:W-:-:S04]  /*1130*/  ISETP.NE.U32.AND P0, PT, RZ, UR4, PT ;  /* 0x00000004ff007c0c */ /* 0x000fc8000bf05070 */
[----:B------:R-:W-:-:S13]  /*1140*/  ISETP.NE.AND.EX P0, PT, RZ, UR5, PT, P0 ;  /* 0x00000005ff007c0c */ /* 0x000fda000bf05300 */
[----:B------:R-:W-:Y:S05]  /*1150*/  @!P0 BRA `(.L_x_13) ;  /* 0x0000000000108947 */ /* 0x000fea0003800000 */
[----:B------:R-:W1:Y:S02]  /*1160*/  LDC.64 R2, c[0x0][0x688] ;  /* 0x0001a200ff027b82 */ /* 0x000e640000000a00 */
[----:B-1----:R-:W2:Y:S02]  /*1170*/  LDG.E R2, desc[UR16][R2.64] ;  /* 0x0000001002027981 */ /* 0x002ea4000c1e1900 */
[----:B--2---:R-:W-:Y:S01]  /*1180*/  R2UR UR20, R2 ;  /* 0x00000000021472ca */ /* 0x004fe200000e0000 */
[----:B------:R-:W-:-:S14]  /*1190*/  BRA `(.L_x_12) ;  /* 0x0000000000047947 */ /* 0x000fdc0003800000 */
.L_x_13:
[----:B------:R-:W-:-:S05]  /*11a0*/  ULDC UR20, c[0x0][0x680] ;  /* 0x0001a00000147ab9 */ /* 0x000fca0000000800 */
.L_x_12:
[----:B------:R-:W-:Y:S02]  /*11b0*/  ULDC.64 UR4, c[0x0][0x6a0] ;  /* 0x0001a80000047ab9 */ /* 0x000fe40000000a00 */
        /* <DEDUP_REMOVED lines=11> */
.L_x_14:
        /* <DEDUP_REMOVED lines=8> */
.L_x_16:
[----:B------:R-:W-:-:S05]  /*12f0*/  ULDC UR19, c[0x0][0x684] ;  /* 0x0001a10000137ab9 */ /* 0x000fca0000000800 */
.L_x_15:
[----:B------:R-:W-:-:S13]  /*1300*/  LOP3.LUT P0, RZ, R0, 0xff, RZ, 0xc0, !PT ;  /* 0x000000ff00ff7812 */ /* 0x000fda000780c0ff */
[----:B------:R-:W-:Y:S05]  /*1310*/  @!P0 EXIT ;  /* 0x000000000000894d */ /* 0x000fea0003800000 */
[----:B------:R-:W-:Y:S01]  /*1320*/  ULDC UR4, c[0x0][0x28c] ;  /* 0x0000a30000047ab9 */ /* 0x000fe20000000800 */
[----:B------:R-:W-:Y:S02]  /*1330*/  ULOP3.LUT UR18, UR6, 0x1, URZ, 0xfc, !UPT ;  /* 0x0000000106127892 */ /* 0x000fe4000f8efc3f */
[----:B------:R-:W-:-:S04]  /*1340*/  UIADD3 UR4, UR4, 0x7f, URZ ;  /* 0x0000007f04047890 */ /* 0x000fc8000fffe03f */
[----:B------:R-:W-:-:S04]  /*1350*/  USHF.R.S32.HI UR5, URZ, 0x1f, UR4 ;  /* 0x0000001f3f057899 */ /* 0x000fc80008011404 */
[----:B------:R-:W-:-:S03]  /*1360*/  ULEA.HI UR5, UR5, UR4, URZ, 0x7 ;  /* 0x0000000405057291 */ /* 0x000fc6000f8f383f */
[----:B------:R-:W-:Y:S01]  /*1370*/  UMOV UR4, URZ ;  /* 0x0000003f00047c82 */ /* 0x000fe20008000000 */
[----:B------:R-:W-:-:S03]  /*1380*/  USHF.R.S32.HI UR7, URZ, 0x7, UR5 ;  /* 0x000000073f077899 */ /* 0x000fc60008011405 */
[----:B------:R-:W-:-:S09]  /*1390*/  UMOV UR5, URZ ;  /* 0x0000003f00057c82 */ /* 0x000fd20008000000 */
.L_x_413:
[----:B------:R-:W-:Y:S01]  /*13a0*/  STL [R1], RZ ;  /* 0x000000ff01007387 */ /* 0x000fe20000100800 */
[----:B------:R-:W-:Y:S01]  /*13b0*/  UISETP.LT.AND UP0, UPT, URZ, UR7, UPT ;  /* 0x000000073f00728c */ /* 0x000fe2000bf01270 */
[----:B------:R-:W-:Y:S02]  /*13c0*/  CS2R R24, SRZ ;  /* 0x0000000000187805 */ /* 0x000fe4000001ff00 */
[----:B------:R-:W-:Y:S01]  /*13d0*/  CS2R R26, SRZ ;  /* 0x00000000001a7805 */ /* 0x000fe2000001ff00 */
[----:B------:R-:W-:Y:S01]  /*13e0*/  STL [R1+0x4], RZ ;  /* 0x000004ff01007387 */ /* 0x000fe20000100800 */
[----:B------:R-:W-:Y:S01]  /*13f0*/  USEL UR11, URZ, UR7, UP0 ;  /* 0x000000073f0b7287 */ /* 0x000fe20008000000 */
[----:B------:R-:W-:Y:S02]  /*1400*/  CS2R R28, SRZ ;  /* 0x00000000001c7805 */ /* 0x000fe4000001ff00 */
[----:B------:R-:W-:Y:S01]  /*1410*/  CS2R R30, SRZ ;  /* 0x00000000001e7805 */ /* 0x000fe2000001ff00 */
[----:B------:R-:W-:Y:S01]  /*1420*/  STL [R1+0x8], RZ ;  /* 0x000008ff01007387 */ /* 0x000fe20000100800 */
[----:B------:R-:W-:Y:S01]  /*1430*/  UIADD3 UR11, UR7, -UR11, URZ ;  /* 0x8000000b070b7290 */ /* 0x000fe2000fffe03f */
[----:B------:R-:W-:-:S02]  /*1440*/  CS2R R32, SRZ ;  /* 0x0000000000207805 */ /* 0x000fc4000001ff00 */
[----:B------:R-:W-:Y:S01]  /*1450*/  CS2R R34, SRZ ;  /* 0x0000000000227805 */ /* 0x000fe2000001ff00 */
[----:B------:R-:W-:Y:S01]  /*1460*/  STL [R1+0xc], RZ ;  /* 0x00000cff01007387 */ /* 0x000fe20000100800 */
[----:B------:R-:W-:Y:S01]  /*1470*/  UISETP.GE.AND UP0, UPT, UR11, 0x1, UPT ;  /* 0x000000010b00788c */ /* 0x000fe2000bf06270 */
[----:B------:R-:W-:Y:S02]  /*1480*/  CS2R R36, SRZ ;  /* 0x0000000000247805 */ /* 0x000fe4000001ff00 */
[----:B------:R-:W-:Y:S01]  /*1490*/  CS2R R38, SRZ ;  /* 0x0000000000267805 */ /* 0x000fe2000001ff00 */
[----:B------:R-:W-:Y:S01]  /*14a0*/  STL [R1+0x10], RZ ;  /* 0x000010ff01007387 */ /* 0x000fe20000100800 */
[----:B------:R-:W-:Y:S02]  /*14b0*/  CS2R R40, SRZ ;  /* 0x0000000000287805 */ /* 0x000fe4000001ff00 */
[----:B------:R-:W-:Y:S02]  /*14c0*/  CS2R R42, SRZ ;  /* 0x00000000002a7805 */ /* 0x000fe4000001ff00 */
[----:B------:R-:W-:Y:S01]  /*14d0*/  PLOP3.LUT P0, PT, PT, PT, UP0, 0x80, 0x0 ;  /* 0x000000000000781c */ /* 0x000fe20003f0f008 */
[----:B------:R-:W-:Y:S01]  /*14e0*/  STL [R1+0x14], RZ ;  /* 0x000014ff01007387 */ /* 0x000fe20000100800 */
[----:B------:R-:W-:-:S02]  /*14f0*/  CS2R R44, SRZ ;  /* 0x00000000002c7805 */ /* 0x000fc4000001ff00 */
[----:B------:R-:W-:Y:S02]  /*1500*/  CS2R R46, SRZ ;  /* 0x00000000002e7805 */ /* 0x000fe4000001ff00 */
[----:B------:R-:W-:Y:S01]  /*1510*/  CS2R R48, SRZ ;  /* 0x0000000000307805 */ /* 0x000fe2000001ff00 */
[----:B------:R-:W-:Y:S01]  /*1520*/  STL [R1+0x18], RZ ;  /* 0x000018ff01007387 */ /* 0x000fe20000100800 */
[----:B------:R-:W-:Y:S02]  /*1530*/  CS2R R50, SRZ ;  /* 0x0000000000327805 */ /* 0x000fe4000001ff00 */
[----:B------:R-:W-:Y:S02]  /*1540*/  CS2R R52, SRZ ;  /* 0x0000000000347805 */ /* 0x000fe4000001ff00 */
[----:B------:R-:W-:Y:S01]  /*1550*/  CS2R R54, SRZ ;  /* 0x0000000000367805 */ /* 0x000fe2000001ff00 */
        /* <DEDUP_REMOVED lines=64> */
[----:B------:R-:W-:Y:S04]  /*1960*/  STL [R1+0x5c], RZ ;  /* 0x00005cff01007387 */ /* 0x000fe80000100800 */
        /* <DEDUP_REMOVED lines=53> */
[----:B------:R-:W-:Y:S01]  /*1cc0*/  STL [R1+0x134], RZ ;  /* 0x000134ff01007387 */ /* 0x000fe20000100800 */
[----:B-1----:R-:W1:Y:S03]  /*1cd0*/  S2R R0, SR_TID.X ;  /* 0x0000000000007919 */ /* 0x002e660000002100 */
        /* <DEDUP_REMOVED lines=8> */
[----:B-1----:R-:W-:-:S03]  /*1d60*/  LOP3.LUT R0, R0, 0x80, RZ, 0xc0, !PT ;  /* 0x0000008000007812 */ /* 0x002fc600078ec0ff */
[----:B------:R-:W-:Y:S01]  /*1d70*/  STL [R1+0x158], RZ ;  /* 0x000158ff01007387 */ /* 0x000fe20000100800 */
[----:B------:R-:W-:-:S03]  /*1d80*/  SHF.R.U32.HI R0, RZ, 0x7, R0 ;  /* 0x00000007ff007819 */ /* 0x000fc60000011600 */
        /* <DEDUP_REMOVED lines=33> */
[----:B------:R-:W1:Y:S04]  /*1fa0*/  SHFL.IDX PT, R0, R0, RZ, 0x1f ;  /* 0x00001fff00007589 */ /* 0x000e6800000e0000 */
[----:B------:R2:W-:Y:S04]  /*1fb0*/  STL [R1+0x1e0], RZ ;  /* 0x0001e0ff01007387 */ /* 0x0005e80000100800 */
[----:B------:R2:W-:Y:S04]  /*1fc0*/  STL [R1+0x1e4], RZ ;  /* 0x0001e4ff01007387 */ /* 0x0005e80000100800 */
[----:B------:R2:W-:Y:S04]  /*1fd0*/  STL [R1+0x1e8], RZ ;  /* 0x0001e8ff01007387 */ /* 0x0005e80000100800 */
[----:B------:R2:W-:Y:S04]  /*1fe0*/  STL [R1+0x1ec], RZ ;  /* 0x0001ecff01007387 */ /* 0x0005e80000100800 */
[----:B------:R2:W-:Y:S04]  /*1ff0*/  STL [R1+0x1f0], RZ ;  /* 0x0001f0ff01007387 */ /* 0x0005e80000100800 */
[----:B------:R2:W-:Y:S01]  /*2000*/  STL [R1+0x1f4], RZ ;  /* 0x0001f4ff01007387 */ /* 0x0005e20000100800 */
[----:B-1----:R-:W-:-:S03]  /*2010*/  R2UR UR12, R0 ;  /* 0x00000000000c72ca */ /* 0x002fc600000e0000 */
[----:B------:R2:W-:Y:S04]  /*2020*/  STL [R1+0x1f8], RZ ;  /* 0x0001f8ff01007387 */ /* 0x0005e80000100800 */
[----:B------:R2:W-:Y:S01]  /*2030*/  STL [R1+0x1fc], RZ ;  /* 0x0001fcff01007387 */ /* 0x0005e20000100800 */
[----:B---34-:R-:W-:Y:S07]  /*2040*/  @!P0 BRA `(.L_x_17) ;  /* 0x0000002c008c8947 */ /* 0x018fee0003800000 */
[----:B------:R-:W1:Y:S01]  /*2050*/  S2UR UR15, SR_CgaCtaId ;  /* 0x00000000000f79c3 */ /* 0x000e620000008800 */
[----:B------:R-:W-:Y:S01]  /*2060*/  ULEA.HI UR13, UR12, UR12, URZ, 0x1 ;  /* 0x0000000c0c0d7291 */ /* 0x000fe2000f8f083f */
[----:B------:R-:W-:Y:S01]  /*2070*/  MOV R2, UR5 ;  /* 0x0000000500027c02 */ /* 0x000fe20008000f00 */
[----:B------:R-:W-:Y:S01]  /*2080*/  UMOV UR14, 0x400 ;  /* 0x00000400000e7882 */ /* 0x000fe20000000000 */
[----:B------:R-:W-:Y:S02]  /*2090*/  UPLOP3.LUT UP0, UPT, UPT, UPT, UPT, 0x40, 0x0 ;  /* 0x000000000000789c */ /* 0x000fe40003f0e870 */
[----:B------:R-:W-:Y:S01]  /*20a0*/  ULOP3.LUT UR13, UR13, 0xffffe, URZ, 0xc0, !UPT ;  /* 0x000ffffe0d0d7892 */ /* 0x000fe2000f8ec03f */
[----:B------:R-:W-:Y:S01]  /*20b0*/  UMOV UR22, UR4 ;  /* 0x0000000400167c82 */ /* 0x000fe20008000000 */
[----:B------:R-:W-:Y:S02]  /*20c0*/  UMOV UR23, UR4 ;  /* 0x0000000400177c82 */ /* 0x000fe40008000000 */
[----:B------:R-:W-:-:S02]  /*20d0*/  UIADD3 UR13, UR12, -UR13, URZ ;  /* 0x8000000d0c0d7290 */ /* 0x000fc4000fffe03f */
[----:B-1----:R-:W-:-:S04]  /*20e0*/  ULEA UR14, UR15, UR14, 0x18 ;  /* 0x0000000e0f0e7291 */ /* 0x002fc8000f8ec03f */
[----:B------:R-:W-:-:S04]  /*20f0*/  ULEA UR13, UR13, UR14, 0xc ;  /* 0x0000000e0d0d7291 */ /* 0x000fc8000f8e603f */
[----:B------:R-:W-:-:S04]  /*2100*/  UIADD3 UR13, UR13, 0x100, URZ ;  /* 0x000001000d0d7890 */ /* 0x000fc8000fffe03f */
[----:B------:R-:W-:-:S04]  /*2110*/  USHF.R.U32.HI UR13, URZ, 0x4, UR13 ;  /* 0x000000043f0d7899 */ /* 0x000fc8000801160d */
[----:B------:R-:W-:-:S12]  /*2120*/  ULOP3.LUT UR21, UR13, 0x3fff, URZ, 0xc0, !UPT ;  /* 0x00003fff0d157892 */ /* 0x000fd8000f8ec03f */
.L_x_24:
[----:B------:R-:W-:-:S06]  /*2130*/  UISETP.NE.AND UP1, UPT, UR18, 0x3, UPT ;  /* 0x000000031200788c */ /* 0x000fcc000bf25270 */
[----:B------:R-:W-:-:S13]  /*2140*/  PLOP3.LUT P1, PT, PT, PT, UP1, 0x80, 0x0 ;  /* 0x000000000000781c */ /* 0x000fda0003f2f018 */
[----:B------:R-:W-:Y:S05]  /*2150*/  @!P1 BRA `(.L_x_18) ;  /* 0x0000000000049947 */ /* 0x000fea0003800000 */
[----:B------:R-:W-:Y:S01]  /*2160*/  BPT.TRAP 0x1 ;  /* 0x000000040000795c */ /* 0x000fe20000300000 */
.L_x_18:
[----:B------:R-:W1:Y:S01]  /*2170*/  S2UR UR13, SR_CgaCtaId ;  /* 0x00000000000d79c3 */ /* 0x000e620000008800 */
[----:B------:R-:W-:Y:S01]  /*2180*/  UMOV UR12, 0x400 ;  /* 0x00000400000c7882 */ /* 0x000fe20000000000 */
[----:B------:R-:W-:Y:S01]  /*2190*/  SHF.L.U32 R0, R2, 0x1f, RZ ;  /* 0x0000001f02007819 */ /* 0x000fe200000006ff */
[----:B-1----:R-:W-:-:S04]  /*21a0*/  ULEA UR26, UR13, UR12, 0x18 ;  /* 0x0000000c0d1a7291 */ /* 0x002fc8000f8ec03f */
[----:B------:R-:W-:-:S09]  /*21b0*/  ULEA UR12, UR22, UR26, 0x3 ;  /* 0x0000001a160c7291 */ /* 0x000fd2000f8e183f */
[----:B------:R1:W3:Y:S01]  /*21c0*/  SYNCS.PHASECHK.TRANS64.TRYWAIT P0, [UR12], R0 ;  /* 0x00000000ff0075a7 */ /* 0x0002e2000800014c */
[----:B------:R-:W-:Y:S05]  /*21d0*/  @!P1 BRA `(.L_x_19) ;  /* 0x0000000000049947 */ /* 0x000fea0003800000 */
[----:B------:R-:W-:Y:S01]  /*21e0*/  BPT.TRAP 0x1 ;  /* 0x000000040000795c */ /* 0x000fe20000300000 */
.L_x_19:
[----:B---3--:R-:W-:Y:S05]  /*21f0*/  @P0 BRA `(.L_x_20) ;  /* 0x0000000000080947 */ /* 0x008fea0003800000 */
[----:B------:R-:W3:Y:S02]  /*2200*/  SYNCS.PHASECHK.TRANS64.TRYWAIT P0, [UR12], R0 ;  /* 0x00000000ff0075a7 */ /* 0x000ee4000800014c */
[----:B---3--:R-:W-:Y:S05]  /*2210*/  @!P0 BRA `(.L_x_21) ;  /* 0x0000017c00008947 */ /* 0x008fea0003800000 */
.L_x_20:
[----:B------:R-:W-:Y:S04]  /*2220*/  STL.64 [R1+0x668], R150 ;  /* 0x0006689601007387 */ /* 0x000fe80000100a00 */
        /* <DEDUP_REMOVED lines=62> */
[----:B------:R4:W-:Y:S04]  /*2610*/  STL.64 [R1+0x470], R24 ;  /* 0x0004701801007387 */ /* 0x0009e80000100a00 */
[----:B----4-:R-:W4:Y:S04]  /*2620*/  LDL.LU.64 R24, [R1] ;  /* 0x0000000001187983 */ /* 0x010f280000300a00 */
[----:B------:R-:W4:Y:S04]  /*2630*/  LDL.LU.64 R26, [R1+0x8] ;  /* 0x00000800011a7983 */ /* 0x000f280000300a00 */
        /* <DEDUP_REMOVED lines=61> */
[----:B------:R-:W4:Y:S01]  /*2a10*/  LDL.LU.64 R150, [R1+0x1f8] ;  /* 0x0001f80001967983 */ /* 0x000f220000300a00 */
[----:B------:R-:W-:-:S02]  /*2a20*/  UIADD3 UR12, UR26, 0x10100, URZ ;  /* 0x000101001a0c7890 */ /* 0x000fc4000fffe03f */
[----:B------:R-:W-:Y:S01]  /*2a30*/  ULOP3.LUT UR24, UR21, 0x10000, URZ, 0xfc, !UPT ;  /* 0x0001000015187892 */ /* 0x000fe2000f8efc3f */
[----:B------:R-:W1:Y:S01]  /*2a40*/  S2R R4, SR_TID.X ;  /* 0x0000000000047919 */ /* 0x000e620000002100 */
[----:B------:R-:W-:Y:S02]  /*2a50*/  USHF.R.U32.HI UR12, URZ, 0x4, UR12 ;  /* 0x000000043f0c7899 */ /* 0x000fe4000801160c */
[----:B------:R-:W-:Y:S01]  /*2a60*/  ULEA UR24, UR22, UR24, 0xa ;  /* 0x0000001816187291 */ /* 0x000fe2000f8e503f */
[----:B------:R-:W-:Y:S01]  /*2a70*/  STL [R1+0x46c], R165 ;  /* 0x00046ca501007387 */ /* 0x000fe20000100800 */
[----:B------:R-:W-:Y:S01]  /*2a80*/  ULOP3.LUT UR12, UR12, 0x3fff, URZ, 0xc0, !UPT ;  /* 0x00003fff0c0c7892 */ /* 0x000fe2000f8ec03f */
[----:B------:R-:W-:Y:S01]  /*2a90*/  UMOV UR13, 0x80000020 ;  /* 0x80000020000d7882 */ /* 0x000fe20000000000 */
[----:B------:R-:W-:Y:S02]  /*2aa0*/  UMOV UR15, 0x40000040 ;  /* 0x40000040000f7882 */ /* 0x000fe40000000000 */
[----:B------:R-:W-:Y:S01]  /*2ab0*/  ULOP3.LUT UR12, UR12, 0x10000, URZ, 0xfc, !UPT ;  /* 0x000100000c0c7892 */ /* 0x000fe2000f8efc3f */
[----:B------:R-:W-:Y:S03]  /*2ac0*/  STL [R1+0x468], R164 ;  /* 0x000468a401007387 */ /* 0x000fe60000100800 */
[----:B------:R-:W-:Y:S01]  /*2ad0*/  ULEA UR25, UR22, UR12, 0xb ;  /* 0x0000000c16197291 */ /* 0x000fe2000f8e583f */
[----:B------:R-:W-:Y:S02]  /*2ae0*/  STL [R1+0x464], R153 ;  /* 0x0004649901007387 */ /* 0x000fe40000100800 */
[----:B------:R-:W-:-:S02]  /*2af0*/  UMOV UR12, UR24 ;  /* 0x00000018000c7c82 */ /* 0x000fc40008000000 */
[----:B------:R-:W-:Y:S02]  /*2b00*/  STL [R1+0x460], R2 ;  /* 0x0004600201007387 */ /* 0x000fe40000100800 */
[----:B------:R-:W-:Y:S01]  /*2b10*/  UMOV UR14, UR25 ;  /* 0x00000019000e7c82 */ /* 0x000fe20008000000 */
[C---:B-1-3--:R-:W-:Y:S02]  /*2b20*/  IMAD.SHL.U32 R0, R4.reuse, 0x40, RZ ;  /* 0x0000004004007824 */ /* 0x04afe400078e00ff */
[----:B------:R-:W-:-:S03]  /*2b30*/  IMAD.SHL.U32 R3, R4, 0x400, RZ ;  /* 0x0000040004037824 */ /* 0x000fc600078e00ff */
[----:B------:R-:W-:-:S04]  /*2b40*/  LOP3.LUT R0, R0, 0x3800, RZ, 0xc0, !PT ;  /* 0x0000380000007812 */ /* 0x000fc800078ec0ff */
[----:B------:R-:W-:Y:S01]  /*2b50*/  LOP3.LUT R0, R0, 0x400, R3, 0xf8, !PT ;  /* 0x0000040000007812 */ /* 0x000fe200078ef803 */
[----:B------:R-:W-:-:S05]  /*2b60*/  IMAD.SHL.U32 R3, R4, 0x20, RZ ;  /* 0x0000002004037824 */ /* 0x000fca00078e00ff */
[----:B------:R-:W-:Y:S02]  /*2b70*/  LOP3.LUT R0, R0, 0x380, R3, 0xf8, !PT ;  /* 0x0000038000007812 */ /* 0x000fe400078ef803 */
[----:B------:R-:W-:-:S04]  /*2b80*/  SHF.L.U32 R3, R4, 0x4, RZ ;  /* 0x0000000404037819 */ /* 0x000fc800000006ff */
[----:B------:R-:W-:-:S04]  /*2b90*/  LOP3.LUT R0, R0, 0x20, R3, 0xf8, !PT ;  /* 0x0000002000007812 */ /* 0x000fc800078ef803 */
[----:B------:R-:W-:Y:S01]  /*2ba0*/  SHF.R.U32.HI R3, RZ, 0x3, R0 ;  /* 0x00000003ff037819 */ /* 0x000fe20000011600 */
[----:B------:R-:W-:-:S04]  /*2bb0*/  IMAD.U32 R0, RZ, RZ, UR22 ;  /* 0x00000016ff007e24 */ /* 0x000fc8000f8e00ff */
[----:B------:R-:W-:-:S05]  /*2bc0*/  IMAD R0, R0, 0x1000, R3 ;  /* 0x0000100000007824 */ /* 0x000fca00078e0203 */
[----:B------:R-:W4:Y:S02]  /*2bd0*/  LDS R152, [R0+UR26+0x30100] ;  /* 0x0301001a00987984 */ /* 0x000f240008000800 */
[----:B----4-:R-:W-:-:S06]  /*2be0*/  WARPGROUP.ARRIVE ;  /* 0x00000000000079c5 */ /* 0x010fcc0000000000 */
[----:B------:R-:W-:Y:S03]  /*2bf0*/  IGMMA.SP.64x256x64.S8.S8 R24, gdesc[UR12], R24, UP0, R152, gsb0 ;  /* 0x068098000c1879f1 */ /* 0x000fe6000b841218 */
[----:B------:R-:W-:Y:S02]  /*2c00*/  WARPGROUP.DEPBAR.LE gsb0, 0x0 ;  /* 0x00008000000079c5 */ /* 0x000fe40000010000 */
[----:B------:R-:W-:Y:S01]  /*2c10*/  STL.64 [R1], R24 ;  /* 0x0000001801007387 */ /* 0x000fe20000100a00 */
[----:B------:R-:W-:Y:S01]  /*2c20*/  IMAD.MOV.U32 R4, RZ, RZ, R150 ;  /* 0x000000ffff047224 */ /* 0x000fe200078e0096 */
[----:B0-----:R-:W-:Y:S01]  /*2c30*/  MOV R6, R148 ;  /* 0x0000009400067202 */ /* 0x001fe20000000f00 */
[----:B------:R-:W-:Y:S01]  /*2c40*/  IMAD.MOV.U32 R3, RZ, RZ, R151 ;  /* 0x000000ffff037224 */ /* 0x000fe200078e0097 */
[----:B------:R-:W-:Y:S01]  /*2c50*/  STL.64 [R1+0x8], R26 ;  /* 0x0000081a01007387 */ /* 0x000fe20000100a00 */
[----:B------:R-:W-:Y:S01]  /*2c60*/  IMAD.MOV.U32 R5, RZ, RZ, R149 ;  /* 0x000000ffff057224 */ /* 0x000fe200078e0095 */
[----:B------:R-:W-:Y:S01]  /*2c70*/  MOV R10, R144 ;  /* 0x00000090000a7202 */ /* 0x000fe20000000f00 */
        /* <DEDUP_REMOVED lines=37> */
[----:B------:R0:W-:Y:S01]  /*2ed0*/  STL [R1+0x58], R46 ;  /* 0x0000582e01007387 */ /* 0x0001e20000100800 */
[----:B------:R-:W-:Y:S01]  /*2ee0*/  IMAD.MOV.U32 R161, RZ, RZ, R123 ;  /* 0x000000ffffa17224 */ /* 0x000fe200078e007b */
[----:B------:R-:W-:Y:S01]  /*2ef0*/  MOV R182, R104 ;  /* 0x0000006800b67202 */ /* 0x000fe20000000f00 */
[----:B------:R-:W-:Y:S01]  /*2f00*/  IMAD.MOV.U32 R163, RZ, RZ, R121 ;  /* 0x000000ffffa37224 */ /* 0x000fe200078e0079 */
[----:B------:R-:W3:Y:S01]  /*2f10*/  LDL.LU.64 R150, [R1+0x668] ;  /* 0x0006680001967983 */ /* 0x000ee20000300a00 */
        /* <DEDUP_REMOVED lines=56> */
[----:B------:R-:W-:-:S02]  /*32a0*/  IMAD.MOV.U32 R203, RZ, RZ, R83 ;  /* 0x000000ffffcb7224 */ /* 0x000fc400078e0053 */
[----:B------:R-:W-:Y:S01]  /*32b0*/  IMAD.MOV.U32 R205, RZ, RZ, R81 ;  /* 0x000000ffffcd7224 */ /* 0x000fe200078e0051 */
[----:B------:R-:W3:Y:S01]  /*32c0*/  LDL.LU.64 R120, [R1+0x5f0] ;  /* 0x0005f00001787983 */ /* 0x000ee20000300a00 */
[----:B------:R-:W-:Y:S02]  /*32d0*/  IMAD.MOV.U32 R208, RZ, RZ, R78 ;  /* 0x000000ffffd07224 */ /* 0x000fe400078e004e */
[----:B------:R-:W-:Y:S01]  /*32e0*/  IMAD.MOV.U32 R207, RZ, RZ, R79 ;  /* 0x000000ffffcf7224 */ /* 0x000fe200078e004f */
[----:B------:R-:W3:Y:S01]  /*32f0*/  LDL.LU.64 R118, [R1+0x5e8] ;  /* 0x0005e80001767983 */ /* 0x000ee20000300a00 */
[----:B------:R-:W-:Y:S02]  /*3300*/  IMAD.MOV.U32 R209, RZ, RZ, R77 ;  /* 0x000000ffffd17224 */ /* 0x000fe400078e004d */
        /* <DEDUP_REMOVED lines=32> */
[----:B------:R-:W-:-:S03]  /*3510*/  IMAD.MOV.U32 R165, RZ, RZ, R47 ;  /* 0x000000ffffa57224 */ /* 0x000fc600078e002f */
[----:B------:R-:W3:Y:S04]  /*3520*/  LDL.LU.64 R94, [R1+0x588] ;  /* 0x00058800015e7983 */ /* 0x000ee80000300a00 */
        /* <DEDUP_REMOVED lines=23> */
[----:B0-----:R-:W3:Y:S04]  /*36a0*/  LDL.LU.64 R46, [R1+0x4c8] ;  /* 0x0004c800012e7983 */ /* 0x001ee80000300a00 */
        /* <DEDUP_REMOVED lines=11> */
[----:B------:R-:W3:Y:S01]  /*3760*/  LDS R152, [R0+UR26+0x30900] ;  /* 0x0309001a00987984 */ /* 0x000ee20008000800 */
[----:B------:R-:W-:Y:S01]  /*3770*/  UIADD3 UR12, UR24, 0x200, URZ ;  /* 0x00000200180c7890 */ /* 0x000fe2000fffe03f */
[----:B------:R-:W-:Y:S01]  /*3780*/  UMOV UR13, 0x80000020 ;  /* 0x80000020000d7882 */ /* 0x000fe20000000000 */
[----:B---3--:R-:W-:-:S07]  /*3790*/  WARPGROUP.ARRIVE ;  /* 0x00000000000079c5 */ /* 0x008fce0000000000 */
[----:B------:R-:W-:Y:S03]  /*37a0*/  IGMMA.SP.64x256x64.S8.S8 R24, gdesc[UR12], R24, UP0, R152, gsb0 ;  /* 0x068098000c1879f1 */ /* 0x000fe6000b841218 */
[----:B------:R-:W-:Y:S02]  /*37b0*/  WARPGROUP.DEPBAR.LE gsb0, 0x0 ;  /* 0x00008000000079c5 */ /* 0x000fe40000010000 */
        /* <DEDUP_REMOVED lines=64> */
[----:B------:R-:W1:Y:S04]  /*3bc0*/  LDS R152, [R0+UR26+0x30108] ;  /* 0x0301081a00987984 */ /* 0x000e680008000800 */
[----:B0-----:R-:W1:Y:S04]  /*3bd0*/  LDL.LU R24, [R1] ;  /* 0x0000000001187983 */ /* 0x001e680000300800 */
[----:B------:R-:W1:Y:S04]  /*3be0*/  LDL.LU R25, [R1+0x4] ;  /* 0x0000040001197983 */ /* 0x000e680000300800 */
        /* <DEDUP_REMOVED lines=20> */
[----:B------:R-:W1:Y:S01]  /*3d30*/  LDL.LU R46, [R1+0x58] ;  /* 0x00005800012e7983 */ /* 0x000e620000300800 */
[----:B------:R-:W-:Y:S01]  /*3d40*/  MOV R47, R165 ;  /* 0x000000a5002f7202 */ /* 0x000fe20000000f00 */
[----:B------:R-:W-:Y:S01]  /*3d50*/  IMAD.MOV.U32 R48, RZ, RZ, R164 ;  /* 0x000000ffff307224 */ /* 0x000fe200078e00a4 */
        /* <DEDUP_REMOVED lines=52> */
[----:B------:R-:W-:Y:S01]  /*40a0*/  UIADD3 UR12, UR24, 0x2, URZ ;  /* 0x00000002180c7890 */ /* 0x000fe2000fffe03f */
[----:B------:R-:W-:Y:S01]  /*40b0*/  IMAD.MOV.U32 R84, RZ, RZ, R202 ;  /* 0x000000ffff547224 */ /* 0x000fe200078e00ca */
[----:B------:R-:W-:Y:S01]  /*40c0*/  UIADD3 UR14, UR25, 0x4, URZ ;  /* 0x00000004190e7890 */ /* 0x000fe2000fffe03f */
[----:B------:R-:W-:Y:S01]  /*40d0*/  IMAD.MOV.U32 R85, RZ, RZ, R201 ;  /* 0x000000ffff557224 */ /* 0x000fe200078e00c9 */
[----:B------:R-:W-:Y:S01]  /*40e0*/  UMOV UR13, 0x80000020 ;  /* 0x80000020000d7882 */ /* 0x000fe20000000000 */
[----:B------:R-:W-:Y:S01]  /*40f0*/  IMAD.MOV.U32 R86, RZ, RZ, R200 ;  /* 0x000000ffff567224 */ /* 0x000fe200078e00c8 */
[----:B------:R-:W-:Y:S01]  /*4100*/  UMOV UR15, 0x40000040 ;  /* 0x40000040000f7882 */ /* 0x000fe20000000000 */
[----:B------:R-:W-:Y:S01]  /*4110*/  IMAD.MOV.U32 R88, RZ, RZ, R198 ;  /* 0x000000ffff587224 */ /* 0x000fe200078e00c6 */
[----:B------:R0:W5:Y:S01]  /*4120*/  LDL.LU R165, [R1+0x46c] ;  /* 0x00046c0001a57983 */ /* 0x0001620000300800 */
[----:B------:R-:W-:-:S02]  /*4130*/  IMAD.MOV.U32 R89, RZ, RZ, R197 ;  /* 0x000000ffff597224 */ /* 0x000fc400078e00c5 */
[----:B------:R-:W-:Y:S01]  /*4140*/  IMAD.MOV.U32 R90, RZ, RZ, R196 ;  /* 0x000000ffff5a7224 */ /* 0x000fe200078e00c4 */
[----:B------:R0:W5:Y:S01]  /*4150*/  LDL.LU R164, [R1+0x468] ;  /* 0x0004680001a47983 */ /* 0x0001620000300800 */
[----:B------:R-:W-:Y:S02]  /*4160*/  IMAD.MOV.U32 R92, RZ, RZ, R194 ;  /* 0x000000ffff5c7224 */ /* 0x000fe400078e00c2 */
[----:B------:R-:W-:Y:S01]  /*4170*/  IMAD.MOV.U32 R93, RZ, RZ, R193 ;  /* 0x000000ffff5d7224 */ /* 0x000fe200078e00c1 */
[----:B------:R0:W5:Y:S01]  /*4180*/  LDL.LU R153, [R1+0x464] ;  /* 0x0004640001997983 */ /* 0x0001620000300800 */
[----:B------:R-:W-:Y:S02]  /*4190*/  IMAD.MOV.U32 R94, RZ, RZ, R192 ;  /* 0x000000ffff5e7224 */ /* 0x000fe400078e00c0 */
[----:B------:R-:W-:Y:S01]  /*41a0*/  IMAD.MOV.U32 R96, RZ, RZ, R190 ;  /* 0x000000ffff607224 */ /* 0x000fe200078e00be */
[----:B------:R0:W5:Y:S01]  /*41b0*/  LDL.LU R2, [R1+0x460] ;  /* 0x0004600001027983 */ /* 0x0001620000300800 */
[----:B------:R-:W-:-:S02]  /*41c0*/  IMAD.MOV.U32 R97, RZ, RZ, R189 ;  /* 0x000000ffff617224 */ /* 0x000fc400078e00bd */
[----:B------:R-:W-:Y:S02]  /*41d0*/  IMAD.MOV.U32 R98, RZ, RZ, R188 ;  /* 0x000000ffff627224 */ /* 0x000fe400078e00bc */
[----:B------:R-:W-:Y:S02]  /*41e0*/  IMAD.MOV.U32 R100, RZ, RZ, R186 ;  /* 0x000000ffff647224 */ /* 0x000fe400078e00ba */
[----:B------:R-:W-:Y:S02]  /*41f0*/  IMAD.MOV.U32 R101, RZ, RZ, R185 ;  /* 0x000000ffff657224 */ /* 0x000fe400078e00b9 */
[----:B------:R-:W-:Y:S02]  /*4200*/  IMAD.MOV.U32 R102, RZ, RZ, R184 ;  /* 0x000000ffff667224 */ /* 0x000fe400078e00b8 */
[----:B------:R-:W-:Y:S02]  /*4210*/  IMAD.MOV.U32 R104, RZ, RZ, R182 ;  /* 0x000000ffff687224 */ /* 0x000fe400078e00b6 */
        /* <DEDUP_REMOVED lines=34> */
[----:B------:R-:W-:-:S06]  /*4440*/  IMAD.MOV.U32 R150, RZ, RZ, R4 ;  /* 0x000000ffff967224 */ /* 0x000fcc00078e0004 */
[----:B-1----:R-:W-:-:S06]  /*4450*/  WARPGROUP.ARRIVE ;  /* 0x00000000000079c5 */ /* 0x002fcc0000000000 */
[----:B------:R-:W-:Y:S03]  /*4460*/  IGMMA.SP.64x256x64.S8.S8 R24, gdesc[UR12], R24, R152, gsb0 ;  /* 0x068098000c1879f1 */ /* 0x000fe60008041218 */
[----:B------:R-:W-:Y:S02]  /*4470*/  WARPGROUP.DEPBAR.LE gsb0, 0x0 ;  /* 0x00008000000079c5 */ /* 0x000fe40000010000 */
[----:B------:R-:W-:Y:S04]  /*4480*/  STL.64 [R1], R24 ;  /* 0x0000001801007387 */ /* 0x000fe80000100a00 */
        /* <DEDUP_REMOVED lines=63> */
[----:B------:R-:W3:Y:S04]  /*4880*/  LDS R152, [R0+UR26+0x30908] ;  /* 0x0309081a00987984 */ /* 0x000ee80008000800 */
[----:B-1----:R-:W3:Y:S04]  /*4890*/  LDL.LU.64 R150, [R1+0x458] ;  /* 0x0004580001967983 */ /* 0x002ee80000300a00 */
        /* <DEDUP_REMOVED lines=62> */
[----:B------:R-:W3:Y:S01]  /*4c80*/  LDL.LU.64 R24, [R1+0x260] ;  /* 0x0002600001187983 */ /* 0x000ee20000300a00 */
[----:B------:R-:W-:Y:S01]  /*4c90*/  UIADD3 UR12, UR24, 0x202, URZ ;  /* 0x00000202180c7890 */ /* 0x000fe2000fffe03f */
[----:B------:R-:W-:Y:S01]  /*4ca0*/  UMOV UR13, 0x80000020 ;  /* 0x80000020000d7882 */ /* 0x000fe20000000000 */
[----:B---3--:R-:W-:-:S07]  /*4cb0*/  WARPGROUP.ARRIVE ;  /* 0x00000000000079c5 */ /* 0x008fce0000000000 */
[----:B------:R-:W-:Y:S03]  /*4cc0*/  IGMMA.SP.64x256x64.S8.S8 R24, gdesc[UR12], R24, R152, gsb0 ;  /* 0x068098000c1879f1 */ /* 0x000fe60008041218 */
[----:B------:R-:W-:Y:S02]  /*4cd0*/  WARPGROUP.DEPBAR.LE gsb0, 0x0 ;  /* 0x00008000000079c5 */ /* 0x000fe40000010000 */
[----:B0-----:R-:W-:Y:S05]  /*4ce0*/  @!P1 BRA `(.L_x_22) ;  /* 0x0000000000049947 */ /* 0x001fea0003800000 */
[----:B------:R-:W-:Y:S01]  /*4cf0*/  BPT.TRAP 0x1 ;  /* 0x000000040000795c */ /* 0x000fe20000300000 */
.L_x_22:
[----:B-----5:R-:W-:-:S13]  /*4d00*/  LOP3.LUT P0, RZ, R164, R165, RZ, 0xc0, !PT ;  /* 0x000000a5a4ff7212 */ /* 0x020fda000780c0ff */
[----:B------:R-:W-:-:S05]  /*4d10*/  VOTEU.ANY UP0, P0 ;  /* 0x00000000003f7886 */ /* 0x000fca0000000100 */
[----:B------:R-:W-:-:S04]  /*4d20*/  @UP0 ULEA UR12, UR23, UR26, 0x3 ;  /* 0x0000001a170c0291 */ /* 0x000fc8000f8e183f */
[----:B------:R-:W-:Y:S02]  /*4d30*/  @UP0 UIADD3 UR12, UR12, 0x20, URZ ;  /* 0x000000200c0c0890 */ /* 0x000fe4000fffe03f */
[----:B------:R-:W-:-:S04]  /*4d40*/  UISETP.GT.U32.AND UP0, UPT, UR6, 0x1, UPT ;  /* 0x000000010600788c */ /* 0x000fc8000bf04070 */
[----:B------:R-:W-:-:S05]  /*4d50*/  IMAD.U32 R0, RZ, RZ, UR12 ;  /* 0x0000000cff007e24 */ /* 0x000fca000f8e00ff */
[----:B------:R-:W-:-:S04]  /*4d60*/  @P0 PRMT R0, R153, 0x654, R0 ;  /* 0x0000065499000816 */ /* 0x000fc80000000000 */
[----:B------:R0:W-:Y:S01]  /*4d70*/  @P0 SYNCS.ARRIVE.TRANS64.RED.A1T0 RZ, [R0+URZ], RZ ;  /* 0x000000ff00ff09a7 */ /* 0x0001e2000810043f */
[----:B------:R-:W-:-:S13]  /*4d80*/  PLOP3.LUT P0, PT, PT, PT, UP0, 0x80, 0x0 ;  /* 0x000000000000781c */ /* 0x000fda0003f0f008 */
[----:B0-----:R-:W-:Y:S05]  /*4d90*/  @P0 BRA `(.L_x_23) ;  /* 0x0000000000040947 */ /* 0x001fea0003800000 */
[----:B------:R-:W-:Y:S01]  /*4da0*/  BPT.TRAP 0x1 ;  /* 0x000000040000795c */ /* 0x000fe20000300000 */
.L_x_23:
[----:B------:R-:W-:Y:S02]  /*4db0*/  UISETP.GT.AND UP3, UPT, UR11, 0x1, UPT ;  /* 0x000000010b00788c */ /* 0x000fe4000bf64270 */
[----:B------:R-:W-:Y:S02]  /*4dc0*/  UIADD3 UR22, UR22, 0x1, URZ ;  /* 0x0000000116167890 */ /* 0x000fe4000fffe03f */
[----:B------:R-:W-:Y:S02]  /*4dd0*/  UIADD3 UR23, UR23, 0x1, URZ ;  /* 0x0000000117177890 */ /* 0x000fe4000fffe03f */
[----:B------:R-:W-:Y:S01]  /*4de0*/  PLOP3.LUT P0, PT, PT, PT, UP3, 0x80, 0x0 ;  /* 0x000000000000781c */ /* 0x000fe20003f0f038 */
[----:B------:R-:W-:Y:S02]  /*4df0*/  UISETP.NE.AND UP0, UPT, UR22, 0x4, UPT ;  /* 0x000000041600788c */ /* 0x000fe4000bf05270 */
[----:B------:R-:W-:Y:S02]  /*4e00*/  UISETP.NE.AND UP1, UPT, UR23, 0x4, UPT ;  /* 0x000000041700788c */ /* 0x000fe4000bf25270 */
[----:B------:R-:W-:-:S02]  /*4e10*/  USEL UR12, URZ, 0x1, UP0 ;  /* 0x000000013f0c7887 */ /* 0x000fc40008000000 */
[----:B------:R-:W-:Y:S02]  /*4e20*/  USEL UR22, UR22, URZ, UP0 ;  /* 0x0000003f16167287 */ /* 0x000fe40008000000 */
[----:B------:R-:W-:Y:S02]  /*4e30*/  UIADD3 UR11, UR11, -0x1, URZ ;  /* 0xffffffff0b0b7890 */ /* 0x000fe4000fffe03f */
[----:B------:R-:W-:Y:S01]  /*4e40*/  USEL UR23, UR23, URZ, UP1 ;  /* 0x0000003f17177287 */ /* 0x000fe20008800000 */
[----:B------:R-:W-:Y:S01]  /*4e50*/  LOP3.LUT R2, R2, UR12, RZ, 0x3c, !PT ;  /* 0x0000000c02027c12 */ /* 0x000fe2000f8e3cff */
[----:B------:R-:W-:Y:S01]  /*4e60*/  UPLOP3.LUT UP0, UPT, UPT, UPT, UPT, 0x80, 0x0 ;  /* 0x000000000000789c */ /* 0x000fe20003f0f070 */
[----:B------:R-:W-:Y:S10]  /*4e70*/  @P0 BRA `(.L_x_24) ;  /* 0xffffffd000ac0947 */ /* 0x000ff4000383ffff */
.L_x_17:
[----:B------:R-:W1:Y:S01]  /*4e80*/  S2R R5, SR_TID.X ;  /* 0x0000000000057919 */ /* 0x000e620000002100 */
[----:B------:R-:W-:Y:S02]  /*4e90*/  USHF.L.U32 UR11, UR10, 0x8, URZ ;  /* 0x000000080a0b7899 */ /* 0x000fe4000800063f */
[----:B------:R-:W-:Y:S01]  /*4ea0*/  USHF.R.S32.HI UR12, URZ, 0x1f, UR8 ;  /* 0x0000001f3f0c7899 */ /* 0x000fe20008011408 */
[----:B------:R-:W3:Y:S01]  /*4eb0*/  S2R R4, SR_TID.X ;  /* 0x0000000000047919 */ /* 0x000ee20000002100 */
[----:B------:R-:W-:Y:S01]  /*4ec0*/  ULDC.64 UR14, c[0x0][0x6d0] ;  /* 0x0001b400000e7ab9 */ /* 0x000fe20000000a00 */
[----:B------:R-:W-:Y:S01]  /*4ed0*/  USHF.L.U32 UR13, UR9, 0x8, URZ ;  /* 0x00000008090d7899 */ /* 0x000fe2000800063f */
[----:B------:R-:W-:Y:S01]  /*4ee0*/  IMAD.U32 R14, RZ, RZ, UR14 ;  /* 0x0000000eff0e7e24 */ /* 0x000fe2000f8e00ff */
[----:B------:R-:W-:Y:S02]  /*4ef0*/  UIMAD UR10, UR12, UR14, URZ ;  /* 0x0000000e0c0a72a4 */ /* 0x000fe4000f8e023f */
[----:B------:R-:W-:Y:S01]  /*4f00*/  UIADD3 UR4, UR7, UR4, URZ ;  /* 0x0000000407047290 */ /* 0x000fe2000fffe03f */
[----:B------:R-:W-:Y:S01]  /*4f10*/  ULDC UR14, c[0x0][0x284] ;  /* 0x0000a100000e7ab9 */ /* 0x000fe20000000800 */
[----:B------:R-:W-:-:S02]  /*4f20*/  UIMAD UR10, UR8, UR15, UR10 ;  /* 0x0000000f080a72a4 */ /* 0x000fc4000f8e020a */
[----:B------:R-:W-:Y:S01]  /*4f30*/  UISETP.GT.U32.AND UP0, UPT, UR4, 0x3, UPT ;  /* 0x000000030400788c */ /* 0x000fe2000bf04070 */
[----:B------:R-:W-:Y:S02]  /*4f40*/  ULDC UR15, c[0x0][0x288] ;  /* 0x0000a200000f7ab9 */ /* 0x000fe40000000800 */
[----:B------:R-:W-:Y:S02]  /*4f50*/  UISETP.GE.AND UP1, UPT, UR13, UR15, UPT ;  /* 0x0000000f0d00728c */ /* 0x000fe4000bf26270 */
[----:B------:R-:W-:Y:S02]  /*4f60*/  UISETP.LT.U32.AND UP0, UPT, UR7, 0x4, UP0 ;  /* 0x000000040700788c */ /* 0x000fe40008701070 */
[----:B------:R-:W-:-:S06]  /*4f70*/  UISETP.GE.OR UP1, UPT, UR11, UR14, UP1 ;  /* 0x0000000e0b00728c */ /* 0x000fcc0008f26670 */
[----:B------:R-:W-:Y:S02]  /*4f80*/  PLOP3.LUT P0, PT, PT, PT, UP1, 0x80, 0x0 ;  /* 0x000000000000781c */ /* 0x000fe40003f0f018 */
[----:B-1----:R-:W-:Y:S02]  /*4f90*/  LOP3.LUT R3, R5, 0x60, RZ, 0xc0, !PT ;  /* 0x0000006005037812 */ /* 0x002fe400078ec0ff */
[----:B------:R-:W-:Y:S02]  /*4fa0*/  SHF.R.U32.HI R2, RZ, 0x2, R5 ;  /* 0x00000002ff027819 */ /* 0x000fe40000011605 */
[----:B------:R-:W-:Y:S02]  /*4fb0*/  SHF.R.U32.HI R3, RZ, 0x5, R3 ;  /* 0x00000005ff037819 */ /* 0x000fe40000011603 */
[----:B------:R-:W-:Y:S02]  /*4fc0*/  LOP3.LUT R2, R2, 0x7, RZ, 0xc0, !PT ;  /* 0x0000000702027812 */ /* 0x000fe400078ec0ff */
[----:B---3--:R-:W-:Y:S01]  /*4fd0*/  SHF.R.U32.HI R4, RZ, 0x7, R4 ;  /* 0x00000007ff047819 */ /* 0x008fe20000011604 */
[----:B------:R-:W-:-:S02]  /*4fe0*/  IMAD.SHL.U32 R0, R3, 0x10, RZ ;  /* 0x0000001003007824 */ /* 0x000fc400078e00ff */
[----:B------:R-:W-:-:S03]  /*4ff0*/  IMAD R3, R3, -0x10, -R2 ;  /* 0xfffffff003037824 */ /* 0x000fc600078e0a02 */
[----:B------:R-:W-:Y:S02]  /*5000*/  LOP3.LUT R0, R0, 0xfffffff0, R2, 0xe2, !PT ;  /* 0xfffffff000007812 */ /* 0x000fe400078ee202 */
[----:B------:R-:W-:-:S04]  /*5010*/  SHF.R.U32.HI R2, RZ, 0x1, R5 ;  /* 0x00000001ff027819 */ /* 0x000fc80000011605 */
[----:B------:R-:W-:Y:S02]  /*5020*/  LOP3.LUT R2, R0, 0x40, R2, 0xf8, !PT ;  /* 0x0000004000027812 */ /* 0x000fe400078ef802 */
[----:B------:R-:W-:Y:S01]  /*5030*/  LOP3.LUT R0, R4, 0x1, RZ, 0xc0, !PT ;  /* 0x0000000104007812 */ /* 0x000fe200078ec0ff */
[----:B------:R-:W-:Y:S01]  /*5040*/  IMAD.U32 R4, RZ, RZ, UR14 ;  /* 0x0000000eff047e24 */ /* 0x000fe2000f8e00ff */
[----:B------:R-:W-:-:S03]  /*5050*/  LOP3.LUT R2, R2, UR11, RZ, 0xfc, !PT ;  /* 0x0000000b02027c12 */ /* 0x000fc6000f8efcff */
[----:B------:R-:W-:Y:S01]  /*5060*/  IMAD R0, R0, -0x40, R3 ;  /* 0xffffffc000007824 */ /* 0x000fe200078e0203 */
[----:B------:R-:W-:-:S04]  /*5070*/  SHF.R.S32.HI R3, RZ, 0x1f, R2 ;  /* 0x0000001fff037819 */ /* 0x000fc80000011402 */
[----:B------:R-:W-:Y:S01]  /*5080*/  IADD3 R19, R4, -UR11, R0 ;  /* 0x8000000b04137c10 */ /* 0x000fe2000fffe000 */
[----:B------:R-:W-:Y:S01]  /*5090*/  IMAD.WIDE.U32 R14, R14, UR8, R2 ;  /* 0x000000080e0e7c25 */ /* 0x000fe2000f8e0002 */
[----:B------:R-:W-:Y:S01]  /*50a0*/  LOP3.LUT R0, R5, 0x3, RZ, 0xc0, !PT ;  /* 0x0000000305007812 */ /* 0x000fe200078ec0ff */
[----:B------:R-:W-:Y:S02]  /*50b0*/  USEL UR11, URZ, 0x1, !UP0 ;  /* 0x000000013f0b7887 */ /* 0x000fe4000c000000 */
[----:B------:R1:W-:Y:S01]  /*50c0*/  STL [R1+0x258], R19 ;  /* 0x0002581301007387 */ /* 0x0003e20000100800 */
[----:B------:R-:W-:Y:S01]  /*50d0*/  IADD3 R15, R15, UR10, RZ ;  /* 0x0000000a0f0f7c10 */ /* 0x000fe2000fffe0ff */
[----:B------:R-:W-:Y:S01]  /*50e0*/  USHF.R.U32.HI UR10, URZ, 0x2, UR4 ;  /* 0x000000023f0a7899 */ /* 0x000fe20008011604 */
[----:B------:R-:W-:Y:S01]  /*50f0*/  IMAD.MOV.U32 R4, RZ, RZ, -0x2 ;  /* 0xfffffffeff047424 */ /* 0x000fe200078e00ff */
[----:B------:R-:W-:Y:S02]  /*5100*/  ULOP3.LUT UR4, UR4, 0x3, URZ, 0xc0, !UPT ;  /* 0x0000000304047892 */ /* 0x000fe4000f8ec03f */
[----:B------:R-:W-:Y:S01]  /*5110*/  ULOP3.LUT UR10, UR10, 0x1, URZ, 0xc0, !UPT ;  /* 0x000000010a0a7892 */ /* 0x000fe2000f8ec03f */
[----:B------:R-:W-:-:S03]  /*5120*/  IMAD R0, R0, R4, UR15 ;  /* 0x0000000f00007e24 */ /* 0x000fc6000f8e0204 */
[----:B------:R-:W-:Y:S01]  /*5130*/  UISETP.NE.U32.AND UP3, UPT, UR10, 0x1, UPT ;  /* 0x000000010a00788c */ /* 0x000fe2000bf65070 */
[----:B------:R-:W-:-:S03]  /*5140*/  VIADD R0, R0, -UR13 ;  /* 0x8000000d00007c36 */ /* 0x000fc60008000000 */
[----:B------:R-:W-:-:S04]  /*5150*/  UISETP.GT.U32.AND UP3, UPT, UR7, 0x3, !UP3 ;  /* 0x000000030700788c */ /* 0x000fc8000df64070 */
[----:B------:R-:W-:-:S04]  /*5160*/  USEL UR10, URZ, 0x1, !UP3 ;  /* 0x000000013f0a7887 */ /* 0x000fc8000d800000 */
[----:B------:R-:W-:Y:S01]  /*5170*/  ULOP3.LUT UR5, UR10, UR5, UR11, 0x96, !UPT ;  /* 0x000000050a057292 */ /* 0x000fe2000f8e960b */
[----:B-1----:R-:W-:Y:S11]  /*5180*/  @P0 BRA `(.L_x_25) ;  /* 0x0000012c004c0947 */ /* 0x002ff60003800000 */
[----:B------:R-:W-:Y:S01]  /*5190*/  UIMAD.WIDE UR10, UR9, 0x100, URZ ;  /* 0x00000100090a78a5 */ /* 0x000fe2000f8e023f */
[----:B------:R-:W-:Y:S01]  /*51a0*/  ISETP.NE.AND P0, PT, RZ, UR19, PT ;  /* 0x00000013ff007c0c */ /* 0x000fe2000bf05270 */
[----:B------:R-:W-:Y:S01]  /*51b0*/  ULDC.64 UR22, c[0x0][0x6c8] ;  /* 0x0001b20000167ab9 */ /* 0x000fe20000000a00 */
[----:B------:R-:W-:Y:S01]  /*51c0*/  SHF.L.U32 R4, R5, 0x1, RZ ;  /* 0x0000000105047819 */ /* 0x000fe200000006ff */
[----:B------:R-:W-:Y:S01]  /*51d0*/  UIMAD UR9, UR11, UR22, URZ ;  /* 0x000000160b0972a4 */ /* 0x000fe2000f8e023f */
[----:B------:R-:W-:Y:S01]  /*51e0*/  IMAD.U32 R18, RZ, RZ, UR23 ;  /* 0x00000017ff127e24 */ /* 0x000fe2000f8e00ff */
[----:B------:R-:W-:Y:S01]  /*51f0*/  ISETP.GT.AND P2, PT, R19, RZ, PT ;  /* 0x000000ff1300720c */ /* 0x000fe20003f44270 */
[----:B------:R-:W-:Y:S01]  /*5200*/  IMAD.U32 R8, RZ, RZ, UR10 ;  /* 0x0000000aff087e24 */ /* 0x000fe2000f8e00ff */
[----:B------:R-:W-:Y:S02]  /*5210*/  BSSY B0, `(.L_x_25) ;  /* 0x00012ca000007945 */ /* 0x000fe40003800000 */
[----:B------:R-:W-:-:S02]  /*5220*/  ISETP.GT.AND P1, PT, R0, RZ, P2 ;  /* 0x000000ff0000720c */ /* 0x000fc40001724270 */
[----:B------:R-:W-:-:S05]  /*5230*/  LOP3.LUT R8, R8, 0x6, R4, 0xf8, !PT ;  /* 0x0000000608087812 */ /* 0x000fca00078ef804 */
[----:B------:R-:W-:-:S04]  /*5240*/  IMAD.WIDE.U32 R14, R8, UR22, R14 ;  /* 0x00000016080e7c25 */ /* 0x000fc8000f8e000e */
[----:B------:R-:W-:-:S04]  /*5250*/  IMAD R18, R8, R18, UR9 ;  /* 0x0000000908127e24 */ /* 0x000fc8000f8e0212 */
[----:B------:R-:W-:Y:S01]  /*5260*/  IMAD.IADD R18, R15, 0x1, R18 ;  /* 0x000000010f127824 */ /* 0x000fe200078e0212 */
[----:B------:R-:W-:Y:S06]  /*5270*/  @!P0 BRA `(.L_x_26) ;  /* 0x000000dc007c8947 */ /* 0x000fec0003800000 */
[----:B------:R-:W-:Y:S01]  /*5280*/  ULDC.64 UR14, c[0x0][0x6b8] ;  /* 0x0001ae00000e7ab9 */ /* 0x000fe20000000a00 */
[----:B------:R-:W-:Y:S01]  /*5290*/  ULDC.64 UR24, c[0x0][0x6b0] ;  /* 0x0001ac0000187ab9 */ /* 0x000fe20000000a00 */
[----:B------:R-:W-:Y:S02]  /*52a0*/  UIMAD UR9, UR12, UR14, URZ ;  /* 0x0000000e0c0972a4 */ /* 0x000fe4000f8e023f */
[----:B------:R-:W-:Y:S01]  /*52b0*/  MOV R10, UR14 ;  /* 0x0000000e000a7c02 */ /* 0x000fe20008000f00 */
[----:B------:R-:W-:Y:S01]  /*52c0*/  UIMAD UR10, UR11, UR24, URZ ;  /* 0x000000180b0a72a4 */ /* 0x000fe2000f8e023f */
[----:B------:R-:W3:Y:S01]  /*52d0*/  LDL.LU R20, [R1] ;  /* 0x0000000001147983 */ /* 0x000ee20000300800 */
[----:B------:R-:W-:Y:S02]  /*52e0*/  UIMAD UR9, UR8, UR15, UR9 ;  /* 0x0000000f080972a4 */ /* 0x000fe4000f8e0209 */
[----:B0-----:R-:W-:Y:S01]  /*52f0*/  IMAD.WIDE.U32 R6, R10, UR8, R2 ;  /* 0x000000080a067c25 */ /* 0x001fe2000f8e0002 */
[----:B------:R-:W-:Y:S01]  /*5300*/  ULDC.64 UR26, c[0x0][0x6a8] ;  /* 0x0001aa00001a7ab9 */ /* 0x000fe20000000a00 */
[----:B------:R-:W-:Y:S01]  /*5310*/  ULDC.64 UR12, c[0x0][0x6b0] ;  /* 0x0001ac00000c7ab9 */ /* 0x000fe20000000a00 */
[----:B------:R-:W4:Y:S01]  /*5320*/  LDL.LU R21, [R1+0x4] ;  /* 0x0000040001157983 */ /* 0x000f220000300800 */
[----:B------:R-:W-:-:S02]  /*5330*/  IMAD.U32 R9, RZ, RZ, UR25 ;  /* 0x00000019ff097e24 */ /* 0x000fc4000f8e00ff */
[----:B------:R-:W-:Y:S02]  /*5340*/  VIADD R5, R7, UR9 ;  /* 0x0000000907057c36 */ /* 0x000fe40008000000 */
[----:B------:R-:W-:Y:S02]  /*5350*/  IMAD.MOV.U32 R4, RZ, RZ, R6 ;  /* 0x000000ffff047224 */ /* 0x000fe400078e0006 */
[C---:B------:R-:W-:Y:S01]  /*5360*/  IMAD R9, R8.reuse, R9, UR10 ;  /* 0x0000000a08097e24 */ /* 0x040fe2000f8e0209 */
[----:B------:R-:W-:Y:S01]  /*5370*/  ULDC.64 UR10, c[0x0][0x6c0] ;  /* 0x0001b000000a7ab9 */ /* 0x000fe20000000a00 */
[----:B------:R-:W-:-:S05]  /*5380*/  IMAD.WIDE.U32 R12, R8, UR24, R4 ;  /* 0x00000018080c7c25 */ /* 0x000fca000f8e0004 */
[----:B------:R-:W-:Y:S02]  /*5390*/  IADD3 R11, R13, R9, RZ ;  /* 0x000000090d0b7210 */ /* 0x000fe40007ffe0ff */
[----:B------:R-:W-:-:S04]  /*53a0*/  LEA R16, P0, R12, UR26, 0x2 ;  /* 0x0000001a0c107c11 */ /* 0x000fc8000f8010ff */
[----:B------:R-:W-:-:S05]  /*53b0*/  LEA.HI.X R17, R12, UR27, R11, 0x2, P0 ;  /* 0x0000001b0c117c11 */ /* 0x000fca00080f140b */
[----:B------:R0:W5:Y:S01]  /*53c0*/  @P1 LDG.E.LTC128B R11, desc[UR16][R16.64] ;  /* 0x00000010100b1981 */ /* 0x000162000c1e1920 */
[----:B------:R-:W-:-:S04]  /*53d0*/  LEA R12, P0, R14, UR10, 0x2 ;  /* 0x0000000a0e0c7c11 */ /* 0x000fc8000f8010ff */
[----:B------:R-:W-:Y:S01]  /*53e0*/  LEA.HI.X R13, R14, UR11, R18, 0x2, P0 ;  /* 0x0000000b0e0d7c11 */ /* 0x000fe200080f1412 */
[----:B0-----:R-:W-:-:S04]  /*53f0*/  IMAD.U32 R16, RZ, RZ, UR24 ;  /* 0x00000018ff107e24 */ /* 0x001fc8000f8e00ff */
[----:B------:R-:W-:-:S03]  /*5400*/  IMAD.WIDE.U32 R16, R8, R16, UR12 ;  /* 0x0000000c08107e25 */ /* 0x000fc6000f8e0010 */
[----:B------:R-:W-:Y:S01]  /*5410*/  IADD3 R15, P0, R6, R16, RZ ;  /* 0x00000010060f7210 */ /* 0x000fe20007f1e0ff */
[----:B-----5:R-:W-:-:S04]  /*5420*/  IMAD R14, R11, UR19, RZ ;  /* 0x000000130b0e7c24 */ /* 0x020fc8000f8e02ff */
[----:B---3--:R-:W-:Y:S02]  /*5430*/  IMAD R14, R20, UR20, R14 ;  /* 0x00000014140e7c24 */ /* 0x008fe4000f8e020e */
[----:B------:R-:W-:-:S03]  /*5440*/  IMAD.IADD R20, R9, 0x1, R17 ;  /* 0x0000000109147824 */ /* 0x000fc600078e0211 */
[----:B------:R0:W-:Y:S01]  /*5450*/  @P1 STG.E desc[UR16][R12.64], R14 ;  /* 0x0000000e0c001986 */ /* 0x0001e2000c101910 */
[----:B------:R-:W-:Y:S01]  /*5460*/  ISETP.GT.AND P1, PT, R0, 0x1, P2 ;  /* 0x000000010000780c */ /* 0x000fe20001724270 */
[----:B------:R-:W-:Y:S01]  /*5470*/  IMAD.X R18, R20, 0x1, R5, P0 ;  /* 0x0000000114127824 */ /* 0x000fe200000e0605 */
[----:B0-----:R-:W-:-:S04]  /*5480*/  LEA R14, P0, R15, UR26, 0x2 ;  /* 0x0000001a0f0e7c11 */ /* 0x001fc8000f8010ff */
[----:B------:R-:W-:-:S07]  /*5490*/  LEA.HI.X R15, R15, UR27, R18, 0x2, P0 ;  /* 0x0000001b0f0f7c11 */ /* 0x000fce00080f1412 */
[----:B------:R0:W3:Y:S01]  /*54a0*/  @P1 LDG.E.LTC128B R11, desc[UR16][R14.64] ;  /* 0x000000100e0b1981 */ /* 0x0000e2000c1e1920 */
[----:B------:R-:W-:Y:S01]  /*54b0*/  USHF.L.U32 UR11, UR22, 0x2, URZ ;  /* 0x00000002160b7899 */ /* 0x000fe2000800063f */
[----:B------:R-:W-:Y:S01]  /*54c0*/  BSSY B1, `(.L_x_27) ;  /* 0x0000012000017945 */ /* 0x000fe20003800000 */
[----:B------:R-:W-:Y:S01]  /*54d0*/  USHF.L.U64.HI UR21, UR22, 0x2, UR23 ;  /* 0x0000000216157899 */ /* 0x000fe20008010217 */
[----:B0-----:R-:W-:-:S05]  /*54e0*/  IMAD.WIDE.U32 R14, R8, UR24, R2 ;  /* 0x00000018080e7c25 */ /* 0x001fca000f8e0002 */
[----:B------:R-:W-:-:S03]  /*54f0*/  IADD3 R15, R9, R15, RZ ;  /* 0x0000000f090f7210 */ /* 0x000fc60007ffe0ff */
[----:B------:R-:W-:-:S04]  /*5500*/  IMAD.WIDE.U32 R14, R10, UR8, R14 ;  /* 0x000000080a0e7c25 */ /* 0x000fc8000f8e000e */
[----:B------:R-:W-:Y:S01]  /*5510*/  VIADD R15, R15, UR9 ;  /* 0x000000090f0f7c36 */ /* 0x000fe20008000000 */
[----:B------:R-:W-:-:S04]  /*5520*/  LEA R22, P0, R14, UR26, 0x2 ;  /* 0x0000001a0e167c11 */ /* 0x000fc8000f8010ff */
[----:B------:R-:W-:Y:S02]  /*5530*/  LEA.HI.X R23, R14, UR27, R15, 0x2, P0 ;  /* 0x0000001b0e177c11 */ /* 0x000fe400080f140f */
[----:B------:R-:W-:-:S03]  /*5540*/  ISETP.GT.AND P0, PT, R19, 0x8, PT ;  /* 0x000000081300780c */ /* 0x000fc60003f04270 */
[----:B------:R0:W-:Y:S01]  /*5550*/  STL.64 [R1+0x250], R22 ;  /* 0x0002501601007387 */ /* 0x0001e20000100a00 */
[----:B------:R-:W-:Y:S01]  /*5560*/  ISETP.GT.AND P4, PT, R0, RZ, P0 ;  /* 0x000000ff0000720c */ /* 0x000fe20000784270 */
[----:B---3--:R-:W-:-:S04]  /*5570*/  IMAD R14, R11, UR19, RZ ;  /* 0x000000130b0e7c24 */ /* 0x008fc8000f8e02ff */
[----:B----4-:R-:W-:Y:S01]  /*5580*/  IMAD R18, R21, UR20, R14 ;  /* 0x0000001415127c24 */ /* 0x010fe2000f8e020e */
[----:B------:R-:W-:-:S04]  /*5590*/  IADD3 R14, P3, R12, UR11, RZ ;  /* 0x0000000b0c0e7c10 */ /* 0x000fc8000ff7e0ff */
[----:B------:R-:W-:-:S05]  /*55a0*/  IADD3.X R15, R13, UR21, RZ, P3, !PT ;  /* 0x000000150d0f7c10 */ /* 0x000fca0009ffe4ff */
[----:B------:R0:W-:Y:S01]  /*55b0*/  @P1 STG.E desc[UR16][R14.64], R18 ;  /* 0x000000120e001986 */ /* 0x0001e2000c101910 */
[----:B------:R-:W-:Y:S05]  /*55c0*/  @!P4 BRA `(.L_x_28) ;  /* 0x000000000004c947 */ /* 0x000fea0003800000 */
[----:B------:R1:W5:Y:S02]  /*55d0*/  LDG.E.LTC128B R11, desc[UR16][R22.64+0x20] ;  /* 0x00002010160b7981 */ /* 0x000364000c1e1920 */
.L_x_28:
[----:B------:R-:W-:Y:S05]  /*55e0*/  BSYNC B1 ;  /* 0x0000000000017941 */ /* 0x000fea0003800000 */
.L_x_27:
[----:B0-----:R-:W3:Y:S01]  /*55f0*/  LDL.LU R18, [R1+0x8] ;  /* 0x0000080001127983 */ /* 0x001ee20000300800 */
[----:B-----5:R-:W-:Y:S01]  /*5600*/  IMAD R17, R11, UR19, RZ ;  /* 0x000000130b117c24 */ /* 0x020fe2000f8e02ff */
[----:B------:R-:W-:Y:S01]  /*5610*/  UIMAD UR10, UR25, 0x7, URZ ;  /* 0x00000007190a78a4 */ /* 0x000fe2000f8e023f */
[----:B------:R-:W-:Y:S02]  /*5620*/  BSSY B1, `(.L_x_29) ;  /* 0x0000011000017945 */ /* 0x000fe40003800000 */
[----:B---3--:R-:W-:Y:S01]  /*5630*/  IMAD R17, R18, UR20, R17 ;  /* 0x0000001412117c24 */ /* 0x008fe2000f8e0211 */
[----:B------:R-:W-:-:S04]  /*5640*/  IADD3 R18, P1, R2, R16, RZ ;  /* 0x0000001002127210 */ /* 0x000fc80007f3e0ff */
[----:B------:R0:W-:Y:S01]  /*5650*/  @P4 STG.E desc[UR16][R12.64+0x20], R17 ;  /* 0x000020110c004986 */ /* 0x0001e2000c101910 */
[----:B------:R-:W-:Y:S01]  /*5660*/  IMAD.X R19, R3, 0x1, R20, P1 ;  /* 0x0000000103137824 */ /* 0x000fe200008e0614 */
[----:B------:R-:W-:Y:S01]  /*5670*/  ISETP.GT.AND P4, PT, R0, 0x1, P0 ;  /* 0x000000010000780c */ /* 0x000fe20000784270 */
[----:B------:R-:W-:-:S03]  /*5680*/  IMAD.WIDE.U32 R18, R10, UR8, R18 ;  /* 0x000000080a127c25 */ /* 0x000fc6000f8e0012 */
[----:B-1----:R-:W-:Y:S01]  /*5690*/  LEA R22, P1, R18, UR26, 0x2 ;  /* 0x0000001a12167c11 */ /* 0x002fe2000f8210ff */
[----:B0-----:R-:W-:Y:S02]  /*56a0*/  VIADD R17, R19, UR9 ;  /* 0x0000000913117c36 */ /* 0x001fe40008000000 */
[----:B------:R-:W-:-:S03]  /*56b0*/  IMAD.MOV.U32 R19, RZ, RZ, R20 ;  /* 0x000000ffff137224 */ /* 0x000fc600078e0014 */
[----:B------:R-:W-:Y:S02]  /*56c0*/  LEA.HI.X R23, R18, UR27, R17, 0x2, P1 ;  /* 0x0000001b12177c11 */ /* 0x000fe400088f1411 */
[----:B------:R-:W-:Y:S01]  /*56d0*/  MOV R18, R16 ;  /* 0x0000001000127202 */ /* 0x000fe20000000f00 */
[----:B------:R-:W-:Y:S02]  /*56e0*/  IMAD.U32 R16, RZ, RZ, UR24 ;  /* 0x00000018ff107e24 */ /* 0x000fe4000f8e00ff */
[----:B------:R0:W-:Y:S02]  /*56f0*/  STL.64 [R1+0x248], R22 ;  /* 0x0002481601007387 */ /* 0x0001e40000100a00 */
[----:B------:R-:W-:Y:S01]  /*5700*/  IMAD.WIDE.U32 R18, R16, 0x7, R18 ;  /* 0x0000000710127825 */ /* 0x000fe200078e0012 */
[----:B------:R-:W-:Y:S06]  /*5710*/  @!P4 BRA `(.L_x_30) ;  /* 0x000000000004c947 */ /* 0x000fec0003800000 */
[----:B------:R1:W5:Y:S02]  /*5720*/  LDG.E.LTC128B R11, desc[UR16][R22.64+0x20] ;  /* 0x00002010160b7981 */ /* 0x000364000c1e1920 */
.L_x_30:
[----:B------:R-:W-:Y:S05]  /*5730*/  BSYNC B1 ;  /* 0x0000000000017941 */ /* 0x000fea0003800000 */
.L_x_29:
[----:B------:R-:W3:Y:S01]  /*5740*/  LDL.LU R17, [R1+0xc] ;  /* 0x00000c0001117983 */ /* 0x000ee20000300800 */
[----:B-----5:R-:W-:Y:S02]  /*5750*/  IMAD R16, R11, UR19, RZ ;  /* 0x000000130b107c24 */ /* 0x020fe4000f8e02ff */
[----:B------:R-:W-:Y:S01]  /*5760*/  VIADD R19, R19, UR10 ;  /* 0x0000000a13137c36 */ /* 0x000fe20008000000 */
[----:B------:R-:W-:Y:S01]  /*5770*/  ISETP.GT.AND P1, PT, R0, 0x8, P2 ;  /* 0x000000080000780c */ /* 0x000fe20001724270 */
[----:B------:R-:W4:Y:S01]  /*5780*/  LDL.LU R152, [R1+0x10] ;  /* 0x0000100001987983 */ /* 0x000f220000300800 */
[----:B------:R-:W-:-:S03]  /*5790*/  UIMAD UR28, UR23, 0x1c, URZ ;  /* 0x0000001c171c78a4 */ /* 0x000fc6000f8e023f */
[----:B01----:R-:W2:Y:S01]  /*57a0*/  LDL.LU R23, [R1+0x14] ;  /* 0x0000140001177983 */ /* 0x003ea20000300800 */
[----:B---3--:R-:W-:Y:S01]  /*57b0*/  IMAD R21, R17, UR20, R16 ;  /* 0x0000001411157c24 */ /* 0x008fe2000f8e0210 */
[----:B------:R-:W-:-:S04]  /*57c0*/  IADD3 R17, P3, R6, R18, RZ ;  /* 0x0000001206117210 */ /* 0x000fc80007f7e0ff */
[----:B------:R-:W-:Y:S01]  /*57d0*/  IADD3.X R20, R19, R5, RZ, P3, !PT ;  /* 0x0000000513147210 */ /* 0x000fe20001ffe4ff */
[----:B------:R0:W-:Y:S01]  /*57e0*/  @P4 STG.E desc[UR16][R14.64+0x20], R21 ;  /* 0x000020150e004986 */ /* 0x0001e2000c101910 */
[----:B------:R-:W-:-:S04]  /*57f0*/  LEA R16, P3, R17, UR26, 0x2 ;  /* 0x0000001a11107c11 */ /* 0x000fc8000f8610ff */
[----:B------:R-:W-:-:S05]  /*5800*/  LEA.HI.X R17, R17, UR27, R20, 0x2, P3 ;  /* 0x0000001b11117c11 */ /* 0x000fca00098f1414 */
[----:B------:R1:W3:Y:S01]  /*5810*/  @P1 LDG.E.LTC128B R11, desc[UR16][R16.64] ;  /* 0x00000010100b1981 */ /* 0x0002e2000c1e1920 */
[----:B------:R-:W-:-:S04]  /*5820*/  IADD3 R18, P3, R18, UR24, RZ ;  /* 0x0000001812127c10 */ /* 0x000fc8000ff7e0ff */
[----:B------:R-:W-:Y:S02]  /*5830*/  IADD3.X R19, R19, UR25, RZ, P3, !PT ;  /* 0x0000001913137c10 */ /* 0x000fe40009ffe4ff */
[----:B-1----:R-:W-:-:S05]  /*5840*/  IADD3 R16, P3, R18, R6, RZ ;  /* 0x0000000612107210 */ /* 0x002fca0007f7e0ff */
[----:B------:R-:W-:Y:S01]  /*5850*/  IMAD.X R17, R19, 0x1, R5, P3 ;  /* 0x0000000113117824 */ /* 0x000fe200018e0605 */
[----:B------:R-:W-:-:S04]  /*5860*/  LEA R20, P3, R16, UR26, 0x2 ;  /* 0x0000001a10147c11 */ /* 0x000fc8000f8610ff */
[----:B0-----:R-:W-:Y:S01]  /*5870*/  LEA.HI.X R21, R16, UR27, R17, 0x2, P3 ;  /* 0x0000001b10157c11 */ /* 0x001fe200098f1411 */
[----:B------:R-:W-:Y:S01]  /*5880*/  IMAD.U32 R16, RZ, RZ, UR22 ;  /* 0x00000016ff107e24 */ /* 0x000fe2000f8e00ff */
[----:B------:R-:W-:-:S03]  /*5890*/  ISETP.GT.AND P3, PT, R0, 0x9, P2 ;  /* 0x000000090000780c */ /* 0x000fc60001764270 */
[----:B------:R-:W-:-:S04]  /*58a0*/  IMAD.WIDE.U32 R16, R16, 0x1c, R14 ;  /* 0x0000001c10107825 */ /* 0x000fc800078e000e */
[----:B------:R-:W-:Y:S02]  /*58b0*/  VIADD R17, R17, UR28 ;  /* 0x0000001c11117c36 */ /* 0x000fe40008000000 */
[----:B---3--:R-:W-:-:S04]  /*58c0*/  IMAD R22, R11, UR19, RZ ;  /* 0x000000130b167c24 */ /* 0x008fc8000f8e02ff */
[----:B----4-:R-:W-:-:S05]  /*58d0*/  IMAD R22, R152, UR20, R22 ;  /* 0x0000001498167c24 */ /* 0x010fca000f8e0216 */
[----:B------:R2:W-:Y:S04]  /*58e0*/  @P1 STG.E desc[UR16][R16.64], R22 ;  /* 0x0000001610001986 */ /* 0x0005e8000c101910 */
[----:B------:R0:W3:Y:S01]  /*58f0*/  @P3 LDG.E.LTC128B R11, desc[UR16][R20.64] ;  /* 0x00000010140b3981 */ /* 0x0000e2000c1e1920 */
[----:B------:R-:W-:Y:S01]  /*5900*/  UIMAD.WIDE.U32 UR12, UR24, 0x7, UR12 ;  /* 0x00000007180c78a5 */ /* 0x000fe2000f8e000c */
[----:B------:R-:W-:Y:S01]  /*5910*/  ISETP.GT.AND P4, PT, R0, 0x8, P0 ;  /* 0x000000080000780c */ /* 0x000fe20000784270 */
[----:B------:R-:W-:Y:S01]  /*5920*/  USHF.L.U32 UR29, UR22, 0x5, URZ ;  /* 0x00000005161d7899 */ /* 0x000fe2000800063f */
[----:B------:R-:W-:Y:S01]  /*5930*/  BSSY B1, `(.L_x_31) ;  /* 0x0000014000017945 */ /* 0x000fe20003800000 */
[----:B------:R-:W-:Y:S02]  /*5940*/  UIADD3 UR15, UR10, UR13, URZ ;  /* 0x0000000d0a0f7290 */ /* 0x000fe4000fffe03f */
[----:B------:R-:W-:Y:S01]  /*5950*/  USHF.L.U64.HI UR30, UR22, 0x5, UR23 ;  /* 0x00000005161e7899 */ /* 0x000fe20008010217 */
[----:B------:R-:W-:Y:S01]  /*5960*/  UMOV UR14, UR12 ;  /* 0x0000000c000e7c82 */ /* 0x000fe20008000000 */
[----:B0-----:R-:W-:-:S05]  /*5970*/  MOV R20, UR24 ;  /* 0x0000001800147c02 */ /* 0x001fca0008000f00 */
[----:B------:R-:W-:-:S03]  /*5980*/  IMAD.WIDE.U32 R20, R8, R20, UR14 ;  /* 0x0000000e08147e25 */ /* 0x000fc6000f8e0014 */
[----:B------:R-:W-:-:S04]  /*5990*/  IADD3 R20, P1, R2, R20, RZ ;  /* 0x0000001402147210 */ /* 0x000fc80007f3e0ff */
[----:B------:R-:W-:-:S03]  /*59a0*/  IADD3.X R21, R3, R9, R21, P1, !PT ;  /* 0x0000000903157210 */ /* 0x000fc60000ffe415 */
[----:B------:R-:W-:-:S04]  /*59b0*/  IMAD.WIDE.U32 R20, R10, UR8, R20 ;  /* 0x000000080a147c25 */ /* 0x000fc8000f8e0014 */
[----:B------:R-:W-:Y:S01]  /*59c0*/  VIADD R21, R21, UR9 ;  /* 0x0000000915157c36 */ /* 0x000fe20008000000 */
[----:B------:R-:W-:-:S04]  /*59d0*/  LEA R154, P1, R20, UR26, 0x2 ;  /* 0x0000001a149a7c11 */ /* 0x000fc8000f8210ff */
[----:B------:R-:W-:-:S05]  /*59e0*/  LEA.HI.X R155, R20, UR27, R21, 0x2, P1 ;  /* 0x0000001b149b7c11 */ /* 0x000fca00088f1415 */
[----:B------:R0:W-:Y:S01]  /*59f0*/  STL.64 [R1+0x240], R154 ;  /* 0x0002409a01007387 */ /* 0x0001e20000100a00 */
[----:B---3--:R-:W-:-:S04]  /*5a00*/  IMAD R20, R11, UR19, RZ ;  /* 0x000000130b147c24 */ /* 0x008fc8000f8e02ff */
[----:B--2---:R-:W-:Y:S01]  /*5a10*/  IMAD R22, R23, UR20, R20 ;  /* 0x0000001417167c24 */ /* 0x004fe2000f8e0214 */
[----:B------:R-:W-:-:S04]  /*5a20*/  IADD3 R20, P1, R14, UR29, RZ ;  /* 0x0000001d0e147c10 */ /* 0x000fc8000ff3e0ff */
[----:B------:R-:W-:-:S05]  /*5a30*/  IADD3.X R21, R15, UR30, RZ, P1, !PT ;  /* 0x0000001e0f157c10 */ /* 0x000fca0008ffe4ff */
[----:B------:R0:W-:Y:S01]  /*5a40*/  @P3 STG.E desc[UR16][R20.64], R22 ;  /* 0x0000001614003986 */ /* 0x0001e2000c101910 */
[----:B------:R-:W-:Y:S05]  /*5a50*/  @!P4 BRA `(.L_x_32) ;  /* 0x000000000004c947 */ /* 0x000fea0003800000 */
[----:B------:R1:W5:Y:S02]  /*5a60*/  LDG.E.LTC128B R11, desc[UR16][R154.64+0x20] ;  /* 0x000020109a0b7981 */ /* 0x000364000c1e1920 */
.L_x_32:
[----:B------:R-:W-:Y:S05]  /*5a70*/  BSYNC B1 ;  /* 0x0000000000017941 */ /* 0x000fea0003800000 */
.L_x_31:
[----:B------:R-:W2:Y:S01]  /*5a80*/  LDL.LU R23, [R1+0x18] ;  /* 0x0000180001177983 */ /* 0x000ea20000300800 */
[----:B0----5:R-:W-:Y:S01]  /*5a90*/  IMAD R22, R11, UR19, RZ ;  /* 0x000000130b167c24 */ /* 0x021fe2000f8e02ff */
[----:B------:R-:W-:Y:S01]  /*5aa0*/  UIADD3 UR12, UP0, UR12, UR24, URZ ;  /* 0x000000180c0c7290 */ /* 0x000fe2000ff1e03f */
[----:B------:R-:W-:Y:S03]  /*5ab0*/  BSSY B1, `(.L_x_33) ;  /* 0x0000010000017945 */ /* 0x000fe60003800000 */
[----:B------:R-:W-:Y:S01]  /*5ac0*/  UIADD3.X UR13, UR15, UR25, URZ, UP0, !UPT ;  /* 0x000000190f0d7290 */ /* 0x000fe200087fe43f */
[----:B--2---:R-:W-:-:S05]  /*5ad0*/  IMAD R22, R23, UR20, R22 ;  /* 0x0000001417167c24 */ /* 0x004fca000f8e0216 */
[----:B------:R0:W-:Y:S02]  /*5ae0*/  @P4 STG.E desc[UR16][R16.64+0x20], R22 ;  /* 0x0000201610004986 */ /* 0x0001e4000c101910 */
[----:B0-----:R-:W-:-:S04]  /*5af0*/  IMAD.U32 R16, RZ, RZ, UR24 ;  /* 0x00000018ff107e24 */ /* 0x001fc8000f8e00ff */
[----:B------:R-:W-:-:S03]  /*5b00*/  IMAD.WIDE.U32 R16, R8, R16, UR12 ;  /* 0x0000000c08107e25 */ /* 0x000fc6000f8e0010 */
[----:B------:R-:W-:-:S04]  /*5b10*/  IADD3 R16, P1, R2, R16, RZ ;  /* 0x0000001002107210 */ /* 0x000fc80007f3e0ff */
[----:B------:R-:W-:-:S03]  /*5b20*/  IADD3.X R17, R3, R9, R17, P1, !PT ;  /* 0x0000000903117210 */ /* 0x000fc60000ffe411 */
[----:B------:R-:W-:-:S04]  /*5b30*/  IMAD.WIDE.U32 R16, R10, UR8, R16 ;  /* 0x000000080a107c25 */ /* 0x000fc8000f8e0010 */
[----:B------:R-:W-:Y:S01]  /*5b40*/  VIADD R17, R17, UR9 ;  /* 0x0000000911117c36 */ /* 0x000fe20008000000 */
[----:B-1----:R-:W-:-:S04]  /*5b50*/  LEA R154, P1, R16, UR26, 0x2 ;  /* 0x0000001a109a7c11 */ /* 0x002fc8000f8210ff */
[----:B------:R-:W-:Y:S02]  /*5b60*/  LEA.HI.X R155, R16, UR27, R17, 0x2, P1 ;  /* 0x0000001b109b7c11 */ /* 0x000fe400088f1411 */
[----:B------:R-:W-:-:S03]  /*5b70*/  ISETP.GT.AND P1, PT, R0, 0x9, P0 ;  /* 0x000000090000780c */ /* 0x000fc60000724270 */
[----:B------:R0:W-:Y:S10]  /*5b80*/  STL.64 [R1+0x238], R154 ;  /* 0x0002389a01007387 */ /* 0x0001f40000100a00 */
[----:B------:R-:W-:Y:S05]  /*5b90*/  @!P1 BRA `(.L_x_34) ;  /* 0x0000000000049947 */ /* 0x000fea0003800000 */
[----:B------:R1:W5:Y:S02]  /*5ba0*/  LDG.E.LTC128B R11, desc[UR16][R154.64+0x20] ;  /* 0x000020109a0b7981 */ /* 0x000364000c1e1920 */
.L_x_34:
[----:B------:R-:W-:Y:S05]  /*5bb0*/  BSYNC B1 ;  /* 0x0000000000017941 */ /* 0x000fea0003800000 */
.L_x_33:
[----:B------:R-:W2:Y:S01]  /*5bc0*/  LDL.LU R17, [R1+0x1c] ;  /* 0x00001c0001117983 */ /* 0x000ea20000300800 */
[----:B-----5:R-:W-:Y:S01]  /*5bd0*/  IMAD R16, R11, UR19, RZ ;  /* 0x000000130b107c24 */ /* 0x020fe2000f8e02ff */
[----:B------:R-:W-:Y:S02]  /*5be0*/  ISETP.GT.AND P4, PT, R0, 0x10, P2 ;  /* 0x000000100000780c */ /* 0x000fe40001784270 */
[----:B------:R-:W3:Y:S01]  /*5bf0*/  LDL.LU R22, [R1+0x20] ;  /* 0x0000200001167983 */ /* 0x000ee20000300800 */
[----:B--2---:R-:W-:-:S05]  /*5c00*/  IMAD R16, R17, UR20, R16 ;  /* 0x0000001411107c24 */ /* 0x004fca000f8e0210 */
[----:B------:R2:W-:Y:S02]  /*5c10*/  @P1 STG.E desc[UR16][R20.64+0x20], R16 ;  /* 0x0000201014001986 */ /* 0x0005e4000c101910 */
[----:B--2---:R-:W-:-:S05]  /*5c20*/  MOV R16, UR24 ;  /* 0x0000001800107c02 */ /* 0x004fca0008000f00 */
[----:B------:R-:W-:-:S04]  /*5c30*/  IMAD.WIDE.U32 R16, R16, 0x7, R18 ;  /* 0x0000000710107825 */ /* 0x000fc800078e0012 */
[----:B------:R-:W-:Y:S01]  /*5c40*/  VIADD R20, R17, UR10 ;  /* 0x0000000a11147c36 */ /* 0x000fe20008000000 */
[----:B------:R-:W-:-:S05]  /*5c50*/  IADD3 R17, P1, R6, R16, RZ ;  /* 0x0000001006117210 */ /* 0x000fca0007f3e0ff */
[----:B------:R-:W-:Y:S01]  /*5c60*/  IMAD.X R19, R20, 0x1, R5, P1 ;  /* 0x0000000114137824 */ /* 0x000fe200008e0605 */
[----:B------:R-:W-:-:S04]  /*5c70*/  LEA R18, P1, R17, UR26, 0x2 ;  /* 0x0000001a11127c11 */ /* 0x000fc8000f8210ff */
[----:B------:R-:W-:-:S05]  /*5c80*/  LEA.HI.X R19, R17, UR27, R19, 0x2, P1 ;  /* 0x0000001b11137c11 */ /* 0x000fca00088f1413 */
[----:B------:R-:W2:Y:S01]  /*5c90*/  @P4 LDG.E.LTC128B R11, desc[UR16][R18.64] ;  /* 0x00000010120b4981 */ /* 0x000ea2000c1e1920 */
[----:B------:R-:W-:Y:S01]  /*5ca0*/  USHF.L.U32 UR31, UR22, 0x6, URZ ;  /* 0x00000006161f7899 */ /* 0x000fe2000800063f */
[----:B------:R-:W-:Y:S01]  /*5cb0*/  IADD3 R16, P3, R16, UR24, RZ ;  /* 0x0000001810107c10 */ /* 0x000fe2000ff7e0ff */
[----:B------:R-:W-:Y:S01]  /*5cc0*/  USHF.L.U64.HI UR32, UR22, 0x6, UR23 ;  /* 0x0000000616207899 */ /* 0x000fe20008010217 */
[----:B------:R-:W-:Y:S01]  /*5cd0*/  BSSY B1, `(.L_x_35) ;  /* 0x000000e000017945 */ /* 0x000fe20003800000 */
[----:B--2---:R-:W-:-:S04]  /*5ce0*/  IMAD R17, R11, UR19, RZ ;  /* 0x000000130b117c24 */ /* 0x004fc8000f8e02ff */
[----:B---3--:R-:W-:Y:S01]  /*5cf0*/  IMAD R17, R22, UR20, R17 ;  /* 0x0000001416117c24 */ /* 0x008fe2000f8e0211 */
[----:B------:R-:W-:-:S04]  /*5d00*/  IADD3 R22, P1, R12, UR31, RZ ;  /* 0x0000001f0c167c10 */ /* 0x000fc8000ff3e0ff */
[----:B------:R-:W-:Y:S02]  /*5d10*/  IADD3.X R23, R13, UR32, RZ, P1, !PT ;  /* 0x000000200d177c10 */ /* 0x000fe40008ffe4ff */
[----:B------:R-:W-:-:S03]  /*5d20*/  ISETP.GT.AND P1, PT, R0, 0x11, P2 ;  /* 0x000000110000780c */ /* 0x000fc60001724270 */
[----:B------:R2:W-:Y:S02]  /*5d30*/  @P4 STG.E desc[UR16][R22.64], R17 ;  /* 0x0000001116004986 */ /* 0x0005e4000c101910 */
[----:B--2---:R-:W-:Y:S02]  /*5d40*/  IADD3.X R17, R20, UR25, RZ, P3, !PT ;  /* 0x0000001914117c10 */ /* 0x004fe40009ffe4ff */
[----:B------:R-:W-:-:S05]  /*5d50*/  IADD3 R19, P3, R16, R6, RZ ;  /* 0x0000000610137210 */ /* 0x000fca0007f7e0ff */
[----:B------:R-:W-:Y:S01]  /*5d60*/  IMAD.X R20, R17, 0x1, R5, P3 ;  /* 0x0000000111147824 */ /* 0x000fe200018e0605 */
[----:B------:R-:W-:-:S04]  /*5d70*/  LEA R18, P3, R19, UR26, 0x2 ;  /* 0x0000001a13127c11 */ /* 0x000fc8000f8610ff */
[----:B------:R-:W-:Y:S01]  /*5d80*/  LEA.HI.X R19, R19, UR27, R20, 0x2, P3 ;  /* 0x0000001b13137c11 */ /* 0x000fe200098f1414 */
[----:B------:R-:W-:Y:S08]  /*5d90*/  @!P1 BRA `(.L_x_36) ;  /* 0x0000000000049947 */ /* 0x000ff00003800000 */
[----:B------:R2:W5:Y:S02]  /*5da0*/  LDG.E.LTC128B R11, desc[UR16][R18.64] ;  /* 0x00000010120b7981 */ /* 0x000564000c1e1920 */
.L_x_36:
[----:B------:R-:W-:Y:S05]  /*5db0*/  BSYNC B1 ;  /* 0x0000000000017941 */ /* 0x000fea0003800000 */
.L_x_35:
[----:B------:R-:W3:Y:S01]  /*5dc0*/  LDL.LU R20, [R1+0x24] ;  /* 0x0000240001147983 */ /* 0x000ee20000300800 */
[----:B------:R-:W-:Y:S02]  /*5dd0*/  UIMAD.WIDE.U32 UR14, UR24, 0x7, UR14 ;  /* 0x00000007180e78a5 */ /* 0x000fe4000f8e000e */
[----:B--2---:R-:W-:Y:S01]  /*5de0*/  MOV R18, UR24 ;  /* 0x0000001800127c02 */ /* 0x004fe20008000f00 */
[----:B------:R-:W-:Y:S01]  /*5df0*/  BSSY B1, `(.L_x_37) ;  /* 0x0000013000017945 */ /* 0x000fe20003800000 */
[----:B------:R-:W-:Y:S01]  /*5e00*/  ISETP.GT.AND P4, PT, R0, 0x10, P0 ;  /* 0x000000100000780c */ /* 0x000fe20000784270 */
[----:B------:R-:W-:-:S04]  /*5e10*/  UIADD3 UR14, UP0, UR14, UR24, URZ ;  /* 0x000000180e0e7290 */ /* 0x000fc8000ff1e03f */
[----:B------:R-:W-:-:S06]  /*5e20*/  UIADD3.X UR15, UR25, UR10, UR15, UP0, !UPT ;  /* 0x0000000a190f7290 */ /* 0x000fcc00087fe40f */
[----:B------:R-:W-:-:S03]  /*5e30*/  IMAD.WIDE.U32 R18, R8, R18, UR14 ;  /* 0x0000000e08127e25 */ /* 0x000fc6000f8e0012 */
[----:B------:R-:W-:-:S04]  /*5e40*/  IADD3 R18, P3, R2, R18, RZ ;  /* 0x0000001202127210 */ /* 0x000fc80007f7e0ff */
[----:B------:R-:W-:-:S03]  /*5e50*/  IADD3.X R19, R3, R9, R19, P3, !PT ;  /* 0x0000000903137210 */ /* 0x000fc60001ffe413 */
[----:B------:R-:W-:-:S04]  /*5e60*/  IMAD.WIDE.U32 R18, R10, UR8, R18 ;  /* 0x000000080a127c25 */ /* 0x000fc8000f8e0012 */
[----:B------:R-:W-:Y:S01]  /*5e70*/  VIADD R19, R19, UR9 ;  /* 0x0000000913137c36 */ /* 0x000fe20008000000 */
[----:B01----:R-:W-:-:S04]  /*5e80*/  LEA R154, P3, R18, UR26, 0x2 ;  /* 0x0000001a129a7c11 */ /* 0x003fc8000f8610ff */
[----:B------:R-:W-:Y:S01]  /*5e90*/  LEA.HI.X R155, R18, UR27, R19, 0x2, P3 ;  /* 0x0000001b129b7c11 */ /* 0x000fe200098f1413 */
[----:B-----5:R-:W-:-:S04]  /*5ea0*/  IMAD R18, R11, UR19, RZ ;  /* 0x000000130b127c24 */ /* 0x020fc8000f8e02ff */
[----:B------:R0:W-:Y:S01]  /*5eb0*/  STL.64 [R1+0x230], R154 ;  /* 0x0002309a01007387 */ /* 0x0001e20000100a00 */
[----:B---3--:R-:W-:Y:S01]  /*5ec0*/  IMAD R18, R20, UR20, R18 ;  /* 0x0000001414127c24 */ /* 0x008fe2000f8e0212 */
[----:B------:R-:W-:-:S04]  /*5ed0*/  IADD3 R20, P3, R14, UR31, RZ ;  /* 0x0000001f0e147c10 */ /* 0x000fc8000ff7e0ff */
[----:B------:R-:W-:-:S05]  /*5ee0*/  IADD3.X R21, R15, UR32, RZ, P3, !PT ;  /* 0x000000200f157c10 */ /* 0x000fca0009ffe4ff */
[----:B------:R0:W-:Y:S01]  /*5ef0*/  @P1 STG.E desc[UR16][R20.64], R18 ;  /* 0x0000001214001986 */ /* 0x0001e2000c101910 */
[----:B------:R-:W-:Y:S05]  /*5f00*/  @!P4 BRA `(.L_x_38) ;  /* 0x000000000004c947 */ /* 0x000fea0003800000 */
[----:B------:R1:W5:Y:S02]  /*5f10*/  LDG.E.LTC128B R11, desc[UR16][R154.64+0x20] ;  /* 0x000020109a0b7981 */ /* 0x000364000c1e1920 */
.L_x_38:
[----:B------:R-:W-:Y:S05]  /*5f20*/  BSYNC B1 ;  /* 0x0000000000017941 */ /* 0x000fea0003800000 */
.L_x_37:
[----:B------:R-:W2:Y:S01]  /*5f30*/  LDL.LU R19, [R1+0x28] ;  /* 0x0000280001137983 */ /* 0x000ea20000300800 */
[----:B0----5:R-:W-:Y:S01]  /*5f40*/  IMAD R18, R11, UR19, RZ ;  /* 0x000000130b127c24 */ /* 0x021fe2000f8e02ff */
[----:B------:R-:W-:Y:S01]  /*5f50*/  UIMAD.WIDE.U32 UR12, UR24, 0x7, UR12 ;  /* 0x00000007180c78a5 */ /* 0x000fe2000f8e000c */
[----:B------:R-:W-:Y:S03]  /*5f60*/  BSSY B1, `(.L_x_39) ;  /* 0x0000011000017945 */ /* 0x000fe60003800000 */
[----:B------:R-:W-:-:S04]  /*5f70*/  UIADD3 UR12, UP0, UR12, UR24, URZ ;  /* 0x000000180c0c7290 */ /* 0x000fc8000ff1e03f */
[----:B------:R-:W-:Y:S01]  /*5f80*/  UIADD3.X UR13, UR25, UR10, UR13, UP0, !UPT ;  /* 0x0000000a190d7290 */ /* 0x000fe200087fe40d */
        /* <DEDUP_REMOVED lines=14> */
.L_x_40:
[----:B------:R-:W-:Y:S05]  /*6070*/  BSYNC B1 ;  /* 0x0000000000017941 */ /* 0x000fea0003800000 */
.L_x_39:
        /* <DEDUP_REMOVED lines=13> */
[----:B------:R2:W4:Y:S01]  /*6150*/  @P4 LDG.E.LTC128B R11, desc[UR16][R18.64] ;  /* 0x00000010120b4981 */ /* 0x000522000c1e1920 */
[----:B------:R-:W-:Y:S01]  /*6160*/  UIMAD UR31, UR23, 0x60, URZ ;  /* 0x00000060171f78a4 */ /* 0x000fe2000f8e023f */
[----:B------:R-:W-:Y:S01]  /*6170*/  IADD3 R20, P3, R16, UR24, RZ ;  /* 0x0000001810147c10 */ /* 0x000fe2000ff7e0ff */
[----:B------:R-:W-:Y:S01]  /*6180*/  BSSY B1, `(.L_x_41) ;  /* 0x000000f000017945 */ /* 0x000fe20003800000 */
[----:B------:R-:W-:Y:S02]  /*6190*/  ISETP.GT.AND P1, PT, R0, 0x19, P2 ;  /* 0x000000190000780c */ /* 0x000fe40001724270 */
[----:B------:R-:W-:Y:S02]  /*61a0*/  IADD3.X R21, R21, UR25, RZ, P3, !PT ;  /* 0x0000001915157c10 */ /* 0x000fe40009ffe4ff */
[----:B------:R-:W-:Y:S01]  /*61b0*/  IADD3 R17, P3, R20, R6, RZ ;  /* 0x0000000614117210 */ /* 0x000fe20007f7e0ff */
[----:B--2---:R-:W-:-:S04]  /*61c0*/  IMAD.U32 R18, RZ, RZ, UR22 ;  /* 0x00000016ff127e24 */ /* 0x004fc8000f8e00ff */
[----:B------:R-:W-:-:S05]  /*61d0*/  IMAD.WIDE.U32 R18, R18, 0x60, R12 ;  /* 0x0000006012127825 */ /* 0x000fca00078e000c */
[----:B------:R-:W-:Y:S01]  /*61e0*/  IADD3 R19, R19, UR31, RZ ;  /* 0x0000001f13137c10 */ /* 0x000fe2000fffe0ff */
[----:B----4-:R-:W-:-:S04]  /*61f0*/  IMAD R16, R11, UR19, RZ ;  /* 0x000000130b107c24 */ /* 0x010fc8000f8e02ff */
[----:B---3--:R-:W-:Y:S02]  /*6200*/  IMAD R16, R22, UR20, R16 ;  /* 0x0000001416107c24 */ /* 0x008fe4000f8e0210 */
[----:B------:R-:W-:-:S03]  /*6210*/  IMAD.X R22, R21, 0x1, R5, P3 ;  /* 0x0000000115167824 */ /* 0x000fc600018e0605 */
[----:B------:R2:W-:Y:S02]  /*6220*/  @P4 STG.E desc[UR16][R18.64], R16 ;  /* 0x0000001012004986 */ /* 0x0005e4000c101910 */
[----:B--2---:R-:W-:-:S04]  /*6230*/  LEA R16, P3, R17, UR26, 0x2 ;  /* 0x0000001a11107c11 */ /* 0x004fc8000f8610ff */
[----:B------:R-:W-:Y:S01]  /*6240*/  LEA.HI.X R17, R17, UR27, R22, 0x2, P3 ;  /* 0x0000001b11117c11 */ /* 0x000fe200098f1416 */
[----:B------:R-:W-:Y:S08]  /*6250*/  @!P1 BRA `(.L_x_42) ;  /* 0x0000000000049947 */ /* 0x000ff00003800000 */
[----:B------:R2:W5:Y:S02]  /*6260*/  LDG.E.LTC128B R11, desc[UR16][R16.64] ;  /* 0x00000010100b7981 */ /* 0x000564000c1e1920 */
.L_x_42:
[----:B------:R-:W-:Y:S05]  /*6270*/  BSYNC B1 ;  /* 0x0000000000017941 */ /* 0x000fea0003800000 */
.L_x_41:
[----:B------:R-:W3:Y:S01]  /*6280*/  LDL.LU R22, [R1+0x34] ;  /* 0x0000340001167983 */ /* 0x000ee20000300800 */
[----:B------:R-:W-:Y:S02]  /*6290*/  UIMAD.WIDE.U32 UR14, UR24, 0x7, UR14 ;  /* 0x00000007180e78a5 */ /* 0x000fe4000f8e000e */
[----:B--2---:R-:W-:Y:S01]  /*62a0*/  IMAD.U32 R16, RZ, RZ, UR24 ;  /* 0x00000018ff107e24 */ /* 0x004fe2000f8e00ff */
[----:B------:R-:W-:Y:S01]  /*62b0*/  BSSY B1, `(.L_x_43) ;  /* 0x0000014000017945 */ /* 0x000fe20003800000 */
        /* <DEDUP_REMOVED lines=9> */
[----:B-----5:R-:W-:Y:S01]  /*6350*/  IMAD R16, R11, UR19, RZ ;  /* 0x000000130b107c24 */ /* 0x020fe2000f8e02ff */
[----:B------:R-:W-:Y:S02]  /*6360*/  MOV R17, UR22 ;  /* 0x0000001600117c02 */ /* 0x000fe40008000f00 */
[----:B------:R-:W-:Y:S01]  /*6370*/  ISETP.GT.AND P3, PT, R0, 0x18, P0 ;  /* 0x000000180000780c */ /* 0x000fe20000764270 */
[----:B------:R0:W-:Y:S01]  /*6380*/  STL.64 [R1+0x220], R154 ;  /* 0x0002209a01007387 */ /* 0x0001e20000100a00 */
[----:B---3--:R-:W-:Y:S02]  /*6390*/  IMAD R22, R22, UR20, R16 ;  /* 0x0000001416167c24 */ /* 0x008fe4000f8e0210 */
[----:B------:R-:W-:-:S04]  /*63a0*/  IMAD.WIDE.U32 R16, R17, 0x60, R14 ;  /* 0x0000006011107825 */ /* 0x000fc800078e000e */
[----:B------:R-:W-:-:S05]  /*63b0*/  VIADD R17, R17, UR31 ;  /* 0x0000001f11117c36 */ /* 0x000fca0008000000 */
[----:B------:R0:W-:Y:S01]  /*63c0*/  @P1 STG.E desc[UR16][R16.64], R22 ;  /* 0x0000001610001986 */ /* 0x0001e2000c101910 */
[----:B------:R-:W-:Y:S05]  /*63d0*/  @!P3 BRA `(.L_x_44) ;  /* 0x000000000004b947 */ /* 0x000fea0003800000 */
[----:B------:R1:W5:Y:S02]  /*63e0*/  LDG.E.LTC128B R11, desc[UR16][R154.64+0x20] ;  /* 0x000020109a0b7981 */ /* 0x000364000c1e1920 */
.L_x_44:
[----:B------:R-:W-:Y:S05]  /*63f0*/  BSYNC B1 ;  /* 0x0000000000017941 */ /* 0x000fea0003800000 */
.L_x_43:
        /* <DEDUP_REMOVED lines=20> */
.L_x_46:
[----:B------:R-:W-:Y:S05]  /*6540*/  BSYNC B1 ;  /* 0x0000000000017941 */ /* 0x000fea0003800000 */
.L_x_45:
        /* <DEDUP_REMOVED lines=31> */
.L_x_48:
[----:B------:R-:W-:Y:S05]  /*6740*/  BSYNC B1 ;  /* 0x0000000000017941 */ /* 0x000fea0003800000 */
.L_x_47:
        /* <DEDUP_REMOVED lines=22> */
.L_x_50:
[----:B------:R-:W-:Y:S05]  /*68b0*/  BSYNC B1 ;  /* 0x0000000000017941 */ /* 0x000fea0003800000 */
.L_x_49:
        /* <DEDUP_REMOVED lines=20> */
.L_x_52:
[----:B------:R-:W-:Y:S05]  /*6a00*/  BSYNC B1 ;  /* 0x0000000000017941 */ /* 0x000fea0003800000 */
.L_x_51:
        /* <DEDUP_REMOVED lines=31> */
.L_x_54:
[----:B------:R-:W-:Y:S05]  /*6c00*/  BSYNC B1 ;  /* 0x0000000000017941 */ /* 0x000fea0003800000 */
.L_x_53:
        /* <DEDUP_REMOVED lines=23> */
.L_x_56:
[----:B------:R-:W-:Y:S05]  /*6d80*/  BSYNC B1 ;  /* 0x0000000000017941 */ /* 0x000fea0003800000 */
.L_x_55:
        /* <DEDUP_REMOVED lines=20> */
.L_x_58:
[----:B------:R-:W-:Y:S05]  /*6ed0*/  BSYNC B1 ;  /* 0x0000000000017941 */ /* 0x000fea0003800000 */
.L_x_57:
        /* <DEDUP_REMOVED lines=14> */
[----:B------:R-:W-:Y:S01]  /*6fc0*/  IMAD.U32 R18, RZ, RZ, UR22 ;  /* 0x00000016ff127e24 */ /* 0x000fe2000f8e00ff */
[----:B------:R-:W-:Y:S01]  /*6fd0*/  UIMAD UR31, UR23, 0xc0, URZ ;  /* 0x000000c0171f78a4 */ /* 0x000fe2000f8e023f */
[----:B------:R-:W-:Y:S01]  /*6fe0*/  IADD3 R20, P3, R20, UR24, RZ ;  /* 0x0000001814147c10 */ /* 0x000fe2000ff7e0ff */
[----:B------:R-:W-:Y:S01]  /*6ff0*/  BSSY B1, `(.L_x_59) ;  /* 0x000000e000017945 */ /* 0x000fe20003800000 */
[----:B------:R-:W-:Y:S01]  /*7000*/  IMAD.WIDE.U32 R18, R18, 0xc0, R12 ;  /* 0x000000c012127825 */ /* 0x000fe200078e000c */
[----:B------:R-:W-:Y:S02]  /*7010*/  ISETP.GT.AND P1, PT, R0, 0x31, P2 ;  /* 0x000000310000780c */ /* 0x000fe40001724270 */
[----:B------:R-:W-:Y:S02]  /*7020*/  IADD3.X R21, R21, UR25, RZ, P3, !PT ;  /* 0x0000001915157c10 */ /* 0x000fe40009ffe4ff */
[----:B------:R-:W-:-:S02]  /*7030*/  IADD3 R19, R19, UR31, RZ ;  /* 0x0000001f13137c10 */ /* 0x000fc4000fffe0ff */
[----:B--2---:R-:W-:Y:S01]  /*7040*/  IADD3 R17, P3, R20, R6, RZ ;  /* 0x0000000614117210 */ /* 0x004fe20007f7e0ff */
        /* <DEDUP_REMOVED lines=8> */
.L_x_60:
[----:B------:R-:W-:Y:S05]  /*70d0*/  BSYNC B1 ;  /* 0x0000000000017941 */ /* 0x000fea0003800000 */
.L_x_59:
        /* <DEDUP_REMOVED lines=23> */
.L_x_62:
[----:B------:R-:W-:Y:S05]  /*7250*/  BSYNC B1 ;  /* 0x0000000000017941 */ /* 0x000fea0003800000 */
.L_x_61:
        /* <DEDUP_REMOVED lines=20> */
.L_x_64:
[----:B------:R-:W-:Y:S05]  /*73a0*/  BSYNC B1 ;  /* 0x0000000000017941 */ /* 0x000fea0003800000 */
.L_x_63:
        /* <DEDUP_REMOVED lines=31> */
.L_x_66:
[----:B------:R-:W-:Y:S05]  /*75a0*/  BSYNC B1 ;  /* 0x0000000000017941 */ /* 0x000fea0003800000 */
.L_x_65:
        /* <DEDUP_REMOVED lines=23> */
.L_x_68:
[----:B------:R-:W-:Y:S05]  /*7720*/  BSYNC B1 ;  /* 0x0000000000017941 */ /* 0x000fea0003800000 */
.L_x_67:
        /* <DEDUP_REMOVED lines=20> */
.L_x_70:
[----:B------:R-:W-:Y:S05]  /*7870*/  BSYNC B1 ;  /* 0x0000000000017941 */ /* 0x000fea0003800000 */
.L_x_69:
        /* <DEDUP_REMOVED lines=31> */
.L_x_72:
[----:B------:R-:W-:Y:S05]  /*7a70*/  BSYNC B1 ;  /* 0x0000000000017941 */ /* 0x000fea0003800000 */
.L_x_71:
        /* <DEDUP_REMOVED lines=22> */
.L_x_74:
[----:B------:R-:W-:Y:S05]  /*7be0*/  BSYNC B1 ;  /* 0x0000000000017941 */ /* 0x000fea0003800000 */
.L_x_73:
        /* <DEDUP_REMOVED lines=20> */
.L_x_76:
[----:B------:R-:W-:Y:S05]  /*7d30*/  BSYNC B1 ;  /* 0x0000000000017941 */ /* 0x000fea0003800000 */
.L_x_75:
        /* <DEDUP_REMOVED lines=31> */
.L_x_78:
[----:B------:R-:W-:Y:S05]  /*7f30*/  BSYNC B1 ;  /* 0x0000000000017941 */ /* 0x000fea0003800000 */
.L_x_77:
        /* <DEDUP_REMOVED lines=23> */
.L_x_80:
[----:B------:R-:W-:Y:S05]  /*80b0*/  BSYNC B1 ;  /* 0x0000000000017941 */ /* 0x000fea0003800000 */
.L_x_79:
        /* <DEDUP_REMOVED lines=17> */
[----:B------:R0:W-:Y:S10]  /*81d0*/  STL.64 [R1], R154 ;  /* 0x0000009a01007387 */ /* 0x0001f40000100a00 */
[----:B------:R-:W-:Y:S05]  /*81e0*/  @!P1 BRA `(.L_x_82) ;  /* 0x0000000000049947 */ /* 0x000fea0003800000 */
[----:B------:R1:W5:Y:S02]  /*81f0*/  LDG.E.LTC128B R11, desc[UR16][R154.64+0x20] ;  /* 0x000020109a0b7981 */ /* 0x000364000c1e1920 */
.L_x_82:
[----:B------:R-:W-:Y:S05]  /*8200*/  BSYNC B1 ;  /* 0x0000000000017941 */ /* 0x000fea0003800000 */
.L_x_81:
        /* <DEDUP_REMOVED lines=31> */
.L_x_84:
[----:B------:R-:W-:Y:S05]  /*8400*/  BSYNC B1 ;  /* 0x0000000000017941 */ /* 0x000fea0003800000 */
.L_x_83:
        /* <DEDUP_REMOVED lines=11> */
[----:B------:R-:W-:-:S04]  /*84c0*/  LEA R236, P3, R16, UR26, 0x2 ;  /* 0x0000001a10ec7c11 */ /* 0x000fc8000f8610ff */
[----:B------:R-:W-:Y:S01]  /*84d0*/  LEA.HI.X R237, R16, UR27, R17, 0x2, P3 ;  /* 0x0000001b10ed7c11 */ /* 0x000fe200098f1411 */
[----:B-----5:R-:W-:Y:S01]  /*84e0*/  IMAD R16, R11, UR19, RZ ;  /* 0x000000130b107c24 */ /* 0x020fe2000f8e02ff */
[----:B------:R-:W-:Y:S02]  /*84f0*/  MOV R17, UR22 ;  /* 0x0000001600117c02 */ /* 0x000fe40008000f00 */
[----:B------:R-:W-:Y:S01]  /*8500*/  ISETP.GT.AND P3, PT, R0, 0x50, P0 ;  /* 0x000000500000780c */ /* 0x000fe20000764270 */
[----:B---3--:R-:W-:Y:S02]  /*8510*/  IMAD R22, R22, UR20, R16 ;  /* 0x0000001416167c24 */ /* 0x008fe4000f8e0210 */
[----:B------:R-:W-:-:S04]  /*8520*/  IMAD.WIDE.U32 R16, R17, 0x140, R14 ;  /* 0x0000014011107825 */ /* 0x000fc800078e000e */
[----:B------:R-:W-:-:S05]  /*8530*/  VIADD R17, R17, UR31 ;  /* 0x0000001f11117c36 */ /* 0x000fca0008000000 */
[----:B------:R2:W-:Y:S01]  /*8540*/  @P1 STG.E desc[UR16][R16.64], R22 ;  /* 0x0000001610001986 */ /* 0x0005e2000c101910 */
[----:B------:R-:W-:Y:S05]  /*8550*/  @!P3 BRA `(.L_x_86) ;  /* 0x000000000004b947 */ /* 0x000fea0003800000 */
[----:B------:R3:W5:Y:S02]  /*8560*/  LDG.E.LTC128B R11, desc[UR16][R236.64+0x20] ;  /* 0x00002010ec0b7981 */ /* 0x000764000c1e1920 */
.L_x_86:
[----:B------:R-:W-:Y:S05]  /*8570*/  BSYNC B1 ;  /* 0x0000000000017941 */ /* 0x000fea0003800000 */
.L_x_85:
[----:B------:R-:W4:Y:S01]  /*8580*/  LDL.LU R23, [R1+0xa8] ;  /* 0x0000a80001177983 */ /* 0x000f220000300800 */
[----:B--2--5:R-:W-:Y:S01]  /*8590*/  IMAD R22, R11, UR19, RZ ;  /* 0x000000130b167c24 */ /* 0x024fe2000f8e02ff */
[----:B------:R-:W-:Y:S01]  /*85a0*/  UIMAD.WIDE.U32 UR12, UR24, 0x7, UR12 ;  /* 0x00000007180c78a5 */ /* 0x000fe2000f8e000c */
[----:B------:R-:W-:Y:S03]  /*85b0*/  BSSY B1, `(.L_x_87) ;  /* 0x0000010000017945 */ /* 0x000fe60003800000 */
[----:B------:R-:W-:-:S04]  /*85c0*/  UIADD3 UR12, UP0, UR12, UR24, URZ ;  /* 0x000000180c0c7290 */ /* 0x000fc8000ff1e03f */
[----:B------:R-:W-:Y:S01]  /*85d0*/  UIADD3.X UR13, UR25, UR10, UR13, UP0, !UPT ;  /* 0x0000000a190d7290 */ /* 0x000fe200087fe40d */
[----:B----4-:R-:W-:-:S05]  /*85e0*/  IMAD R22, R23, UR20, R22 ;  /* 0x0000001417167c24 */ /* 0x010fca000f8e0216 */
[----:B------:R2:W-:Y:S02]  /*85f0*/  @P3 STG.E desc[UR16][R18.64+0x20], R22 ;  /* 0x0000201612003986 */ /* 0x0005e4000c101910 */
[----:B--2---:R-:W-:-:S04]  /*8600*/  IMAD.U32 R18, RZ, RZ, UR24 ;  /* 0x00000018ff127e24 */ /* 0x004fc8000f8e00ff */
[----:B------:R-:W-:-:S03]  /*8610*/  IMAD.WIDE.U32 R18, R8, R18, UR12 ;  /* 0x0000000c08127e25 */ /* 0x000fc6000f8e0012 */
[----:B------:R-:W-:-:S04]  /*8620*/  IADD3 R18, P1, R2, R18, RZ ;  /* 0x0000001202127210 */ /* 0x000fc80007f3e0ff */
[----:B------:R-:W-:-:S03]  /*8630*/  IADD3.X R19, R3, R9, R19, P1, !PT ;  /* 0x0000000903137210 */ /* 0x000fc60000ffe413 */
[----:B------:R-:W-:-:S04]  /*8640*/  IMAD.WIDE.U32 R18, R10, UR8, R18 ;  /* 0x000000080a127c25 */ /* 0x000fc8000f8e0012 */
[----:B------:R-:W-:Y:S01]  /*8650*/  VIADD R19, R19, UR9 ;  /* 0x0000000913137c36 */ /* 0x000fe20008000000 */
[----:B------:R-:W-:-:S04]  /*8660*/  LEA R234, P1, R18, UR26, 0x2 ;  /* 0x0000001a12ea7c11 */ /* 0x000fc8000f8210ff */
[----:B------:R-:W-:Y:S02]  /*8670*/  LEA.HI.X R235, R18, UR27, R19, 0x2, P1 ;  /* 0x0000001b12eb7c11 */ /* 0x000fe400088f1413 */
[----:B------:R-:W-:-:S13]  /*8680*/  ISETP.GT.AND P1, PT, R0, 0x51, P0 ;  /* 0x000000510000780c */ /* 0x000fda0000724270 */
[----:B------:R-:W-:Y:S05]  /*8690*/  @!P1 BRA `(.L_x_88) ;  /* 0x0000000000049947 */ /* 0x000fea0003800000 */
[----:B------:R2:W5:Y:S02]  /*86a0*/  LDG.E.LTC128B R11, desc[UR16][R234.64+0x20] ;  /* 0x00002010ea0b7981 */ /* 0x000564000c1e1920 */
.L_x_88:
[----:B------:R-:W-:Y:S05]  /*86b0*/  BSYNC B1 ;  /* 0x0000000000017941 */ /* 0x000fea0003800000 */
.L_x_87:
[----:B------:R-:W4:Y:S01]  /*86c0*/  LDL.LU R19, [R1+0xac] ;  /* 0x0000ac0001137983 */ /* 0x000f220000300800 */
[----:B-----5:R-:W-:Y:S01]  /*86d0*/  IMAD R18, R11, UR19, RZ ;  /* 0x000000130b127c24 */ /* 0x020fe2000f8e02ff */
[----:B------:R-:W-:Y:S02]  /*86e0*/  ISETP.GT.AND P4, PT, R0, 0x58, P2 ;  /* 0x000000580000780c */ /* 0x000fe40001784270 */
[----:B------:R-:W3:Y:S01]  /*86f0*/  LDL.LU R22, [R1+0xb0] ;  /* 0x0000b00001167983 */ /* 0x000ee20000300800 */
[----:B----4-:R-:W-:-:S05]  /*8700*/  IMAD R18, R19, UR20, R18 ;  /* 0x0000001413127c24 */ /* 0x010fca000f8e0212 */
[----:B------:R4:W-:Y:S02]  /*8710*/  @P1 STG.E desc[UR16][R16.64+0x20], R18 ;  /* 0x0000201210001986 */ /* 0x0009e4000c101910 */
[----:B----4-:R-:W-:-:S05]  /*8720*/  MOV R16, UR24 ;  /* 0x0000001800107c02 */ /* 0x010fca0008000f00 */
[----:B------:R-:W-:-:S04]  /*8730*/  IMAD.WIDE.U32 R20, R16, 0x7, R20 ;  /* 0x0000000710147825 */ /* 0x000fc800078e0014 */
[----:B------:R-:W-:Y:S01]  /*8740*/  VIADD R18, R21, UR10 ;  /* 0x0000000a15127c36 */ /* 0x000fe20008000000 */
[----:B------:R-:W-:-:S05]  /*8750*/  IADD3 R17, P1, R6, R20, RZ ;  /* 0x0000001406117210 */ /* 0x000fca0007f3e0ff */
[----:B------:R-:W-:Y:S01]  /*8760*/  IMAD.X R19, R18, 0x1, R5, P1 ;  /* 0x0000000112137824 */ /* 0x000fe200008e0605 */
[----:B------:R-:W-:-:S04]  /*8770*/  LEA R16, P1, R17, UR26, 0x2 ;  /* 0x0000001a11107c11 */ /* 0x000fc8000f8210ff */
[----:B------:R-:W-:-:S05]  /*8780*/  LEA.HI.X R17, R17, UR27, R19, 0x2, P1 ;  /* 0x0000001b11117c11 */ /* 0x000fca00088f1413 */
[----:B------:R4:W2:Y:S01]  /*8790*/  @P4 LDG.E.LTC128B R11, desc[UR16][R16.64] ;  /* 0x00000010100b4981 */ /* 0x0008a2000c1e1920 */
[----:B------:R-:W-:Y:S01]  /*87a0*/  UIMAD UR31, UR23, 0x160, URZ ;  /* 0x00000160171f78a4 */ /* 0x000fe2000f8e023f */
[----:B------:R-:W-:Y:S01]  /*87b0*/  IADD3 R20, P3, R20, UR24, RZ ;  /* 0x0000001814147c10 */ /* 0x000fe2000ff7e0ff */
[----:B------:R-:W-:Y:S01]  /*87c0*/  BSSY B1, `(.L_x_89) ;  /* 0x000000f000017945 */ /* 0x000fe20003800000 */
[----:B------:R-:W-:Y:S02]  /*87d0*/  ISETP.GT.AND P1, PT, R0, 0x59, P2 ;  /* 0x000000590000780c */ /* 0x000fe40001724270 */
[----:B------:R-:W-:Y:S01]  /*87e0*/  IADD3.X R21, R18, UR25, RZ, P3, !PT ;  /* 0x0000001912157c10 */ /* 0x000fe20009ffe4ff */
[----:B----4-:R-:W-:-:S04]  /*87f0*/  IMAD.U32 R16, RZ, RZ, UR22 ;  /* 0x00000016ff107e24 */ /* 0x010fc8000f8e00ff */
[----:B------:R-:W-:-:S05]  /*8800*/  IMAD.WIDE.U32 R16, R16, 0x160, R12 ;  /* 0x0000016010107825 */ /* 0x000fca00078e000c */
[----:B------:R-:W-:Y:S01]  /*8810*/  IADD3 R17, R17, UR31, RZ ;  /* 0x0000001f11117c10 */ /* 0x000fe2000fffe0ff */
[----:B--2---:R-:W-:-:S04]  /*8820*/  IMAD R19, R11, UR19, RZ ;  /* 0x000000130b137c24 */ /* 0x004fc8000f8e02ff */
[----:B---3--:R-:W-:-:S05]  /*8830*/  IMAD R19, R22, UR20, R19 ;  /* 0x0000001416137c24 */ /* 0x008fca000f8e0213 */
[----:B------:R2:W-:Y:S02]  /*8840*/  @P4 STG.E desc[UR16][R16.64], R19 ;  /* 0x0000001310004986 */ /* 0x0005e4000c101910 */
[----:B--2---:R-:W-:-:S05]  /*8850*/  IADD3 R19, P3, R20, R6, RZ ;  /* 0x0000000614137210 */ /* 0x004fca0007f7e0ff */
[----:B------:R-:W-:Y:S01]  /*8860*/  IMAD.X R22, R21, 0x1, R5, P3 ;  /* 0x0000000115167824 */ /* 0x000fe200018e0605 */
[----:B------:R-:W-:-:S04]  /*8870*/  LEA R18, P3, R19, UR26, 0x2 ;  /* 0x0000001a13127c11 */ /* 0x000fc8000f8610ff */
[----:B------:R-:W-:Y:S01]  /*8880*/  LEA.HI.X R19, R19, UR27, R22, 0x2, P3 ;  /* 0x0000001b13137c11 */ /* 0x000fe200098f1416 */
[----:B------:R-:W-:Y:S08]  /*8890*/  @!P1 BRA `(.L_x_90) ;  /* 0x0000000000049947 */ /* 0x000ff00003800000 */
[----:B------:R2:W5:Y:S02]  /*88a0*/  LDG.E.LTC128B R11, desc[UR16][R18.64] ;  /* 0x00000010120b7981 */ /* 0x000564000c1e1920 */
.L_x_90:
[----:B------:R-:W-:Y:S05]  /*88b0*/  BSYNC B1 ;  /* 0x0000000000017941 */ /* 0x000fea0003800000 */
.L_x_89:
        /* <DEDUP_REMOVED lines=22> */
.L_x_92:
[----:B------:R-:W-:Y:S05]  /*8a20*/  BSYNC B1 ;  /* 0x0000000000017941 */ /* 0x000fea0003800000 */
.L_x_91:
        /* <DEDUP_REMOVED lines=19> */
.L_x_94:
[----:B------:R-:W-:Y:S05]  /*8b60*/  BSYNC B1 ;  /* 0x0000000000017941 */ /* 0x000fea0003800000 */
.L_x_93:
        /* <DEDUP_REMOVED lines=18> */
[----:B------:R-:W-:Y:S02]  /*8c90*/  IADD3.X R17, R17, UR25, RZ, P3, !PT ;  /* 0x0000001911117c10 */ /* 0x000fe40009ffe4ff */
[----:B------:R-:W-:Y:S01]  /*8ca0*/  IADD3 R21, P3, R16, R6, RZ ;  /* 0x0000000610157210 */ /* 0x000fe20007f7e0ff */
[----:B----4-:R-:W-:-:S04]  /*8cb0*/  IMAD.U32 R18, RZ, RZ, UR22 ;  /* 0x00000016ff127e24 */ /* 0x010fc8000f8e00ff */
[----:B------:R-:W-:-:S05]  /*8cc0*/  IMAD.WIDE.U32 R18, R18, 0x180, R12 ;  /* 0x0000018012127825 */ /* 0x000fca00078e000c */
[----:B------:R-:W-:Y:S01]  /*8cd0*/  IADD3 R19, R19, UR31, RZ ;  /* 0x0000001f13137c10 */ /* 0x000fe2000fffe0ff */
[----:B--2---:R-:W-:-:S04]  /*8ce0*/  IMAD R20, R11, UR19, RZ ;  /* 0x000000130b147c24 */ /* 0x004fc8000f8e02ff */
[----:B---3--:R-:W-:Y:S02]  /*8cf0*/  IMAD R20, R22, UR20, R20 ;  /* 0x0000001416147c24 */ /* 0x008fe4000f8e0214 */
[----:B------:R-:W-:-:S03]  /*8d00*/  IMAD.X R22, R17, 0x1, R5, P3 ;  /* 0x0000000111167824 */ /* 0x000fc600018e0605 */
[----:B------:R2:W-:Y:S02]  /*8d10*/  @P4 STG.E desc[UR16][R18.64], R20 ;  /* 0x0000001412004986 */ /* 0x0005e4000c101910 */
[----:B--2---:R-:W-:-:S04]  /*8d20*/  LEA R20, P3, R21, UR26, 0x2 ;  /* 0x0000001a15147c11 */ /* 0x004fc8000f8610ff */
[----:B------:R-:W-:Y:S01]  /*8d30*/  LEA.HI.X R21, R21, UR27, R22, 0x2, P3 ;  /* 0x0000001b15157c11 */ /* 0x000fe200098f1416 */
[----:B------:R-:W-:Y:S08]  /*8d40*/  @!P1 BRA `(.L_x_96) ;  /* 0x0000000000049947 */ /* 0x000ff00003800000 */
[----:B------:R2:W5:Y:S02]  /*8d50*/  LDG.E.LTC128B R11, desc[UR16][R20.64] ;  /* 0x00000010140b7981 */ /* 0x000564000c1e1920 */
.L_x_96:
[----:B------:R-:W-:Y:S05]  /*8d60*/  BSYNC B1 ;  /* 0x0000000000017941 */ /* 0x000fea0003800000 */
.L_x_95:
[----:B------:R-:W3:Y:S01]  /*8d70*/  LDL.LU R23, [R1+0xc4] ;  /* 0x0000c40001177983 */ /* 0x000ee20000300800 */
[----:B------:R-:W-:Y:S02]  /*8d80*/  UIMAD.WIDE.U32 UR14, UR24, 0x7, UR14 ;  /* 0x00000007180e78a5 */ /* 0x000fe4000f8e000e */
[----:B--2---:R-:W-:Y:S01]  /*8d90*/  IMAD.U32 R20, RZ, RZ, UR24 ;  /* 0x00000018ff147e24 */ /* 0x004fe2000f8e00ff */
[----:B------:R-:W-:Y:S01]  /*8da0*/  BSSY B1, `(.L_x_97) ;  /* 0x0000013000017945 */ /* 0x000fe20003800000 */
[----:B-----5:R-:W-:Y:S01]  /*8db0*/  IMAD R22, R11, UR19, RZ ;  /* 0x000000130b167c24 */ /* 0x020fe2000f8e02ff */
        /* <DEDUP_REMOVED lines=8> */
[----:B------:R-:W-:Y:S02]  /*8e40*/  LEA.HI.X R229, R20, UR27, R21, 0x2, P3 ;  /* 0x0000001b14e57c11 */ /* 0x000fe400098f1415 */
[----:B------:R-:W-:Y:S02]  /*8e50*/  MOV R20, UR22 ;  /* 0x0000001600147c02 */ /* 0x000fe40008000f00 */
[----:B------:R-:W-:-:S03]  /*8e60*/  ISETP.GT.AND P3, PT, R0, 0x60, P0 ;  /* 0x000000600000780c */ /* 0x000fc60000764270 */
[----:B------:R-:W-:-:S04]  /*8e70*/  IMAD.WIDE.U32 R20, R20, 0x180, R14 ;  /* 0x0000018014147825 */ /* 0x000fc800078e000e */
[----:B------:R-:W-:Y:S02]  /*8e80*/  VIADD R21, R21, UR31 ;  /* 0x0000001f15157c36 */ /* 0x000fe40008000000 */
[----:B---3--:R-:W-:-:S05]  /*8e90*/  IMAD R22, R23, UR20, R22 ;  /* 0x0000001417167c24 */ /* 0x008fca000f8e0216 */
[----:B------:R2:W-:Y:S01]  /*8ea0*/  @P1 STG.E desc[UR16][R20.64], R22 ;  /* 0x0000001614001986 */ /* 0x0005e2000c101910 */
[----:B------:R-:W-:Y:S05]  /*8eb0*/  @!P3 BRA `(.L_x_98) ;  /* 0x000000000004b947 */ /* 0x000fea0003800000 */
[----:B------:R3:W5:Y:S02]  /*8ec0*/  LDG.E.LTC128B R11, desc[UR16][R228.64+0x20] ;  /* 0x00002010e40b7981 */ /* 0x000764000c1e1920 */
.L_x_98:
[----:B------:R-:W-:Y:S05]  /*8ed0*/  BSYNC B1 ;  /* 0x0000000000017941 */ /* 0x000fea0003800000 */
.L_x_97:
        /* <DEDUP_REMOVED lines=19> */
.L_x_100:
[----:B------:R-:W-:Y:S05]  /*9010*/  BSYNC B1 ;  /* 0x0000000000017941 */ /* 0x000fea0003800000 */
.L_x_99:
        /* <DEDUP_REMOVED lines=31> */
.L_x_102:
[----:B------:R-:W-:Y:S05]  /*9210*/  BSYNC B1 ;  /* 0x0000000000017941 */ /* 0x000fea0003800000 */
.L_x_101:
[----:B01----:R-:W3:Y:S01]  /*9220*/  LDL.LU R154, [R1+0xd4] ;  /* 0x0000d400019a7983 */ /* 0x003ee20000300800 */
        /* <DEDUP_REMOVED lines=21> */
.L_x_104:
[----:B------:R-:W-:Y:S05]  /*9380*/  BSYNC B1 ;  /* 0x0000000000017941 */ /* 0x000fea0003800000 */
.L_x_103:
        /* <DEDUP_REMOVED lines=19> */
.L_x_106:
[----:B------:R-:W-:Y:S05]  /*94c0*/  BSYNC B1 ;  /* 0x0000000000017941 */ /* 0x000fea0003800000 */
.L_x_105:
        /* <DEDUP_REMOVED lines=18> */
[----:B------:R-:W-:Y:S01]  /*95f0*/  IADD3.X R17, R17, UR25, RZ, P3, !PT ;  /* 0x0000001911117c10 */ /* 0x000fe20009ffe4ff */
[----:B--2---:R-:W-:-:S04]  /*9600*/  IMAD.U32 R22, RZ, RZ, UR22 ;  /* 0x00000016ff167e24 */ /* 0x004fc8000f8e00ff */
[----:B------:R-:W-:-:S05]  /*9610*/  IMAD.WIDE.U32 R22, R22, 0x1c0, R12 ;  /* 0x000001c016167825 */ /* 0x000fca00078e000c */
[----:B------:R-:W-:Y:S01]  /*9620*/  IADD3 R23, R23, UR31, RZ ;  /* 0x0000001f17177c10 */ /* 0x000fe2000fffe0ff */
[----:B----4-:R-:W-:-:S04]  /*9630*/  IMAD R152, R11, UR19, RZ ;  /* 0x000000130b987c24 */ /* 0x010fc8000f8e02ff */
        /* <DEDUP_REMOVED lines=8> */
.L_x_108:
[----:B------:R-:W-:Y:S05]  /*96c0*/  BSYNC B1 ;  /* 0x0000000000017941 */ /* 0x000fea0003800000 */
.L_x_107:
        /* <DEDUP_REMOVED lines=22> */
.L_x_110:
[----:B------:R-:W-:Y:S05]  /*9830*/  BSYNC B1 ;  /* 0x0000000000017941 */ /* 0x000fea0003800000 */
.L_x_109:
        /* <DEDUP_REMOVED lines=19> */
.L_x_112:
[----:B------:R-:W-:Y:S05]  /*9970*/  BSYNC B1 ;  /* 0x0000000000017941 */ /* 0x000fea0003800000 */
.L_x_111:
        /* <DEDUP_REMOVED lines=31> */
.L_x_114:
[----:B------:R-:W-:Y:S05]  /*9b70*/  BSYNC B1 ;  /* 0x0000000000017941 */ /* 0x000fea0003800000 */
.L_x_113:
        /* <DEDUP_REMOVED lines=22> */
.L_x_116:
[----:B------:R-:W-:Y:S05]  /*9ce0*/  BSYNC B1 ;  /* 0x0000000000017941 */ /* 0x000fea0003800000 */
.L_x_115:
        /* <DEDUP_REMOVED lines=19> */
.L_x_118:
[----:B------:R-:W-:Y:S05]  /*9e20*/  BSYNC B1 ;  /* 0x0000000000017941 */ /* 0x000fea0003800000 */
.L_x_117:
        /* <DEDUP_REMOVED lines=14> */
[----:B------:R-:W-:Y:S01]  /*9f10*/  USHF.L.U32 UR31, UR22, 0x9, URZ ;  /* 0x00000009161f7899 */ /* 0x000fe2000800063f */
[----:B------:R-:W-:Y:S01]  /*9f20*/  IADD3 R160, P3, R160, UR24, RZ ;  /* 0x00000018a0a07c10 */ /* 0x000fe2000ff7e0ff */
[----:B------:R-:W-:Y:S01]  /*9f30*/  USHF.L.U64.HI UR32, UR22, 0x9, UR23 ;  /* 0x0000000916207899 */ /* 0x000fe20008010217 */
[----:B------:R-:W-:Y:S03]  /*9f40*/  BSSY B1, `(.L_x_119) ;  /* 0x000000e000017945 */ /* 0x000fe60003800000 */
[----:B----4-:R-:W-:-:S04]  /*9f50*/  IADD3 R16, P1, R12, UR31, RZ ;  /* 0x0000001f0c107c10 */ /* 0x010fc8000ff3e0ff */
[----:B------:R-:W-:Y:S02]  /*9f60*/  IADD3.X R17, R13, UR32, RZ, P1, !PT ;  /* 0x000000200d117c10 */ /* 0x000fe40008ffe4ff */
[----:B------:R-:W-:Y:S01]  /*9f70*/  ISETP.GT.AND P1, PT, R0, 0x81, P2 ;  /* 0x000000810000780c */ /* 0x000fe20001724270 */
[----:B--2---:R-:W-:-:S04]  /*9f80*/  IMAD R161, R11, UR19, RZ ;  /* 0x000000130ba17c24 */ /* 0x004fc8000f8e02ff */
[----:B---3--:R-:W-:-:S05]  /*9f90*/  IMAD R161, R162, UR20, R161 ;  /* 0x00000014a2a17c24 */ /* 0x008fca000f8e02a1 */
        /* <DEDUP_REMOVED lines=8> */
.L_x_120:
[----:B------:R-:W-:Y:S05]  /*a020*/  BSYNC B1 ;  /* 0x0000000000017941 */ /* 0x000fea0003800000 */
.L_x_119:
        /* <DEDUP_REMOVED lines=15> */
[----:B------:R-:W-:-:S04]  /*a120*/  IADD3 R166, P3, R14, UR31, RZ ;  /* 0x0000001f0ea67c10 */ /* 0x000fc8000ff7e0ff */
[----:B------:R-:W-:Y:S01]  /*a130*/  IADD3.X R167, R15, UR32, RZ, P3, !PT ;  /* 0x000000200fa77c10 */ /* 0x000fe20009ffe4ff */
[----:B---3--:R-:W-:-:S05]  /*a140*/  IMAD R152, R168, UR20, R152 ;  /* 0x00000014a8987c24 */ /* 0x008fca000f8e0298 */
[----:B------:R2:W-:Y:S01]  /*a150*/  @P1 STG.E desc[UR16][R166.64], R152 ;  /* 0x00000098a6001986 */ /* 0x0005e2000c101910 */
[----:B------:R-:W-:Y:S05]  /*a160*/  @!P4 BRA `(.L_x_122) ;  /* 0x000000000004c947 */ /* 0x000fea0003800000 */
[----:B------:R3:W5:Y:S02]  /*a170*/  LDG.E.LTC128B R11, desc[UR16][R162.64+0x20] ;  /* 0x00002010a20b7981 */ /* 0x000764000c1e1920 */
.L_x_122:
[----:B------:R-:W-:Y:S05]  /*a180*/  BSYNC B1 ;  /* 0x0000000000017941 */ /* 0x000fea0003800000 */
.L_x_121:
        /* <DEDUP_REMOVED lines=19> */
.L_x_124:
[----:B------:R-:W-:Y:S05]  /*a2c0*/  BSYNC B1 ;  /* 0x0000000000017941 */ /* 0x000fea0003800000 */
.L_x_123:
        /* <DEDUP_REMOVED lines=17> */
[----:B------:R-:W-:Y:S01]  /*a3e0*/  ISETP.GT.AND P1, PT, R0, 0x89, P2 ;  /* 0x000000890000780c */ /* 0x000fe20001724270 */
[----:B----4-:R-:W-:-:S04]  /*a3f0*/  IMAD.U32 R166, RZ, RZ, UR22 ;  /* 0x00000016ffa67e24 */ /* 0x010fc8000f8e00ff */
[----:B------:R-:W-:-:S05]  /*a400*/  IMAD.WIDE.U32 R166, R166, 0x220, R12 ;  /* 0x00000220a6a67825 */ /* 0x000fca00078e000c */
[----:B------:R-:W-:Y:S01]  /*a410*/  IADD3 R167, R167, UR31, RZ ;  /* 0x0000001fa7a77c10 */ /* 0x000fe2000fffe0ff */
        /* <DEDUP_REMOVED lines=10> */
.L_x_126:
[----:B------:R-:W-:Y:S05]  /*a4c0*/  BSYNC B1 ;  /* 0x0000000000017941 */ /* 0x000fea0003800000 */
.L_x_125:
        /* <DEDUP_REMOVED lines=22> */
.L_x_128:
[----:B------:R-:W-:Y:S05]  /*a630*/  BSYNC B1 ;  /* 0x0000000000017941 */ /* 0x000fea0003800000 */
.L_x_127:
        /* <DEDUP_REMOVED lines=19> */
.L_x_130:
[----:B------:R-:W-:Y:S05]  /*a770*/  BSYNC B1 ;  /* 0x0000000000017941 */ /* 0x000fea0003800000 */
.L_x_129:
        /* <DEDUP_REMOVED lines=31> */
.L_x_132:
[----:B------:R-:W-:Y:S05]  /*a970*/  BSYNC B1 ;  /* 0x0000000000017941 */ /* 0x000fea0003800000 */
.L_x_131:
        /* <DEDUP_REMOVED lines=22> */
.L_x_134:
[----:B------:R-:W-:Y:S05]  /*aae0*/  BSYNC B1 ;  /* 0x0000000000017941 */ /* 0x000fea0003800000 */
.L_x_133:
        /* <DEDUP_REMOVED lines=19> */
.L_x_136:
[----:B------:R-:W-:Y:S05]  /*ac20*/  BSYNC B1 ;  /* 0x0000000000017941 */ /* 0x000fea0003800000 */
.L_x_135:
        /* <DEDUP_REMOVED lines=31> */
.L_x_138:
[----:B------:R-:W-:Y:S05]  /*ae20*/  BSYNC B1 ;  /* 0x0000000000017941 */ /* 0x000fea0003800000 */
.L_x_137:
        /* <DEDUP_REMOVED lines=22> */
.L_x_140:
[----:B------:R-:W-:Y:S05]  /*af90*/  BSYNC B1 ;  /* 0x0000000000017941 */ /* 0x000fea0003800000 */
.L_x_139:
        /* <DEDUP_REMOVED lines=19> */
.L_x_142:
[----:B------:R-:W-:Y:S05]  /*b0d0*/  BSYNC B1 ;  /* 0x0000000000017941 */ /* 0x000fea0003800000 */
.L_x_141:
        /* <DEDUP_REMOVED lines=31> */
.L_x_144:
[----:B------:R-:W-:Y:S05]  /*b2d0*/  BSYNC B1 ;  /* 0x0000000000017941 */ /* 0x000fea0003800000 */
.L_x_143:
        /* <DEDUP_REMOVED lines=22> */
.L_x_146:
[----:B------:R-:W-:Y:S05]  /*b440*/  BSYNC B1 ;  /* 0x0000000000017941 */ /* 0x000fea0003800000 */
.L_x_145:
        /* <DEDUP_REMOVED lines=19> */
.L_x_148:
[----:B------:R-:W-:Y:S05]  /*b580*/  BSYNC B1 ;  /* 0x0000000000017941 */ /* 0x000fea0003800000 */
.L_x_147:
        /* <DEDUP_REMOVED lines=31> */
.L_x_150:
[----:B------:R-:W-:Y:S05]  /*b780*/  BSYNC B1 ;  /* 0x0000000000017941 */ /* 0x000fea0003800000 */
.L_x_149:
        /* <DEDUP_REMOVED lines=22> */
.L_x_152:
[----:B------:R-:W-:Y:S05]  /*b8f0*/  BSYNC B1 ;  /* 0x0000000000017941 */ /* 0x000fea0003800000 */
.L_x_151:
        /* <DEDUP_REMOVED lines=19> */
.L_x_154:
[----:B------:R-:W-:Y:S05]  /*ba30*/  BSYNC B1 ;  /* 0x0000000000017941 */ /* 0x000fea0003800000 */
.L_x_153:
        /* <DEDUP_REMOVED lines=31> */
.L_x_156:
[----:B------:R-:W-:Y:S05]  /*bc30*/  BSYNC B1 ;  /* 0x0000000000017941 */ /* 0x000fea0003800000 */
.L_x_155:
        /* <DEDUP_REMOVED lines=22> */
.L_x_158:
[----:B------:R-:W-:Y:S05]  /*bda0*/  BSYNC B1 ;  /* 0x0000000000017941 */ /* 0x000fea0003800000 */
.L_x_157:
        /* <DEDUP_REMOVED lines=19> */
.L_x_160:
[----:B------:R-:W-:Y:S05]  /*bee0*/  BSYNC B1 ;  /* 0x0000000000017941 */ /* 0x000fea0003800000 */
.L_x_159:
        /* <DEDUP_REMOVED lines=31> */
.L_x_162:
[----:B------:R-:W-:Y:S05]  /*c0e0*/  BSYNC B1 ;  /* 0x0000000000017941 */ /* 0x000fea0003800000 */
.L_x_161:
        /* <DEDUP_REMOVED lines=22> */
.L_x_164:
[----:B------:R-:W-:Y:S05]  /*c250*/  BSYNC B1 ;  /* 0x0000000000017941 */ /* 0x000fea0003800000 */
.L_x_163:
        /* <DEDUP_REMOVED lines=19> */
.L_x_166:
[----:B------:R-:W-:Y:S05]  /*c390*/  BSYNC B1 ;  /* 0x0000000000017941 */ /* 0x000fea0003800000 */
.L_x_165:
        /* <DEDUP_REMOVED lines=31> */
.L_x_168:
[----:B------:R-:W-:Y:S05]  /*c590*/  BSYNC B1 ;  /* 0x0000000000017941 */ /* 0x000fea0003800000 */
.L_x_167:
        /* <DEDUP_REMOVED lines=22> */
.L_x_170:
[----:B------:R-:W-:Y:S05]  /*c700*/  BSYNC B1 ;  /* 0x0000000000017941 */ /* 0x000fea0003800000 */
.L_x_169:
        /* <DEDUP_REMOVED lines=19> */
.L_x_172:
[----:B------:R-:W-:Y:S05]  /*c840*/  BSYNC B1 ;  /* 0x0000000000017941 */ /* 0x000fea0003800000 */
.L_x_171:
        /* <DEDUP_REMOVED lines=31> */
.L_x_174:
[----:B------:R-:W-:Y:S05]  /*ca40*/  BSYNC B1 ;  /* 0x0000000000017941 */ /* 0x000fea0003800000 */
.L_x_173:
        /* <DEDUP_REMOVED lines=22> */
.L_x_176:
[----:B------:R-:W-:Y:S05]  /*cbb0*/  BSYNC B1 ;  /* 0x0000000000017941 */ /* 0x000fea0003800000 */
.L_x_175:
        /* <DEDUP_REMOVED lines=19> */
.L_x_178:
[----:B------:R-:W-:Y:S05]  /*ccf0*/  BSYNC B1 ;  /* 0x0000000000017941 */ /* 0x000fea0003800000 */
.L_x_177:
        /* <DEDUP_REMOVED lines=31> */
.L_x_180:
[----:B------:R-:W-:Y:S05]  /*cef0*/  BSYNC B1 ;  /* 0x0000000000017941 */ /* 0x000fea0003800000 */
.L_x_179:
        /* <DEDUP_REMOVED lines=22> */
.L_x_182:
[----:B------:R-:W-:Y:S05]  /*d060*/  BSYNC B1 ;  /* 0x0000000000017941 */ /* 0x000fea0003800000 */
.L_x_181:
        /* <DEDUP_REMOVED lines=19> */
.L_x_184:
[----:B------:R-:W-:Y:S05]  /*d1a0*/  BSYNC B1 ;  /* 0x0000000000017941 */ /* 0x000fea0003800000 */
.L_x_183:
        /* <DEDUP_REMOVED lines=31> */
.L_x_186:
[----:B------:R-:W-:Y:S05]  /*d3a0*/  BSYNC B1 ;  /* 0x0000000000017941 */ /* 0x000fea0003800000 */
.L_x_185:
        /* <DEDUP_REMOVED lines=22> */
.L_x_188:
[----:B------:R-:W-:Y:S05]  /*d510*/  BSYNC B1 ;  /* 0x0000000000017941 */ /* 0x000fea0003800000 */
.L_x_187:
        /* <DEDUP_REMOVED lines=19> */
.L_x_190:
[----:B------:R-:W-:Y:S05]  /*d650*/  BSYNC B1 ;  /* 0x0000000000017941 */ /* 0x000fea0003800000 */
.L_x_189:
        /* <DEDUP_REMOVED lines=31> */
.L_x_192:
[----:B------:R-:W-:Y:S05]  /*d850*/  BSYNC B1 ;  /* 0x0000000000017941 */ /* 0x000fea0003800000 */
.L_x_191:
        /* <DEDUP_REMOVED lines=22> */
.L_x_194:
[----:B------:R-:W-:Y:S05]  /*d9c0*/  BSYNC B1 ;  /* 0x0000000000017941 */ /* 0x000fea0003800000 */
.L_x_193:
        /* <DEDUP_REMOVED lines=19> */
.L_x_196:
[----:B------:R-:W-:Y:S05]  /*db00*/  BSYNC B1 ;  /* 0x0000000000017941 */ /* 0x000fea0003800000 */
.L_x_195:
        /* <DEDUP_REMOVED lines=31> */
.L_x_198:
[----:B------:R-:W-:Y:S05]  /*dd00*/  BSYNC B1 ;  /* 0x0000000000017941 */ /* 0x000fea0003800000 */
.L_x_197:
        /* <DEDUP_REMOVED lines=22> */
.L_x_200:
[----:B------:R-:W-:Y:S05]  /*de70*/  BSYNC B1 ;  /* 0x0000000000017941 */ /* 0x000fea0003800000 */
.L_x_199:
        /* <DEDUP_REMOVED lines=19> */
.L_x_202:
[----:B------:R-:W-:Y:S05]  /*dfb0*/  BSYNC B1 ;  /* 0x0000000000017941 */ /* 0x000fea0003800000 */
.L_x_201:
        /* <DEDUP_REMOVED lines=31> */
.L_x_204:
[----:B------:R-:W-:Y:S05]  /*e1b0*/  BSYNC B1 ;  /* 0x0000000000017941 */ /* 0x000fea0003800000 */
.L_x_203:
        /* <DEDUP_REMOVED lines=22> */
.L_x_206:
[----:B------:R-:W-:Y:S05]  /*e320*/  BSYNC B1 ;  /* 0x0000000000017941 */ /* 0x000fea0003800000 */
.L_x_205:
        /* <DEDUP_REMOVED lines=19> */
.L_x_208:
[----:B------:R-:W-:Y:S05]  /*e460*/  BSYNC B1 ;  /* 0x0000000000017941 */ /* 0x000fea0003800000 */
.L_x_207:
        /* <DEDUP_REMOVED lines=12> */
[----:B------:R-:W-:Y:S01]  /*e530*/  LEA.HI.X R223, R4, UR27, R7, 0x2, P1 ;  /* 0x0000001b04df7c11 */ /* 0x000fe200088f1407 */
[----:B------:R-:W-:-:S06]  /*e540*/  IMAD.MOV.U32 R4, RZ, RZ, R11 ;  /* 0x000000ffff047224 */ /* 0x000fcc00078e000b */
[----:B------:R-:W4:Y:S01]  /*e550*/  @P4 LDG.E.LTC128B R4, desc[UR16][R222.64] ;  /* 0x00000010de044981 */ /* 0x000f22000c1e1920 */
[----:B------:R-:W-:Y:S01]  /*e560*/  IADD3 R11, P1, P3, R6, UR24, R160 ;  /* 0x00000018060b7c10 */ /* 0x000fe2000fb3e0a0 */
[----:B------:R-:W-:Y:S01]  /*e570*/  UIMAD UR23, UR23, 0x3e0, URZ ;  /* 0x000003e0171778a4 */ /* 0x000fe2000f8e023f */
[----:B------:R-:W-:Y:S01]  /*e580*/  MOV R6, UR22 ;  /* 0x0000001600067c02 */ /* 0x000fe20008000f00 */
[----:B------:R-:W-:Y:S01]  /*e590*/  BSSY B1, `(.L_x_209) ;  /* 0x000000d000017945 */ /* 0x000fe20003800000 */
[----:B------:R-:W-:Y:S02]  /*e5a0*/  ISETP.GT.AND P2, PT, R0, 0xf9, P2 ;  /* 0x000000f90000780c */ /* 0x000fe40001744270 */
[----:B------:R-:W-:Y:S01]  /*e5b0*/  IADD3.X R5, R5, UR25, R152, P1, P3 ;  /* 0x0000001905057c10 */ /* 0x000fe20008fe6498 */
[----:B------:R-:W-:-:S04]  /*e5c0*/  IMAD.WIDE.U32 R6, R6, 0x3e0, R12 ;  /* 0x000003e006067825 */ /* 0x000fc800078e000c */
[----:B------:R-:W-:Y:S02]  /*e5d0*/  VIADD R161, R7, UR23 ;  /* 0x0000001707a17c36 */ /* 0x000fe40008000000 */
[----:B------:R-:W-:Y:S02]  /*e5e0*/  @P4 IMAD.MOV.U32 R160, RZ, RZ, R6 ;  /* 0x000000ffffa04224 */ /* 0x000fe400078e0006 */
[----:B----4-:R-:W-:-:S04]  /*e5f0*/  IMAD R222, R4, UR19, RZ ;  /* 0x0000001304de7c24 */ /* 0x010fc8000f8e02ff */
[----:B---3--:R-:W-:-:S05]  /*e600*/  IMAD R222, R224, UR20, R222 ;  /* 0x00000014e0de7c24 */ /* 0x008fca000f8e02de */
[----:B------:R3:W-:Y:S02]  /*e610*/  @P4 STG.E desc[UR16][R160.64], R222 ;  /* 0x000000dea0004986 */ /* 0x0007e4000c101910 */
[----:B---3--:R-:W-:-:S04]  /*e620*/  LEA R222, P1, R11, UR26, 0x2 ;  /* 0x0000001a0bde7c11 */ /* 0x008fc8000f8210ff */
[----:B------:R-:W-:Y:S01]  /*e630*/  LEA.HI.X R223, R11, UR27, R5, 0x2, P1 ;  /* 0x0000001b0bdf7c11 */ /* 0x000fe200088f1405 */
[----:B------:R-:W-:Y:S08]  /*e640*/  @!P2 BRA `(.L_x_210) ;  /* 0x000000000004a947 */ /* 0x000ff00003800000 */
[----:B------:R3:W5:Y:S02]  /*e650*/  LDG.E.LTC128B R4, desc[UR16][R222.64] ;  /* 0x00000010de047981 */ /* 0x000764000c1e1920 */
.L_x_210:
[----:B------:R-:W-:Y:S05]  /*e660*/  BSYNC B1 ;  /* 0x0000000000017941 */ /* 0x000fea0003800000 */
.L_x_209:
[----:B------:R-:W4:Y:S01]  /*e670*/  LDL.LU R11, [R1+0x1f4] ;  /* 0x0001f400010b7983 */ /* 0x000f220000300800 */
[----:B------:R-:W-:Y:S01]  /*e680*/  UIMAD.WIDE.U32 UR14, UR24, 0x7, UR14 ;  /* 0x00000007180e78a5 */ /* 0x000fe2000f8e000e */
[----:B------:R-:W-:Y:S01]  /*e690*/  ISETP.GT.AND P3, PT, R0, 0xf8, P0 ;  /* 0x000000f80000780c */ /* 0x000fe20000764270 */
[----:B------:R-:W-:Y:S02]  /*e6a0*/  BSSY B1, `(.L_x_211) ;  /* 0x0000014000017945 */ /* 0x000fe40003800000 */
[----:B------:R-:W-:-:S04]  /*e6b0*/  UIADD3 UR23, UP0, UR14, UR24, URZ ;  /* 0x000000180e177290 */ /* 0x000fc8000ff1e03f */
[----:B------:R-:W-:Y:S02]  /*e6c0*/  UIADD3.X UR14, UR25, UR10, UR15, UP0, !UPT ;  /* 0x0000000a190e7290 */ /* 0x000fe400087fe40f */
[----:B---3--:R-:W-:-:S04]  /*e6d0*/  IMAD.U32 R222, RZ, RZ, UR23 ;  /* 0x00000017ffde7e24 */ /* 0x008fc8000f8e00ff */
[----:B------:R-:W-:-:S03]  /*e6e0*/  MOV R223, UR14 ;  /* 0x0000000e00df7c02 */ /* 0x000fc60008000f00 */
[----:B------:R-:W-:-:S03]  /*e6f0*/  IMAD.WIDE.U32 R222, R8, UR24, R222 ;  /* 0x0000001808de7c25 */ /* 0x000fc6000f8e00de */
        /* <DEDUP_REMOVED lines=9> */
[----:B----4-:R-:W-:Y:S02]  /*e790*/  IMAD R5, R11, UR20, R5 ;  /* 0x000000140b057c24 */ /* 0x010fe4000f8e0205 */
[----:B------:R-:W-:-:S03]  /*e7a0*/  IMAD.MOV.U32 R11, RZ, RZ, R4 ;  /* 0x000000ffff0b7224 */ /* 0x000fc600078e0004 */
[----:B------:R3:W-:Y:S01]  /*e7b0*/  @P2 STG.E desc[UR16][R224.64], R5 ;  /* 0x00000005e0002986 */ /* 0x0007e2000c101910 */
[----:B------:R-:W-:Y:S05]  /*e7c0*/  @!P3 BRA `(.L_x_212) ;  /* 0x000000000004b947 */ /* 0x000fea0003800000 */
[----:B------:R4:W5:Y:S02]  /*e7d0*/  LDG.E.LTC128B R11, desc[UR16][R222.64+0x20] ;  /* 0x00002010de0b7981 */ /* 0x000964000c1e1920 */
.L_x_212:
[----:B------:R-:W-:Y:S05]  /*e7e0*/  BSYNC B1 ;  /* 0x0000000000017941 */ /* 0x000fea0003800000 */
.L_x_211:
[----:B------:R-:W-:Y:S01]  /*e7f0*/  UIMAD.WIDE.U32 UR12, UR24, 0x7, UR12 ;  /* 0x00000007180c78a5 */ /* 0x000fe2000f8e000c */
[----:B------:R-:W2:Y:S03]  /*e800*/  LDL R152, [R1+0x258] ;  /* 0x0002580001987983 */ /* 0x000ea60000100800 */
[----:B------:R-:W-:-:S04]  /*e810*/  UIADD3 UR11, UP0, UR12, UR24, URZ ;  /* 0x000000180c0b7290 */ /* 0x000fc8000ff1e03f */
[----:B------:R-:W-:Y:S02]  /*e820*/  UIADD3.X UR10, UR25, UR10, UR13, UP0, !UPT ;  /* 0x0000000a190a7290 */ /* 0x000fe400087fe40d */
[----:B------:R-:W-:-:S04]  /*e830*/  IMAD.U32 R4, RZ, RZ, UR11 ;  /* 0x0000000bff047e24 */ /* 0x000fc8000f8e00ff */
[----:B---3--:R-:W-:-:S03]  /*e840*/  MOV R5, UR10 ;  /* 0x0000000a00057c02 */ /* 0x008fc60008000f00 */
[----:B------:R-:W-:-:S03]  /*e850*/  IMAD.WIDE.U32 R4, R8, UR24, R4 ;  /* 0x0000001808047c25 */ /* 0x000fc6000f8e0004 */
[----:B------:R-:W-:-:S04]  /*e860*/  IADD3 R2, P1, R2, R4, RZ ;  /* 0x0000000402027210 */ /* 0x000fc80007f3e0ff */
[----:B------:R-:W-:Y:S02]  /*e870*/  IADD3.X R3, R3, R9, R5, P1, !PT ;  /* 0x0000000903037210 */ /* 0x000fe40000ffe405 */
[----:B------:R-:W3:Y:S01]  /*e880*/  LDL.LU R9, [R1+0x1f8] ;  /* 0x0001f80001097983 */ /* 0x000ee20000300800 */
[----:B-----5:R-:W-:Y:S01]  /*e890*/  IMAD R8, R11, UR19, RZ ;  /* 0x000000130b087c24 */ /* 0x020fe2000f8e02ff */
[----:B------:R-:W-:Y:S01]  /*e8a0*/  ISETP.GT.AND P1, PT, R0, 0xf9, P0 ;  /* 0x000000f90000780c */ /* 0x000fe20000724270 */
[----:B------:R-:W-:Y:S01]  /*e8b0*/  @P3 IMAD.MOV.U32 R7, RZ, RZ, R161 ;  /* 0x000000ffff073224 */ /* 0x000fe200078e00a1 */
[----:B------:R-:W-:Y:S01]  /*e8c0*/  BSSY B1, `(.L_x_213) ;  /* 0x000000a000017945 */ /* 0x000fe20003800000 */
[----:B------:R-:W-:-:S04]  /*e8d0*/  IMAD.WIDE.U32 R4, R10, UR8, R2 ;  /* 0x000000080a047c25 */ /* 0x000fc8000f8e0002 */
[----:B------:R-:W-:Y:S01]  /*e8e0*/  VIADD R3, R5, UR9 ;  /* 0x0000000905037c36 */ /* 0x000fe20008000000 */
[----:B------:R-:W-:-:S04]  /*e8f0*/  LEA R2, P2, R4, UR26, 0x2 ;  /* 0x0000001a04027c11 */ /* 0x000fc8000f8410ff */
[----:B------:R-:W-:Y:S02]  /*e900*/  LEA.HI.X R3, R4, UR27, R3, 0x2, P2 ;  /* 0x0000001b04037c11 */ /* 0x000fe400090f1403 */
[----:B--2---:R-:W-:Y:S01]  /*e910*/  ISETP.GT.AND P0, PT, R152, 0x80, PT ;  /* 0x000000809800780c */ /* 0x004fe20003f04270 */
[----:B---3--:R-:W-:-:S05]  /*e920*/  IMAD R8, R9, UR20, R8 ;  /* 0x0000001409087c24 */ /* 0x008fca000f8e0208 */
[----:B------:R2:W-:Y:S01]  /*e930*/  @P3 STG.E desc[UR16][R6.64+0x20], R8 ;  /* 0x0000200806003986 */ /* 0x0005e2000c101910 */
[----:B------:R-:W-:Y:S06]  /*e940*/  @!P1 BRA `(.L_x_214) ;  /* 0x0000000000049947 */ /* 0x000fec0003800000 */
[----:B------:R3:W5:Y:S02]  /*e950*/  LDG.E.LTC128B R11, desc[UR16][R2.64+0x20] ;  /* 0x00002010020b7981 */ /* 0x000764000c1e1920 */
.L_x_214:
[----:B------:R-:W-:Y:S05]  /*e960*/  BSYNC B1 ;  /* 0x0000000000017941 */ /* 0x000fea0003800000 */
.L_x_213:
[----:B------:R-:W2:Y:S01]  /*e970*/  LDL.LU R5, [R1+0x1fc] ;  /* 0x0001fc0001057983 */ /* 0x000ea20000300800 */
[----:B-----5:R-:W-:Y:S01]  /*e980*/  IMAD R4, R11, UR19, RZ ;  /* 0x000000130b047c24 */ /* 0x020fe2000f8e02ff */
[----:B------:R-:W-:Y:S01]  /*e990*/  ISETP.GT.AND P2, PT, R0, RZ, P0 ;  /* 0x000000ff0000720c */ /* 0x000fe20000744270 */
[----:B------:R-:W-:Y:S02]  /*e9a0*/  BSSY B1, `(.L_x_215) ;  /* 0x0000006000017945 */ /* 0x000fe40003800000 */
[----:B--2---:R-:W-:-:S05]  /*e9b0*/  IMAD R4, R5, UR20, R4 ;  /* 0x0000001405047c24 */ /* 0x004fca000f8e0204 */
[----:B------:R2:W-:Y:S05]  /*e9c0*/  @P1 STG.E desc[UR16][R224.64+0x20], R4 ;  /* 0x00002004e0001986 */ /* 0x0005ea000c101910 */
[----:B------:R-:W-:Y:S05]  /*e9d0*/  @!P2 BRA `(.L_x_216) ;  /* 0x000000000008a947 */ /* 0x000fea0003800000 */
[----:B------:R-:W3:Y:S04]  /*e9e0*/  LDL.64 R6, [R1+0x250] ;  /* 0x0002500001067983 */ /* 0x000ee80000100a00 */
[----:B---3--:R3:W5:Y:S02]  /*e9f0*/  LDG.E.LTC128B R11, desc[UR16][R6.64+0x200] ;  /* 0x00020010060b7981 */ /* 0x008764000c1e1920 */
.L_x_216:
[----:B------:R-:W-:Y:S05]  /*ea00*/  BSYNC B1 ;  /* 0x0000000000017941 */ /* 0x000fea0003800000 */
.L_x_215:
[----:B--2--5:R-:W-:Y:S01]  /*ea10*/  IMAD R4, R11, UR19, RZ ;  /* 0x000000130b047c24 */ /* 0x024fe2000f8e02ff */
[----:B------:R-:W-:Y:S01]  /*ea20*/  ISETP.GT.AND P3, PT, R0, 0x1, P0 ;  /* 0x000000010000780c */ /* 0x000fe20000764270 */
[----:B------:R-:W-:Y:S01]  /*ea30*/  BSSY B1, `(.L_x_217) ;  /* 0x0000007000017945 */ /* 0x000fe20003800000 */
[----:B------:R-:W-:Y:S01]  /*ea40*/  ISETP.GT.AND P1, PT, R152, 0x88, PT ;  /* 0x000000889800780c */ /* 0x000fe20003f24270 */
[----:B------:R-:W-:-:S05]  /*ea50*/  IMAD R4, R24, UR20, R4 ;  /* 0x0000001418047c24 */ /* 0x000fca000f8e0204 */
[----:B------:R2:W-:Y:S05]  /*ea60*/  @P2 STG.E desc[UR16][R12.64+0x200], R4 ;  /* 0x000200040c002986 */ /* 0x0005ea000c101910 */
[----:B------:R-:W-:Y:S05]  /*ea70*/  @!P3 BRA `(.L_x_218) ;  /* 0x000000000008b947 */ /* 0x000fea0003800000 */
[----:B---3--:R-:W3:Y:S04]  /*ea80*/  LDL.64 R6, [R1+0x248] ;  /* 0x0002480001067983 */ /* 0x008ee80000100a00 */
[----:B---3--:R3:W5:Y:S02]  /*ea90*/  LDG.E.LTC128B R11, desc[UR16][R6.64+0x200] ;  /* 0x00020010060b7981 */ /* 0x008764000c1e1920 */
.L_x_218:
[----:B------:R-:W-:Y:S05]  /*eaa0*/  BSYNC B1 ;  /* 0x0000000000017941 */ /* 0x000fea0003800000 */
.L_x_217:
[----:B--2--5:R-:W-:Y:S01]  /*eab0*/  IMAD R4, R11, UR19, RZ ;  /* 0x000000130b047c24 */ /* 0x024fe2000f8e02ff */
[----:B------:R-:W-:Y:S01]  /*eac0*/  @P3 MOV R5, R15 ;  /* 0x0000000f00053202 */ /* 0x000fe20000000f00 */
[----:B------:R-:W-:Y:S01]  /*ead0*/  BSSY B1, `(.L_x_219) ;  /* 0x0000008000017945 */ /* 0x000fe20003800000 */
[----:B------:R-:W-:Y:S01]  /*eae0*/  ISETP.GT.AND P2, PT, R0, RZ, P1 ;  /* 0x000000ff0000720c */ /* 0x000fe20000f44270 */
[----:B------:R-:W-:Y:S02]  /*eaf0*/  IMAD R25, R25, UR20, R4 ;  /* 0x0000001419197c24 */ /* 0x000fe4000f8e0204 */
[----:B------:R-:W-:-:S05]  /*eb00*/  @P3 IMAD.MOV.U32 R4, RZ, RZ, R14 ;  /* 0x000000ffff043224 */ /* 0x000fca00078e000e */
[----:B------:R2:W-:Y:S05]  /*eb10*/  @P3 STG.E desc[UR16][R4.64+0x200], R25 ;  /* 0x0002001904003986 */ /* 0x0005ea000c101910 */
[----:B------:R-:W-:Y:S05]  /*eb20*/  @!P2 BRA `(.L_x_220) ;  /* 0x000000000008a947 */ /* 0x000fea0003800000 */
[----:B---3--:R-:W3:Y:S04]  /*eb30*/  LDL.LU.64 R6, [R1+0x250] ;  /* 0x0002500001067983 */ /* 0x008ee80000300a00 */
[----:B---3--:R3:W5:Y:S02]  /*eb40*/  LDG.E.LTC128B R11, desc[UR16][R6.64+0x220] ;  /* 0x00022010060b7981 */ /* 0x008764000c1e1920 */
.L_x_220:
[----:B------:R-:W-:Y:S05]  /*eb50*/  BSYNC B1 ;  /* 0x0000000000017941 */ /* 0x000fea0003800000 */
.L_x_219:
[----:B--2--5:R-:W-:Y:S01]  /*eb60*/  IMAD R4, R11, UR19, RZ ;  /* 0x000000130b047c24 */ /* 0x024fe2000f8e02ff */
[C---:B------:R-:W-:Y:S01]  /*eb70*/  ISETP.GT.AND P3, PT, R0.reuse, 0x1, P1 ;  /* 0x000000010000780c */ /* 0x040fe20000f64270 */
[----:B------:R-:W-:Y:S01]  /*eb80*/  BSSY B1, `(.L_x_221) ;  /* 0x0000008000017945 */ /* 0x000fe20003800000 */
[----:B------:R-:W-:Y:S01]  /*eb90*/  ISETP.GT.AND P4, PT, R0, 0x8, P0 ;  /* 0x000000080000780c */ /* 0x000fe20000784270 */
[----:B------:R-:W-:Y:S02]  /*eba0*/  IMAD R4, R26, UR20, R4 ;  /* 0x000000141a047c24 */ /* 0x000fe4000f8e0204 */
[----:B------:R-:W-:-:S03]  /*ebb0*/  IMAD.MOV.U32 R8, RZ, RZ, R11 ;  /* 0x000000ffff087224 */ /* 0x000fc600078e000b */
[----:B------:R2:W-:Y:S05]  /*ebc0*/  @P2 STG.E desc[UR16][R12.64+0x220], R4 ;  /* 0x000220040c002986 */ /* 0x0005ea000c101910 */
[----:B------:R-:W-:Y:S05]  /*ebd0*/  @!P3 BRA `(.L_x_222) ;  /* 0x000000000008b947 */ /* 0x000fea0003800000 */
[----:B---3--:R-:W3:Y:S04]  /*ebe0*/  LDL.LU.64 R6, [R1+0x248] ;  /* 0x0002480001067983 */ /* 0x008ee80000300a00 */
[----:B---3--:R3:W5:Y:S02]  /*ebf0*/  LDG.E.LTC128B R8, desc[UR16][R6.64+0x220] ;  /* 0x0002201006087981 */ /* 0x008764000c1e1920 */
.L_x_222:
[----:B------:R-:W-:Y:S05]  /*ec00*/  BSYNC B1 ;  /* 0x0000000000017941 */ /* 0x000fea0003800000 */
.L_x_221:
[----:B------:R-:W4:Y:S01]  /*ec10*/  LDL.64 R10, [R1+0x240] ;  /* 0x00024000010a7983 */ /* 0x000f220000100a00 */
[----:B--2--5:R-:W-:Y:S02]  /*ec20*/  IMAD R4, R8, UR19, RZ ;  /* 0x0000001308047c24 */ /* 0x024fe4000f8e02ff */
[----:B---3--:R-:W-:Y:S02]  /*ec30*/  IMAD.MOV.U32 R6, RZ, RZ, R14 ;  /* 0x000000ffff067224 */ /* 0x008fe400078e000e */
[----:B------:R-:W-:Y:S02]  /*ec40*/  IMAD R27, R27, UR20, R4 ;  /* 0x000000141b1b7c24 */ /* 0x000fe4000f8e0204 */
[----:B------:R-:W-:-:S05]  /*ec50*/  IMAD.MOV.U32 R7, RZ, RZ, R15 ;  /* 0x000000ffff077224 */ /* 0x000fca00078e000f */
[----:B------:R2:W-:Y:S04]  /*ec60*/  @P3 STG.E desc[UR16][R6.64+0x220], R27 ;  /* 0x0002201b06003986 */ /* 0x0005e8000c101910 */
[----:B----4-:R-:W3:Y:S01]  /*ec70*/  @P4 LDG.E.LTC128B R8, desc[UR16][R10.64+0x200] ;  /* 0x000200100a084981 */ /* 0x010ee2000c1e1920 */
[----:B------:R-:W-:Y:S01]  /*ec80*/  MOV R4, UR22 ;  /* 0x0000001600047c02 */ /* 0x000fe20008000f00 */
[----:B------:R-:W-:Y:S01]  /*ec90*/  BSSY B1, `(.L_x_223) ;  /* 0x000000b000017945 */ /* 0x000fe20003800000 */
[----:B------:R-:W-:-:S03]  /*eca0*/  ISETP.GT.AND P3, PT, R0, 0x9, P0 ;  /* 0x000000090000780c */ /* 0x000fc60000764270 */
[----:B--2---:R-:W-:Y:S01]  /*ecb0*/  IMAD.WIDE.U32 R6, R4, 0x1c, R6 ;  /* 0x0000001c04067825 */ /* 0x004fe200078e0006 */
[----:B------:R-:W-:-:S03]  /*ecc0*/  IADD3 R4, P2, R14, UR29, RZ ;  /* 0x0000001d0e047c10 */ /* 0x000fc6000ff5e0ff */
[----:B------:R-:W-:Y:S02]  /*ecd0*/  VIADD R7, R7, UR28 ;  /* 0x0000001c07077c36 */ /* 0x000fe40008000000 */
[----:B---3--:R-:W-:-:S04]  /*ece0*/  IMAD R5, R8, UR19, RZ ;  /* 0x0000001308057c24 */ /* 0x008fc8000f8e02ff */
[----:B------:R-:W-:-:S05]  /*ecf0*/  IMAD R28, R28, UR20, R5 ;  /* 0x000000141c1c7c24 */ /* 0x000fca000f8e0205 */
[----:B------:R2:W-:Y:S01]  /*ed00*/  @P4 STG.E desc[UR16][R6.64+0x200], R28 ;  /* 0x0002001c06004986 */ /* 0x0005e2000c101910 */
[----:B------:R-:W-:Y:S05]  /*ed10*/  @!P3 BRA `(.L_x_224) ;  /* 0x000000000008b947 */ /* 0x000fea0003800000 */
[----:B------:R-:W3:Y:S04]  /*ed20*/  LDL.64 R12, [R1+0x238] ;  /* 0x00023800010c7983 */ /* 0x000ee80000100a00 */
[----:B---3--:R3:W5:Y:S02]  /*ed30*/  LDG.E.LTC128B R8, desc[UR16][R12.64+0x200] ;  /* 0x000200100c087981 */ /* 0x008764000c1e1920 */
.L_x_224:
[----:B------:R-:W-:Y:S05]  /*ed40*/  BSYNC B1 ;  /* 0x0000000000017941 */ /* 0x000fea0003800000 */
.L_x_223:
[----:B-----5:R-:W-:Y:S01]  /*ed50*/  IMAD R9, R8, UR19, RZ ;  /* 0x0000001308097c24 */ /* 0x020fe2000f8e02ff */
[----:B------:R-:W-:Y:S01]  /*ed60*/  IADD3.X R5, R15, UR30, RZ, P2, !PT ;  /* 0x0000001e0f057c10 */ /* 0x000fe200097fe4ff */
[----:B------:R-:W-:Y:S01]  /*ed70*/  BSSY B1, `(.L_x_225) ;  /* 0x0000006000017945 */ /* 0x000fe20003800000 */
[----:B------:R-:W-:Y:S01]  /*ed80*/  ISETP.GT.AND P4, PT, R0, 0x8, P1 ;  /* 0x000000080000780c */ /* 0x000fe20000f84270 */
[----:B------:R-:W-:-:S05]  /*ed90*/  IMAD R9, R29, UR20, R9 ;  /* 0x000000141d097c24 */ /* 0x000fca000f8e0209 */
[----:B------:R4:W-:Y:S07]  /*eda0*/  @P3 STG.E desc[UR16][R4.64+0x200], R9 ;  /* 0x0002000904003986 */ /* 0x0009ee000c101910 */
[----:B------:R-:W-:Y:S05]  /*edb0*/  @!P4 BRA `(.L_x_226) ;  /* 0x000000000004c947 */ /* 0x000fea0003800000 */
[----:B------:R0:W5:Y:S02]  /*edc0*/  LDG.E.LTC128B R8, desc[UR16][R10.64+0x220] ;  /* 0x000220100a087981 */ /* 0x000164000c1e1920 */
.L_x_226:
[----:B------:R-:W-:Y:S05]  /*edd0*/  BSYNC B1 ;  /* 0x0000000000017941 */ /* 0x000fea0003800000 */
.L_x_225:
[----:B----45:R-:W-:Y:S01]  /*ede0*/  IMAD R9, R8, UR19, RZ ;  /* 0x0000001308097c24 */ /* 0x030fe2000f8e02ff */
[C---:B------:R-:W-:Y:S01]  /*edf0*/  ISETP.GT.AND P2, PT, R0.reuse, 0x9, P1 ;  /* 0x000000090000780c */ /* 0x040fe20000f44270 */
[----:B------:R-:W-:Y:S01]  /*ee00*/  BSSY B1, `(.L_x_227) ;  /* 0x0000007000017945 */ /* 0x000fe20003800000 */
[----:B------:R-:W-:Y:S01]  /*ee10*/  ISETP.GT.AND P3, PT, R0, 0x10, P0 ;  /* 0x000000100000780c */ /* 0x000fe20000764270 */
[----:B------:R-:W-:-:S05]  /*ee20*/  IMAD R9, R30, UR20, R9 ;  /* 0x000000141e097c24 */ /* 0x000fca000f8e0209 */
[----:B------:R4:W-:Y:S05]  /*ee30*/  @P4 STG.E desc[UR16][R6.64+0x220], R9 ;  /* 0x0002200906004986 */ /* 0x0009ea000c101910 */
[----:B------:R-:W-:Y:S05]  /*ee40*/  @!P2 BRA `(.L_x_228) ;  /* 0x000000000008a947 */ /* 0x000fea0003800000 */
[----:B0-----:R-:W2:Y:S04]  /*ee50*/  LDL.LU.64 R10, [R1+0x238] ;  /* 0x00023800010a7983 */ /* 0x001ea80000300a00 */
[----:B--2---:R0:W5:Y:S02]  /*ee60*/  LDG.E.LTC128B R8, desc[UR16][R10.64+0x220] ;  /* 0x000220100a087981 */ /* 0x004164000c1e1920 */
.L_x_228:
[----:B------:R-:W-:Y:S05]  /*ee70*/  BSYNC B1 ;  /* 0x0000000000017941 */ /* 0x000fea0003800000 */
.L_x_227:
[----:B---3--:R-:W3:Y:S01]  /*ee80*/  LDL.64 R12, [R1+0x230] ;  /* 0x00023000010c7983 */ /* 0x008ee20000100a00 */
[----:B--2-45:R-:W-:Y:S01]  /*ee90*/  IMAD R6, R8, UR19, RZ ;  /* 0x0000001308067c24 */ /* 0x034fe2000f8e02ff */
[----:B------:R-:W-:Y:S01]  /*eea0*/  MOV R9, R5 ;  /* 0x0000000500097202 */ /* 0x000fe20000000f00 */
[----:B0-----:R-:W-:Y:S02]  /*eeb0*/  IMAD.MOV.U32 R10, RZ, RZ, R8 ;  /* 0x000000ffff0a7224 */ /* 0x001fe400078e0008 */
[----:B------:R-:W-:Y:S02]  /*eec0*/  IMAD R31, R31, UR20, R6 ;  /* 0x000000141f1f7c24 */ /* 0x000fe4000f8e0206 */
[----:B------:R-:W-:-:S05]  /*eed0*/  IMAD.MOV.U32 R8, RZ, RZ, R4 ;  /* 0x000000ffff087224 */ /* 0x000fca00078e0004 */
[----:B------:R0:W-:Y:S04]  /*eee0*/  @P2 STG.E desc[UR16][R8.64+0x220], R31 ;  /* 0x0002201f08002986 */ /* 0x0001e8000c101910 */
[----:B---3--:R-:W2:Y:S01]  /*eef0*/  @P3 LDG.E.LTC128B R10, desc[UR16][R12.64+0x200] ;  /* 0x000200100c0a3981 */ /* 0x008ea2000c1e1920 */
[----:B------:R-:W-:Y:S01]  /*ef00*/  IMAD.U32 R6, RZ, RZ, UR22 ;  /* 0x00000016ff067e24 */ /* 0x000fe2000f8e00ff */
[----:B------:R-:W-:Y:S01]  /*ef10*/  ISETP.GT.AND P4, PT, R0, 0x11, P0 ;  /* 0x000000110000780c */ /* 0x000fe20000784270 */
[----:B------:R-:W-:Y:S02]  /*ef20*/  BSSY B1, `(.L_x_229) ;  /* 0x000000a000017945 */ /* 0x000fe40003800000 */
[----:B0-----:R-:W-:Y:S01]  /*ef30*/  IMAD.WIDE.U32 R8, R6, 0x1c, R8 ;  /* 0x0000001c06087825 */ /* 0x001fe200078e0008 */
[----:B------:R-:W-:-:S03]  /*ef40*/  IADD3 R6, P2, R4, UR29, RZ ;  /* 0x0000001d04067c10 */ /* 0x000fc6000ff5e0ff */
[----:B------:R-:W-:Y:S02]  /*ef50*/  VIADD R9, R9, UR28 ;  /* 0x0000001c09097c36 */ /* 0x000fe40008000000 */
[----:B--2---:R-:W-:-:S04]  /*ef60*/  IMAD R7, R10, UR19, RZ ;  /* 0x000000130a077c24 */ /* 0x004fc8000f8e02ff */
[----:B------:R-:W-:-:S05]  /*ef70*/  IMAD R32, R32, UR20, R7 ;  /* 0x0000001420207c24 */ /* 0x000fca000f8e0207 */
[----:B------:R0:W-:Y:S01]  /*ef80*/  @P3 STG.E desc[UR16][R8.64+0x200], R32 ;  /* 0x0002002008003986 */ /* 0x0001e2000c101910 */
[----:B------:R-:W-:Y:S05]  /*ef90*/  @!P4 BRA `(.L_x_230) ;  /* 0x000000000008c947 */ /* 0x000fea0003800000 */
[----:B------:R-:W2:Y:S04]  /*efa0*/  LDL.64 R14, [R1+0x228] ;  /* 0x00022800010e7983 */ /* 0x000ea80000100a00 */
[----:B--2---:R2:W5:Y:S02]  /*efb0*/  LDG.E.LTC128B R10, desc[UR16][R14.64+0x200] ;  /* 0x000200100e0a7981 */ /* 0x004564000c1e1920 */
.L_x_230:
[----:B------:R-:W-:Y:S05]  /*efc0*/  BSYNC B1 ;  /* 0x0000000000017941 */ /* 0x000fea0003800000 */
.L_x_229:
        /* <DEDUP_REMOVED lines=8> */
.L_x_232:
[----:B------:R-:W-:Y:S05]  /*f050*/  BSYNC B1 ;  /* 0x0000000000017941 */ /* 0x000fea0003800000 */
.L_x_231:
[----:B---3-5:R-:W-:Y:S01]  /*f060*/  IMAD R4, R10, UR19, RZ ;  /* 0x000000130a047c24 */ /* 0x028fe2000f8e02ff */
[C---:B------:R-:W-:Y:S01]  /*f070*/  ISETP.GT.AND P2, PT, R0.reuse, 0x11, P1 ;  /* 0x000000110000780c */ /* 0x040fe20000f44270 */
[----:B------:R-:W-:Y:S01]  /*f080*/  BSSY B1, `(.L_x_233) ;  /* 0x0000007000017945 */ /* 0x000fe20003800000 */
[----:B------:R-:W-:Y:S01]  /*f090*/  ISETP.GT.AND P4, PT, R0, 0x18, P0 ;  /* 0x000000180000780c */ /* 0x000fe20000784270 */
[----:B------:R-:W-:-:S05]  /*f0a0*/  IMAD R4, R34, UR20, R4 ;  /* 0x0000001422047c24 */ /* 0x000fca000f8e0204 */
[----:B------:R3:W-:Y:S05]  /*f0b0*/  @P3 STG.E desc[UR16][R8.64+0x220], R4 ;  /* 0x0002200408003986 */ /* 0x0007ea000c101910 */
[----:B------:R-:W-:Y:S05]  /*f0c0*/  @!P2 BRA `(.L_x_234) ;  /* 0x000000000008a947 */ /* 0x000fea0003800000 */
[----:B----4-:R-:W4:Y:S04]  /*f0d0*/  LDL.LU.64 R12, [R1+0x228] ;  /* 0x00022800010c7983 */ /* 0x010f280000300a00 */
[----:B----4-:R4:W5:Y:S02]  /*f0e0*/  LDG.E.LTC128B R10, desc[UR16][R12.64+0x220] ;  /* 0x000220100c0a7981 */ /* 0x010964000c1e1920 */
.L_x_234:
[----:B------:R-:W-:Y:S05]  /*f0f0*/  BSYNC B1 ;  /* 0x0000000000017941 */ /* 0x000fea0003800000 */
.L_x_233:
[----:B----4-:R-:W4:Y:S01]  /*f100*/  LDL.64 R12, [R1+0x220] ;  /* 0x00022000010c7983 */ /* 0x010f220000100a00 */
[----:B---3-5:R-:W-:Y:S01]  /*f110*/  IMAD R4, R10, UR19, RZ ;  /* 0x000000130a047c24 */ /* 0x028fe2000f8e02ff */
[----:B0-----:R-:W-:Y:S01]  /*f120*/  MOV R9, R7 ;  /* 0x0000000700097202 */ /* 0x001fe20000000f00 */
[----:B------:R-:W-:Y:S02]  /*f130*/  IMAD.MOV.U32 R8, RZ, RZ, R6 ;  /* 0x000000ffff087224 */ /* 0x000fe400078e0006 */
[----:B------:R-:W-:-:S05]  /*f140*/  IMAD R35, R35, UR20, R4 ;  /* 0x0000001423237c24 */ /* 0x000fca000f8e0204 */
[----:B------:R0:W-:Y:S04]  /*f150*/  @P2 STG.E desc[UR16][R8.64+0x220], R35 ;  /* 0x0002202308002986 */ /* 0x0001e8000c101910 */
[----:B----4-:R-:W3:Y:S01]  /*f160*/  @P4 LDG.E.LTC128B R10, desc[UR16][R12.64+0x200] ;  /* 0x000200100c0a4981 */ /* 0x010ee2000c1e1920 */
[----:B------:R-:W-:Y:S01]  /*f170*/  IMAD.U32 R4, RZ, RZ, UR22 ;  /* 0x00000016ff047e24 */ /* 0x000fe2000f8e00ff */
[----:B------:R-:W-:Y:S01]  /*f180*/  ISETP.GT.AND P3, PT, R0, 0x19, P0 ;  /* 0x000000190000780c */ /* 0x000fe20000764270 */
[----:B------:R-:W-:Y:S02]  /*f190*/  BSSY B1, `(.L_x_235) ;  /* 0x000000a000017945 */ /* 0x000fe40003800000 */
[----:B0-----:R-:W-:Y:S01]  /*f1a0*/  IMAD.WIDE.U32 R8, R4, 0x1c, R8 ;  /* 0x0000001c04087825 */ /* 0x001fe200078e0008 */
[----:B------:R-:W-:-:S03]  /*f1b0*/  IADD3 R4, P2, R6, UR29, RZ ;  /* 0x0000001d06047c10 */ /* 0x000fc6000ff5e0ff */
[----:B------:R-:W-:Y:S02]  /*f1c0*/  VIADD R9, R9, UR28 ;  /* 0x0000001c09097c36 */ /* 0x000fe40008000000 */
[----:B---3--:R-:W-:-:S04]  /*f1d0*/  IMAD R5, R10, UR19, RZ ;  /* 0x000000130a057c24 */ /* 0x008fc8000f8e02ff */
[----:B------:R-:W-:-:S05]  /*f1e0*/  IMAD R36, R36, UR20, R5 ;  /* 0x0000001424247c24 */ /* 0x000fca000f8e0205 */
[----:B------:R0:W-:Y:S01]  /*f1f0*/  @P4 STG.E desc[UR16][R8.64+0x200], R36 ;  /* 0x0002002408004986 */ /* 0x0001e2000c101910 */
[----:B------:R-:W-:Y:S05]  /*f200*/  @!P3 BRA `(.L_x_236) ;  /* 0x000000000008b947 */ /* 0x000fea0003800000 */
[----:B--2---:R-:W2:Y:S04]  /*f210*/  LDL.64 R14, [R1+0x218] ;  /* 0x00021800010e7983 */ /* 0x004ea80000100a00 */
[----:B--2---:R3:W5:Y:S02]  /*f220*/  LDG.E.LTC128B R10, desc[UR16][R14.64+0x200] ;  /* 0x000200100e0a7981 */ /* 0x004764000c1e1920 */
.L_x_236:
[----:B------:R-:W-:Y:S05]  /*f230*/  BSYNC B1 ;  /* 0x0000000000017941 */ /* 0x000fea0003800000 */
.L_x_235:
        /* <DEDUP_REMOVED lines=8> */
.L_x_238:
[----:B------:R-:W-:Y:S05]  /*f2c0*/  BSYNC B1 ;  /* 0x0000000000017941 */ /* 0x000fea0003800000 */
.L_x_237:
        /* <DEDUP_REMOVED lines=9> */
.L_x_240:
[----:B------:R-:W-:Y:S05]  /*f360*/  BSYNC B1 ;  /* 0x0000000000017941 */ /* 0x000fea0003800000 */
.L_x_239:
[----:B0-----:R-:W2:Y:S01]  /*f370*/  LDL.64 R12, [R1+0x210] ;  /* 0x00021000010c7983 */ /* 0x001ea20000100a00 */
[----:B----45:R-:W-:Y:S01]  /*f380*/  IMAD R6, R10, UR19, RZ ;  /* 0x000000130a067c24 */ /* 0x030fe2000f8e02ff */
[----:B------:R-:W-:Y:S01]  /*f390*/  MOV R9, R5 ;  /* 0x0000000500097202 */ /* 0x000fe20000000f00 */
[----:B------:R-:W-:Y:S02]  /*f3a0*/  IMAD.MOV.U32 R8, RZ, RZ, R4 ;  /* 0x000000ffff087224 */ /* 0x000fe400078e0004 */
[----:B------:R-:W-:-:S05]  /*f3b0*/  IMAD R39, R39, UR20, R6 ;  /* 0x0000001427277c24 */ /* 0x000fca000f8e0206 */
[----:B------:R0:W-:Y:S04]  /*f3c0*/  @P2 STG.E desc[UR16][R8.64+0x220], R39 ;  /* 0x0002202708002986 */ /* 0x0001e8000c101910 */
[----:B--2---:R-:W2:Y:S01]  /*f3d0*/  @P3 LDG.E.LTC128B R10, desc[UR16][R12.64+0x200] ;  /* 0x000200100c0a3981 */ /* 0x004ea2000c1e1920 */
        /* <DEDUP_REMOVED lines=10> */
[----:B---3--:R-:W2:Y:S04]  /*f480*/  LDL.64 R14, [R1+0x208] ;  /* 0x00020800010e7983 */ /* 0x008ea80000100a00 */
[----:B--2---:R2:W5:Y:S02]  /*f490*/  LDG.E.LTC128B R10, desc[UR16][R14.64+0x200] ;  /* 0x000200100e0a7981 */ /* 0x004564000c1e1920 */
.L_x_242:
[----:B------:R-:W-:Y:S05]  /*f4a0*/  BSYNC B1 ;  /* 0x0000000000017941 */ /* 0x000fea0003800000 */
.L_x_241:
        /* <DEDUP_REMOVED lines=8> */
.L_x_244:
[----:B------:R-:W-:Y:S05]  /*f530*/  BSYNC B1 ;  /* 0x0000000000017941 */ /* 0x000fea0003800000 */
.L_x_243:
[----:B-----5:R-:W-:Y:S01]  /*f540*/  IMAD R5, R10, UR19, RZ ;  /* 0x000000130a057c24 */ /* 0x020fe2000f8e02ff */
        /* <DEDUP_REMOVED lines=8> */
.L_x_246:
[----:B------:R-:W-:Y:S05]  /*f5d0*/  BSYNC B1 ;  /* 0x0000000000017941 */ /* 0x000fea0003800000 */
.L_x_245:
[----:B0-----:R-:W2:Y:S01]  /*f5e0*/  LDL.64 R12, [R1+0x48] ;  /* 0x00004800010c7983 */ /* 0x001ea20000100a00 */
[----:B-----5:R-:W-:-:S04]  /*f5f0*/  IMAD R4, R10, UR19, RZ ;  /* 0x000000130a047c24 */ /* 0x020fc8000f8e02ff */
[----:B------:R-:W-:-:S05]  /*f600*/  IMAD R43, R43, UR20, R4 ;  /* 0x000000142b2b7c24 */ /* 0x000fca000f8e0204 */
[----:B------:R0:W-:Y:S04]  /*f610*/  @P2 STG.E desc[UR16][R6.64+0x220], R43 ;  /* 0x0002202b06002986 */ /* 0x0001e8000c101910 */
[----:B--2---:R-:W2:Y:S01]  /*f620*/  @P4 LDG.E.LTC128B R10, desc[UR16][R12.64+0x200] ;  /* 0x000200100c0a4981 */ /* 0x004ea2000c1e1920 */
[----:B------:R-:W-:Y:S01]  /*f630*/  IMAD.U32 R5, RZ, RZ, UR22 ;  /* 0x00000016ff057e24 */ /* 0x000fe2000f8e00ff */
[----:B------:R-:W-:Y:S01]  /*f640*/  ISETP.GT.AND P3, PT, R0, 0x29, P0 ;  /* 0x000000290000780c */ /* 0x000fe20000764270 */
[----:B------:R-:W-:Y:S01]  /*f650*/  BSSY B1, `(.L_x_247) ;  /* 0x000000a000017945 */ /* 0x000fe20003800000 */
[----:B------:R-:W-:Y:S01]  /*f660*/  IADD3 R8, P2, R6, UR29, RZ ;  /* 0x0000001d06087c10 */ /* 0x000fe2000ff5e0ff */
[----:B------:R-:W-:-:S05]  /*f670*/  IMAD.WIDE.U32 R4, R5, 0x1c, R6 ;  /* 0x0000001c05047825 */ /* 0x000fca00078e0006 */
[----:B------:R-:W-:Y:S01]  /*f680*/  IADD3 R5, R5, UR28, RZ ;  /* 0x0000001c05057c10 */ /* 0x000fe2000fffe0ff */
[----:B--2---:R-:W-:-:S04]  /*f690*/  IMAD R9, R10, UR19, RZ ;  /* 0x000000130a097c24 */ /* 0x004fc8000f8e02ff */
[----:B------:R-:W-:-:S05]  /*f6a0*/  IMAD R11, R44, UR20, R9 ;  /* 0x000000142c0b7c24 */ /* 0x000fca000f8e0209 */
[----:B------:R0:W-:Y:S01]  /*f6b0*/  @P4 STG.E desc[UR16][R4.64+0x200], R11 ;  /* 0x0002000b04004986 */ /* 0x0001e2000c101910 */
[----:B------:R-:W-:Y:S05]  /*f6c0*/  @!P3 BRA `(.L_x_248) ;  /* 0x000000000008b947 */ /* 0x000fea0003800000 */
[----:B---3--:R-:W2:Y:S04]  /*f6d0*/  LDL.64 R14, [R1+0x40] ;  /* 0x00004000010e7983 */ /* 0x008ea80000100a00 */
[----:B--2---:R2:W5:Y:S02]  /*f6e0*/  LDG.E.LTC128B R10, desc[UR16][R14.64+0x200] ;  /* 0x000200100e0a7981 */ /* 0x004564000c1e1920 */
.L_x_248:
[----:B------:R-:W-:Y:S05]  /*f6f0*/  BSYNC B1 ;  /* 0x0000000000017941 */ /* 0x000fea0003800000 */
.L_x_247:
[----:B0---45:R-:W-:Y:S01]  /*f700*/  IMAD R6, R10, UR19, RZ ;  /* 0x000000130a067c24 */ /* 0x031fe2000f8e02ff */
[----:B------:R-:W-:Y:S01]  /*f710*/  IADD3.X R9, R7, UR30, RZ, P2, !PT ;  /* 0x0000001e07097c10 */ /* 0x000fe200097fe4ff */
[----:B------:R-:W-:Y:S01]  /*f720*/  BSSY B1, `(.L_x_249) ;  /* 0x0000006000017945 */ /* 0x000fe20003800000 */
[----:B------:R-:W-:Y:S01]  /*f730*/  ISETP.GT.AND P4, PT, R0, 0x28, P1 ;  /* 0x000000280000780c */ /* 0x000fe20000f84270 */
[----:B------:R-:W-:-:S05]  /*f740*/  IMAD R45, R45, UR20, R6 ;  /* 0x000000142d2d7c24 */ /* 0x000fca000f8e0206 */
[----:B------:R0:W-:Y:S07]  /*f750*/  @P3 STG.E desc[UR16][R8.64+0x200], R45 ;  /* 0x0002002d08003986 */ /* 0x0001ee000c101910 */
[----:B------:R-:W-:Y:S05]  /*f760*/  @!P4 BRA `(.L_x_250) ;  /* 0x000000000004c947 */ /* 0x000fea0003800000 */
[----:B------:R4:W5:Y:S02]  /*f770*/  LDG.E.LTC128B R10, desc[UR16][R12.64+0x220] ;  /* 0x000220100c0a7981 */ /* 0x000964000c1e1920 */
.L_x_250:
[----:B------:R-:W-:Y:S05]  /*f780*/  BSYNC B1 ;  /* 0x0000000000017941 */ /* 0x000fea0003800000 */
.L_x_249:
[----:B-----5:R-:W-:Y:S01]  /*f790*/  IMAD R7, R10, UR19, RZ ;  /* 0x000000130a077c24 */ /* 0x020fe2000f8e02ff */
        /* <DEDUP_REMOVED lines=8> */
.L_x_252:
[----:B------:R-:W-:Y:S05]  /*f820*/  BSYNC B1 ;  /* 0x0000000000017941 */ /* 0x000fea0003800000 */
.L_x_251:
[----:B----4-:R-:W4:Y:S01]  /*f830*/  LDL.64 R12, [R1+0x38] ;  /* 0x00003800010c7983 */ /* 0x010f220000100a00 */
[----:B0----5:R-:W-:-:S04]  /*f840*/  IMAD R4, R10, UR19, RZ ;  /* 0x000000130a047c24 */ /* 0x021fc8000f8e02ff */
[----:B------:R-:W-:-:S05]  /*f850*/  IMAD R47, R47, UR20, R4 ;  /* 0x000000142f2f7c24 */ /* 0x000fca000f8e0204 */
[----:B------:R0:W-:Y:S04]  /*f860*/  @P2 STG.E desc[UR16][R8.64+0x220], R47 ;  /* 0x0002202f08002986 */ /* 0x0001e8000c101910 */
[----:B----4-:R-:W4:Y:S01]  /*f870*/  @P3 LDG.E.LTC128B R10, desc[UR16][R12.64+0x200] ;  /* 0x000200100c0a3981 */ /* 0x010f22000c1e1920 */
[----:B------:R-:W-:Y:S01]  /*f880*/  IMAD.U32 R7, RZ, RZ, UR22 ;  /* 0x00000016ff077e24 */ /* 0x000fe2000f8e00ff */
[----:B------:R-:W-:Y:S01]  /*f890*/  ISETP.GT.AND P4, PT, R0, 0x31, P0 ;  /* 0x000000310000780c */ /* 0x000fe20000784270 */
[----:B------:R-:W-:Y:S01]  /*f8a0*/  BSSY B1, `(.L_x_253) ;  /* 0x000000a000017945 */ /* 0x000fe20003800000 */
[----:B------:R-:W-:Y:S01]  /*f8b0*/  IADD3 R4, P2, R8, UR29, RZ ;  /* 0x0000001d08047c10 */ /* 0x000fe2000ff5e0ff */
[----:B------:R-:W-:-:S04]  /*f8c0*/  IMAD.WIDE.U32 R6, R7, 0x1c, R8 ;  /* 0x0000001c07067825 */ /* 0x000fc800078e0008 */
[----:B------:R-:W-:Y:S02]  /*f8d0*/  VIADD R7, R7, UR28 ;  /* 0x0000001c07077c36 */ /* 0x000fe40008000000 */
[----:B----4-:R-:W-:-:S04]  /*f8e0*/  IMAD R5, R10, UR19, RZ ;  /* 0x000000130a057c24 */ /* 0x010fc8000f8e02ff */
[----:B------:R-:W-:-:S05]  /*f8f0*/  IMAD R11, R48, UR20, R5 ;  /* 0x00000014300b7c24 */ /* 0x000fca000f8e0205 */
[----:B------:R0:W-:Y:S01]  /*f900*/  @P3 STG.E desc[UR16][R6.64+0x200], R11 ;  /* 0x0002000b06003986 */ /* 0x0001e2000c101910 */
[----:B------:R-:W-:Y:S05]  /*f910*/  @!P4 BRA `(.L_x_254) ;  /* 0x000000000008c947 */ /* 0x000fea0003800000 */
[----:B--23--:R-:W2:Y:S04]  /*f920*/  LDL.64 R14, [R1+0x30] ;  /* 0x00003000010e7983 */ /* 0x00cea80000100a00 */
[----:B--2---:R4:W5:Y:S02]  /*f930*/  LDG.E.LTC128B R10, desc[UR16][R14.64+0x200] ;  /* 0x000200100e0a7981 */ /* 0x004964000c1e1920 */
.L_x_254:
[----:B------:R-:W-:Y:S05]  /*f940*/  BSYNC B1 ;  /* 0x0000000000017941 */ /* 0x000fea0003800000 */
.L_x_253:
[----:B0----5:R-:W-:Y:S01]  /*f950*/  IMAD R8, R10, UR19, RZ ;  /* 0x000000130a087c24 */ /* 0x021fe2000f8e02ff */
[----:B------:R-:W-:Y:S01]  /*f960*/  IADD3.X R5, R9, UR30, RZ, P2, !PT ;  /* 0x0000001e09057c10 */ /* 0x000fe200097fe4ff */
[----:B------:R-:W-:Y:S01]  /*f970*/  BSSY B1, `(.L_x_255) ;  /* 0x0000006000017945 */ /* 0x000fe20003800000 */
[----:B------:R-:W-:Y:S01]  /*f980*/  ISETP.GT.AND P3, PT, R0, 0x30, P1 ;  /* 0x000000300000780c */ /* 0x000fe20000f64270 */
[----:B------:R-:W-:-:S05]  /*f990*/  IMAD R49, R49, UR20, R8 ;  /* 0x0000001431317c24 */ /* 0x000fca000f8e0208 */
[----:B------:R0:W-:Y:S07]  /*f9a0*/  @P4 STG.E desc[UR16][R4.64+0x200], R49 ;  /* 0x0002003104004986 */ /* 0x0001ee000c101910 */
[----:B------:R-:W-:Y:S05]  /*f9b0*/  @!P3 BRA `(.L_x_256) ;  /* 0x000000000004b947 */ /* 0x000fea0003800000 */
[----:B------:R0:W5:Y:S02]  /*f9c0*/  LDG.E.LTC128B R10, desc[UR16][R12.64+0x220] ;  /* 0x000220100c0a7981 */ /* 0x000164000c1e1920 */
.L_x_256:
[----:B------:R-:W-:Y:S05]  /*f9d0*/  BSYNC B1 ;  /* 0x0000000000017941 */ /* 0x000fea0003800000 */
.L_x_255:
        /* <DEDUP_REMOVED lines=9> */
.L_x_258:
[----:B------:R-:W-:Y:S05]  /*fa70*/  BSYNC B1 ;  /* 0x0000000000017941 */ /* 0x000fea0003800000 */
.L_x_257:
        /* <DEDUP_REMOVED lines=15> */
[----:B---34-:R-:W2:Y:S04]  /*fb70*/  LDL.64 R14, [R1+0x20] ;  /* 0x00002000010e7983 */ /* 0x018ea80000100a00 */
[----:B--2---:R2:W5:Y:S02]  /*fb80*/  LDG.E.LTC128B R10, desc[UR16][R14.64+0x200] ;  /* 0x000200100e0a7981 */ /* 0x004564000c1e1920 */
.L_x_260:
[----:B------:R-:W-:Y:S05]  /*fb90*/  BSYNC B1 ;  /* 0x0000000000017941 */ /* 0x000fea0003800000 */
.L_x_259:
        /* <DEDUP_REMOVED lines=8> */
.L_x_262:
[----:B------:R-:W-:Y:S05]  /*fc20*/  BSYNC B1 ;  /* 0x0000000000017941 */ /* 0x000fea0003800000 */
.L_x_261:
        /* <DEDUP_REMOVED lines=9> */
.L_x_264:
[----:B------:R-:W-:Y:S05]  /*fcc0*/  BSYNC B1 ;  /* 0x0000000000017941 */ /* 0x000fea0003800000 */
.L_x_263:
        /* <DEDUP_REMOVED lines=9> */
[----:B------:R-:W-:-:S04]  /*fd60*/  IMAD.WIDE.U32 R8, R9, 0x1c, R6 ;  /* 0x0000001c09087825 */ /* 0x000fc800078e0006 */
[----:B------:R-:W-:Y:S02]  /*fd70*/  VIADD R9, R9, UR28 ;  /* 0x0000001c09097c36 */ /* 0x000fe40008000000 */
[----:B--2---:R-:W-:-:S04]  /*fd80*/  IMAD R5, R10, UR19, RZ ;  /* 0x000000130a057c24 */ /* 0x004fc8000f8e02ff */
[----:B------:R-:W-:-:S05]  /*fd90*/  IMAD R11, R56, UR20, R5 ;  /* 0x00000014380b7c24 */ /* 0x000fca000f8e0205 */
[----:B------:R0:W-:Y:S01]  /*fda0*/  @P3 STG.E desc[UR16][R8.64+0x200], R11 ;  /* 0x0002000b08003986 */ /* 0x0001e2000c101910 */
[----:B------:R-:W-:Y:S05]  /*fdb0*/  @!P4 BRA `(.L_x_266) ;  /* 0x000000000008c947 */ /* 0x000fea0003800000 */
[----:B---34-:R-:W2:Y:S04]  /*fdc0*/  LDL.64 R14, [R1+0x10] ;  /* 0x00001000010e7983 */ /* 0x018ea80000100a00 */
[----:B--2---:R2:W5:Y:S02]  /*fdd0*/  LDG.E.LTC128B R10, desc[UR16][R14.64+0x200] ;  /* 0x000200100e0a7981 */ /* 0x004564000c1e1920 */
.L_x_266:
[----:B------:R-:W-:Y:S05]  /*fde0*/  BSYNC B1 ;  /* 0x0000000000017941 */ /* 0x000fea0003800000 */
.L_x_265:
        /* <DEDUP_REMOVED lines=8> */
.L_x_268:
[----:B------:R-:W-:Y:S05]  /*fe70*/  BSYNC B1 ;  /* 0x0000000000017941 */ /* 0x000fea0003800000 */
.L_x_267:
        /* <DEDUP_REMOVED lines=9> */
.L_x_270:
[----:B------:R-:W-:Y:S05]  /*ff10*/  BSYNC B1 ;  /* 0x0000000000017941 */ /* 0x000fea0003800000 */
.L_x_269:
        /* <DEDUP_REMOVED lines=15> */
[----:B---34-:R-:W2:Y:S04]  /*10010*/  LDL.64 R14, [R1] ;  /* 0x00000000010e7983 */ /* 0x018ea80000100a00 */
[----:B--2---:R2:W5:Y:S02]  /*10020*/  LDG.E.LTC128B R10, desc[UR16][R14.64+0x200] ;  /* 0x000200100e0a7981 */ /* 0x004564000c1e1920 */
.L_x_272:
[----:B------:R-:W-:Y:S05]  /*10030*/  BSYNC B1 ;  /* 0x0000000000017941 */ /* 0x000fea0003800000 */
.L_x_271:
        /* <DEDUP_REMOVED lines=8> */
.L_x_274:
[----:B------:R-:W-:Y:S05]  /*100c0*/  BSYNC B1 ;  /* 0x0000000000017941 */ /* 0x000fea0003800000 */
.L_x_273:
[----:B-----5:R-:W-:Y:S01]  /*100d0*/  IMAD R5, R10, UR19, RZ ;  /* 0x000000130a057c24 */ /* 0x020fe2000f8e02ff */
[C---:B------:R-:W-:Y:S01]  /*100e0*/  ISETP.GT.AND P2, PT, R0.reuse, 0x49, P1 ;  /* 0x000000490000780c */ /* 0x040fe20000f44270 */
[----:B------:R-:W-:Y:S01]  /*100f0*/  BSSY B1, `(.L_x_275) ;  /* 0x0000007000017945 */ /* 0x000fe20003800000 */
[----:B------:R-:W-:Y:S01]  /*10100*/  ISETP.GT.AND P3, PT, R0, 0x50, P0 ;  /* 0x000000500000780c */ /* 0x000fe20000764270 */
[----:B------:R-:W-:-:S05]  /*10110*/  IMAD R5, R62, UR20, R5 ;  /* 0x000000143e057c24 */ /* 0x000fca000f8e0205 */
[----:B------:R0:W-:Y:S05]  /*10120*/  @P4 STG.E desc[UR16][R8.64+0x220], R5 ;  /* 0x0002200508004986 */ /* 0x0001ea000c101910 */
[----:B------:R-:W-:Y:S05]  /*10130*/  @!P2 BRA `(.L_x_276) ;  /* 0x000000000008a947 */ /* 0x000fea0003800000 */
[----:B0-----:R-:W2:Y:S04]  /*10140*/  LDL.LU.64 R12, [R1] ;  /* 0x00000000010c7983 */ /* 0x001ea80000300a00 */
[----:B--2---:R0:W5:Y:S02]  /*10150*/  LDG.E.LTC128B R10, desc[UR16][R12.64+0x220] ;  /* 0x000220100c0a7981 */ /* 0x004164000c1e1920 */
.L_x_276:
[----:B------:R-:W-:Y:S05]  /*10160*/  BSYNC B1 ;  /* 0x0000000000017941 */ /* 0x000fea0003800000 */
.L_x_275:
[----:B-----5:R-:W-:-:S04]  /*10170*/  IMAD R4, R10, UR19, RZ ;  /* 0x000000130a047c24 */ /* 0x020fc8000f8e02ff */
[----:B------:R-:W-:-:S05]  /*10180*/  IMAD R63, R63, UR20, R4 ;  /* 0x000000143f3f7c24 */ /* 0x000fca000f8e0204 */
[----:B------:R1:W-:Y:S04]  /*10190*/  @P2 STG.E desc[UR16][R6.64+0x220], R63 ;  /* 0x0002203f06002986 */ /* 0x0003e8000c101910 */
[----:B------:R-:W2:Y:S01]  /*101a0*/  @P3 LDG.E.LTC128B R10, desc[UR16][R236.64+0x200] ;  /* 0x00020010ec0a3981 */ /* 0x000ea2000c1e1920 */
[----:B0-----:R-:W-:Y:S01]  /*101b0*/  IMAD.U32 R9, RZ, RZ, UR22 ;  /* 0x00000016ff097e24 */ /* 0x001fe2000f8e00ff */
        /* <DEDUP_REMOVED lines=9> */
[----:B------:R0:W5:Y:S02]  /*10250*/  LDG.E.LTC128B R10, desc[UR16][R234.64+0x200] ;  /* 0x00020010ea0a7981 */ /* 0x000164000c1e1920 */
.L_x_278:
[----:B------:R-:W-:Y:S05]  /*10260*/  BSYNC B1 ;  /* 0x0000000000017941 */ /* 0x000fea0003800000 */
.L_x_277:
[----:B-1---5:R-:W-:Y:S01]  /*10270*/  IMAD R6, R10, UR19, RZ ;  /* 0x000000130a067c24 */ /* 0x022fe2000f8e02ff */
[----:B------:R-:W-:Y:S01]  /*10280*/  IADD3.X R5, R7, UR30, RZ, P2, !PT ;  /* 0x0000001e07057c10 */ /* 0x000fe200097fe4ff */
[----:B------:R-:W-:Y:S01]  /*10290*/  BSSY B1, `(.L_x_279) ;  /* 0x0000006000017945 */ /* 0x000fe20003800000 */
[----:B------:R-:W-:Y:S01]  /*102a0*/  ISETP.GT.AND P3, PT, R0, 0x50, P1 ;  /* 0x000000500000780c */ /* 0x000fe20000f64270 */
[----:B------:R-:W-:-:S05]  /*102b0*/  IMAD R65, R65, UR20, R6 ;  /* 0x0000001441417c24 */ /* 0x000fca000f8e0206 */
[----:B------:R1:W-:Y:S07]  /*102c0*/  @P4 STG.E desc[UR16][R4.64+0x200], R65 ;  /* 0x0002004104004986 */ /* 0x0003ee000c101910 */
[----:B------:R-:W-:Y:S05]  /*102d0*/  @!P3 BRA `(.L_x_280) ;  /* 0x000000000004b947 */ /* 0x000fea0003800000 */
[----:B------:R2:W5:Y:S02]  /*102e0*/  LDG.E.LTC128B R10, desc[UR16][R236.64+0x220] ;  /* 0x00022010ec0a7981 */ /* 0x000564000c1e1920 */
.L_x_280:
[----:B------:R-:W-:Y:S05]  /*102f0*/  BSYNC B1 ;  /* 0x0000000000017941 */ /* 0x000fea0003800000 */
.L_x_279:
[----:B-----5:R-:W-:Y:S01]  /*10300*/  IMAD R7, R10, UR19, RZ ;  /* 0x000000130a077c24 */ /* 0x020fe2000f8e02ff */
[C---:B------:R-:W-:Y:S01]  /*10310*/  ISETP.GT.AND P2, PT, R0.reuse, 0x51, P1 ;  /* 0x000000510000780c */ /* 0x040fe20000f44270 */
[----:B------:R-:W-:Y:S01]  /*10320*/  BSSY B1, `(.L_x_281) ;  /* 0x0000006000017945 */ /* 0x000fe20003800000 */
[----:B------:R-:W-:Y:S01]  /*10330*/  ISETP.GT.AND P4, PT, R0, 0x58, P0 ;  /* 0x000000580000780c */ /* 0x000fe20000784270 */
[----:B------:R-:W-:-:S05]  /*10340*/  IMAD R7, R66, UR20, R7 ;  /* 0x0000001442077c24 */ /* 0x000fca000f8e0207 */
[----:B------:R0:W-:Y:S05]  /*10350*/  @P3 STG.E desc[UR16][R8.64+0x220], R7 ;  /* 0x0002200708003986 */ /* 0x0001ea000c101910 */
[----:B------:R-:W-:Y:S05]  /*10360*/  @!P2 BRA `(.L_x_282) ;  /* 0x000000000004a947 */ /* 0x000fea0003800000 */
[----:B------:R0:W5:Y:S02]  /*10370*/  LDG.E.LTC128B R10, desc[UR16][R234.64+0x220] ;  /* 0x00022010ea0a7981 */ /* 0x000164000c1e1920 */
.L_x_282:
[----:B------:R-:W-:Y:S05]  /*10380*/  BSYNC B1 ;  /* 0x0000000000017941 */ /* 0x000fea0003800000 */
.L_x_281:
        /* <DEDUP_REMOVED lines=14> */
[----:B------:R0:W5:Y:S02]  /*10470*/  LDG.E.LTC128B R10, desc[UR16][R230.64+0x200] ;  /* 0x00020010e60a7981 */ /* 0x000164000c1e1920 */
.L_x_284:
[----:B------:R-:W-:Y:S05]  /*10480*/  BSYNC B1 ;  /* 0x0000000000017941 */ /* 0x000fea0003800000 */
.L_x_283:
        /* <DEDUP_REMOVED lines=8> */
.L_x_286:
[----:B------:R-:W-:Y:S05]  /*10510*/  BSYNC B1 ;  /* 0x0000000000017941 */ /* 0x000fea0003800000 */
.L_x_285:
        /* <DEDUP_REMOVED lines=8> */
.L_x_288:
[----:B------:R-:W-:Y:S05]  /*105a0*/  BSYNC B1 ;  /* 0x0000000000017941 */ /* 0x000fea0003800000 */
.L_x_287:
        /* <DEDUP_REMOVED lines=15> */
.L_x_290:
[----:B------:R-:W-:Y:S05]  /*106a0*/  BSYNC B1 ;  /* 0x0000000000017941 */ /* 0x000fea0003800000 */
.L_x_289:
        /* <DEDUP_REMOVED lines=8> */
.L_x_292:
[----:B------:R-:W-:Y:S05]  /*10730*/  BSYNC B1 ;  /* 0x0000000000017941 */ /* 0x000fea0003800000 */
.L_x_291:
        /* <DEDUP_REMOVED lines=8> */
.L_x_294:
[----:B------:R-:W-:Y:S05]  /*107c0*/  BSYNC B1 ;  /* 0x0000000000017941 */ /* 0x000fea0003800000 */
.L_x_293:
[----:B0----5:R-:W-:-:S04]  /*107d0*/  IMAD R4, R10, UR19, RZ ;  /* 0x000000130a047c24 */ /* 0x021fc8000f8e02ff */
[----:B------:R-:W-:-:S05]  /*107e0*/  IMAD R75, R75, UR20, R4 ;  /* 0x000000144b4b7c24 */ /* 0x000fca000f8e0204 */
[----:B------:R0:W-:Y:S04]  /*107f0*/  @P2 STG.E desc[UR16][R6.64+0x220], R75 ;  /* 0x0002204b06002986 */ /* 0x0001e8000c101910 */
[----:B------:R-:W2:Y:S01]  /*10800*/  @P4 LDG.E.LTC128B R10, desc[UR16][R20.64+0x200] ;  /* 0x00020010140a4981 */ /* 0x000ea2000c1e1920 */
        /* <DEDUP_REMOVED lines=11> */
.L_x_296:
[----:B------:R-:W-:Y:S05]  /*108c0*/  BSYNC B1 ;  /* 0x0000000000017941 */ /* 0x000fea0003800000 */
.L_x_295:
        /* <DEDUP_REMOVED lines=8> */
.L_x_298:
[----:B------:R-:W-:Y:S05]  /*10950*/  BSYNC B1 ;  /* 0x0000000000017941 */ /* 0x000fea0003800000 */
.L_x_297:
        /* <DEDUP_REMOVED lines=8> */
.L_x_300:
[----:B------:R-:W-:Y:S05]  /*109e0*/  BSYNC B1 ;  /* 0x0000000000017941 */ /* 0x000fea0003800000 */
.L_x_299:
        /* <DEDUP_REMOVED lines=15> */
.L_x_302:
[----:B------:R-:W-:Y:S05]  /*10ae0*/  BSYNC B1 ;  /* 0x0000000000017941 */ /* 0x000fea0003800000 */
.L_x_301:
        /* <DEDUP_REMOVED lines=8> */
.L_x_304:
[----:B------:R-:W-:Y:S05]  /*10b70*/  BSYNC B1 ;  /* 0x0000000000017941 */ /* 0x000fea0003800000 */
.L_x_303:
        /* <DEDUP_REMOVED lines=8> */
.L_x_306:
[----:B------:R-:W-:Y:S05]  /*10c00*/  BSYNC B1 ;  /* 0x0000000000017941 */ /* 0x000fea0003800000 */
.L_x_305:
        /* <DEDUP_REMOVED lines=15> */
.L_x_308:
[----:B------:R-:W-:Y:S05]  /*10d00*/  BSYNC B1 ;  /* 0x0000000000017941 */ /* 0x000fea0003800000 */
.L_x_307:
        /* <DEDUP_REMOVED lines=8> */
.L_x_310:
[----:B------:R-:W-:Y:S05]  /*10d90*/  BSYNC B1 ;  /* 0x0000000000017941 */ /* 0x000fea0003800000 */
.L_x_309:
        /* <DEDUP_REMOVED lines=8> */
.L_x_312:
[----:B------:R-:W-:Y:S05]  /*10e20*/  BSYNC B1 ;  /* 0x0000000000017941 */ /* 0x000fea0003800000 */
.L_x_311:
        /* <DEDUP_REMOVED lines=15> */
.L_x_314:
[----:B------:R-:W-:Y:S05]  /*10f20*/  BSYNC B1 ;  /* 0x0000000000017941 */ /* 0x000fea0003800000 */
.L_x_313:
        /* <DEDUP_REMOVED lines=8> */
.L_x_316:
[----:B------:R-:W-:Y:S05]  /*10fb0*/  BSYNC B1 ;  /* 0x0000000000017941 */ /* 0x000fea0003800000 */
.L_x_315:
        /* <DEDUP_REMOVED lines=8> */
.L_x_318:
[----:B------:R-:W-:Y:S05]  /*11040*/  BSYNC B1 ;  /* 0x0000000000017941 */ /* 0x000fea0003800000 */
.L_x_317:
        /* <DEDUP_REMOVED lines=15> */
.L_x_320:
[----:B------:R-:W-:Y:S05]  /*11140*/  BSYNC B1 ;  /* 0x0000000000017941 */ /* 0x000fea0003800000 */
.L_x_319:
        /* <DEDUP_REMOVED lines=8> */
.L_x_322:
[----:B------:R-:W-:Y:S05]  /*111d0*/  BSYNC B1 ;  /* 0x0000000000017941 */ /* 0x000fea0003800000 */
.L_x_321:
        /* <DEDUP_REMOVED lines=8> */
.L_x_324:
[----:B------:R-:W-:Y:S05]  /*11260*/  BSYNC B1 ;  /* 0x0000000000017941 */ /* 0x000fea0003800000 */
.L_x_323:
        /* <DEDUP_REMOVED lines=15> */
.L_x_326:
[----:B------:R-:W-:Y:S05]  /*11360*/  BSYNC B1 ;  /* 0x0000000000017941 */ /* 0x000fea0003800000 */
.L_x_325:
        /* <DEDUP_REMOVED lines=8> */
.L_x_328:
[----:B------:R-:W-:Y:S05]  /*113f0*/  BSYNC B1 ;  /* 0x0000000000017941 */ /* 0x000fea0003800000 */
.L_x_327:
        /* <DEDUP_REMOVED lines=8> */
.L_x_330:
[----:B------:R-:W-:Y:S05]  /*11480*/  BSYNC B1 ;  /* 0x0000000000017941 */ /* 0x000fea0003800000 */
.L_x_329:
        /* <DEDUP_REMOVED lines=15> */
.L_x_332:
[----:B------:R-:W-:Y:S05]  /*11580*/  BSYNC B1 ;  /* 0x0000000000017941 */ /* 0x000fea0003800000 */
.L_x_331:
        /* <DEDUP_REMOVED lines=8> */
.L_x_334:
[----:B------:R-:W-:Y:S05]  /*11610*/  BSYNC B1 ;  /* 0x0000000000017941 */ /* 0x000fea0003800000 */
.L_x_333:
        /* <DEDUP_REMOVED lines=8> */
.L_x_336:
[----:B------:R-:W-:Y:S05]  /*116a0*/  BSYNC B1 ;  /* 0x0000000000017941 */ /* 0x000fea0003800000 */
.L_x_335:
        /* <DEDUP_REMOVED lines=15> */
.L_x_338:
[----:B------:R-:W-:Y:S05]  /*117a0*/  BSYNC B1 ;  /* 0x0000000000017941 */ /* 0x000fea0003800000 */
.L_x_337:
        /* <DEDUP_REMOVED lines=8> */
.L_x_340:
[----:B------:R-:W-:Y:S05]  /*11830*/  BSYNC B1 ;  /* 0x0000000000017941 */ /* 0x000fea0003800000 */
.L_x_339:
        /* <DEDUP_REMOVED lines=8> */
.L_x_342:
[----:B------:R-:W-:Y:S05]  /*118c0*/  BSYNC B1 ;  /* 0x0000000000017941 */ /* 0x000fea0003800000 */
.L_x_341:
        /* <DEDUP_REMOVED lines=15> */
.L_x_344:
[----:B------:R-:W-:Y:S05]  /*119c0*/  BSYNC B1 ;  /* 0x0000000000017941 */ /* 0x000fea0003800000 */
.L_x_343:
        /* <DEDUP_REMOVED lines=8> */
.L_x_346:
[----:B------:R-:W-:Y:S05]  /*11a50*/  BSYNC B1 ;  /* 0x0000000000017941 */ /* 0x000fea0003800000 */
.L_x_345:
        /* <DEDUP_REMOVED lines=8> */
.L_x_348:
[----:B------:R-:W-:Y:S05]  /*11ae0*/  BSYNC B1 ;  /* 0x0000000000017941 */ /* 0x000fea0003800000 */
.L_x_347:
        /* <DEDUP_REMOVED lines=15> */
.L_x_350:
[----:B------:R-:W-:Y:S05]  /*11be0*/  BSYNC B1 ;  /* 0x0000000000017941 */ /* 0x000fea0003800000 */
.L_x_349:
        /* <DEDUP_REMOVED lines=8> */
.L_x_352:
[----:B------:R-:W-:Y:S05]  /*11c70*/  BSYNC B1 ;  /* 0x0000000000017941 */ /* 0x000fea0003800000 */
.L_x_351:
        /* <DEDUP_REMOVED lines=8> */
.L_x_354:
[----:B------:R-:W-:Y:S05]  /*11d00*/  BSYNC B1 ;  /* 0x0000000000017941 */ /* 0x000fea0003800000 */
.L_x_353:
        /* <DEDUP_REMOVED lines=15> */
.L_x_356:
[----:B------:R-:W-:Y:S05]  /*11e00*/  BSYNC B1 ;  /* 0x0000000000017941 */ /* 0x000fea0003800000 */
.L_x_355:
        /* <DEDUP_REMOVED lines=8> */
.L_x_358:
[----:B------:R-:W-:Y:S05]  /*11e90*/  BSYNC B1 ;  /* 0x0000000000017941 */ /* 0x000fea0003800000 */
.L_x_357:
        /* <DEDUP_REMOVED lines=8> */
.L_x_360:
[----:B------:R-:W-:Y:S05]  /*11f20*/  BSYNC B1 ;  /* 0x0000000000017941 */ /* 0x000fea0003800000 */
.L_x_359:
        /* <DEDUP_REMOVED lines=15> */
.L_x_362:
[----:B------:R-:W-:Y:S05]  /*12020*/  BSYNC B1 ;  /* 0x0000000000017941 */ /* 0x000fea0003800000 */
.L_x_361:
        /* <DEDUP_REMOVED lines=8> */
.L_x_364:
[----:B------:R-:W-:Y:S05]  /*120b0*/  BSYNC B1 ;  /* 0x0000000000017941 */ /* 0x000fea0003800000 */
.L_x_363:
        /* <DEDUP_REMOVED lines=8> */
.L_x_366:
[----:B------:R-:W-:Y:S05]  /*12140*/  BSYNC B1 ;  /* 0x0000000000017941 */ /* 0x000fea0003800000 */
.L_x_365:
        /* <DEDUP_REMOVED lines=15> */
.L_x_368:
[----:B------:R-:W-:Y:S05]  /*12240*/  BSYNC B1 ;  /* 0x0000000000017941 */ /* 0x000fea0003800000 */
.L_x_367:
        /* <DEDUP_REMOVED lines=8> */
.L_x_370:
[----:B------:R-:W-:Y:S05]  /*122d0*/  BSYNC B1 ;  /* 0x0000000000017941 */ /* 0x000fea0003800000 */
.L_x_369:
        /* <DEDUP_REMOVED lines=8> */
.L_x_372:
[----:B------:R-:W-:Y:S05]  /*12360*/  BSYNC B1 ;  /* 0x0000000000017941 */ /* 0x000fea0003800000 */
.L_x_371:
        /* <DEDUP_REMOVED lines=15> */
.L_x_374:
[----:B------:R-:W-:Y:S05]  /*12460*/  BSYNC B1 ;  /* 0x0000000000017941 */ /* 0x000fea0003800000 */
.L_x_373:
        /* <DEDUP_REMOVED lines=8> */
.L_x_376:
[----:B------:R-:W-:Y:S05]  /*124f0*/  BSYNC B1 ;  /* 0x0000000000017941 */ /* 0x000fea0003800000 */
.L_x_375:
        /* <DEDUP_REMOVED lines=8> */
.L_x_378:
[----:B------:R-:W-:Y:S05]  /*12580*/  BSYNC B1 ;  /* 0x0000000000017941 */ /* 0x000fea0003800000 */
.L_x_377:
        /* <DEDUP_REMOVED lines=15> */
.L_x_380:
[----:B------:R-:W-:Y:S05]  /*12680*/  BSYNC B1 ;  /* 0x0000000000017941 */ /* 0x000fea0003800000 */
.L_x_379:
        /* <DEDUP_REMOVED lines=8> */
.L_x_382:
[----:B------:R-:W-:Y:S05]  /*12710*/  BSYNC B1 ;  /* 0x0000000000017941 */ /* 0x000fea0003800000 */
.L_x_381:
        /* <DEDUP_REMOVED lines=8> */
.L_x_384:
[----:B------:R-:W-:Y:S05]  /*127a0*/  BSYNC B1 ;  /* 0x0000000000017941 */ /* 0x000fea0003800000 */
.L_x_383:
        /* <DEDUP_REMOVED lines=15> */
.L_x_386:
[----:B------:R-:W-:Y:S05]  /*128a0*/  BSYNC B1 ;  /* 0x0000000000017941 */ /* 0x000fea0003800000 */
.L_x_385:
        /* <DEDUP_REMOVED lines=8> */
.L_x_388:
[----:B------:R-:W-:Y:S05]  /*12930*/  BSYNC B1 ;  /* 0x0000000000017941 */ /* 0x000fea0003800000 */
.L_x_387:
        /* <DEDUP_REMOVED lines=8> */
.L_x_390:
[----:B------:R-:W-:Y:S05]  /*129c0*/  BSYNC B1 ;  /* 0x0000000000017941 */ /* 0x000fea0003800000 */
.L_x_389:
        /* <DEDUP_REMOVED lines=15> */
.L_x_392:
[----:B------:R-:W-:Y:S05]  /*12ac0*/  BSYNC B1 ;  /* 0x0000000000017941 */ /* 0x000fea0003800000 */
.L_x_391:
        /* <DEDUP_REMOVED lines=8> */
.L_x_394:
[----:B------:R-:W-:Y:S05]  /*12b50*/  BSYNC B1 ;  /* 0x0000000000017941 */ /* 0x000fea0003800000 */
.L_x_393:
        /* <DEDUP_REMOVED lines=8> */
.L_x_396:
[----:B------:R-:W-:Y:S05]  /*12be0*/  BSYNC B1 ;  /* 0x0000000000017941 */ /* 0x000fea0003800000 */
.L_x_395:
        /* <DEDUP_REMOVED lines=15> */
.L_x_398:
[----:B------:R-:W-:Y:S05]  /*12ce0*/  BSYNC B1 ;  /* 0x0000000000017941 */ /* 0x000fea0003800000 */
.L_x_397:
        /* <DEDUP_REMOVED lines=8> */
.L_x_400:
[----:B------:R-:W-:Y:S05]  /*12d70*/  BSYNC B1 ;  /* 0x0000000000017941 */ /* 0x000fea0003800000 */
.L_x_399:
        /* <DEDUP_REMOVED lines=8> */
.L_x_402:
[----:B------:R-:W-:Y:S05]  /*12e00*/  BSYNC B1 ;  /* 0x0000000000017941 */ /* 0x000fea0003800000 */
.L_x_401:
        /* <DEDUP_REMOVED lines=15> */
.L_x_404:
[----:B------:R-:W-:Y:S05]  /*12f00*/  BSYNC B1 ;  /* 0x0000000000017941 */ /* 0x000fea0003800000 */
.L_x_403:
        /* <DEDUP_REMOVED lines=8> */
.L_x_406:
[----:B------:R-:W-:Y:S05]  /*12f90*/  BSYNC B1 ;  /* 0x0000000000017941 */ /* 0x000fea0003800000 */
.L_x_405:
[----:B-----5:R-:W-:Y:S01]  /*12fa0*/  IMAD R7, R10, UR19, RZ ;  /* 0x000000130a077c24 */ /* 0x020fe2000f8e02ff */
[----:B------:R-:W-:Y:S01]  /*12fb0*/  ISETP.GT.AND P1, PT, R0, 0xf9, P1 ;  /* 0x000000f90000780c */ /* 0x000fe20000f24270 */
[----:B------:R-:W-:Y:S02]  /*12fc0*/  BSSY B1, `(.L_x_407) ;  /* 0x0000005000017945 */ /* 0x000fe40003800000 */
[----:B------:R-:W-:-:S05]  /*12fd0*/  IMAD R7, R150, UR20, R7 ;  /* 0x0000001496077c24 */ /* 0x000fca000f8e0207 */
[----:B------:R0:W-:Y:S05]  /*12fe0*/  @P3 STG.E desc[UR16][R4.64+0x220], R7 ;  /* 0x0002200704003986 */ /* 0x0001ea000c101910 */
[----:B------:R-:W-:Y:S05]  /*12ff0*/  @!P1 BRA `(.L_x_408) ;  /* 0x0000000000049947 */ /* 0x000fea0003800000 */
[----:B------:R0:W5:Y:S02]  /*13000*/  LDG.E.LTC128B R10, desc[UR16][R2.64+0x220] ;  /* 0x00022010020a7981 */ /* 0x000164000c1e1920 */
.L_x_408:
[----:B------:R-:W-:Y:S05]  /*13010*/  BSYNC B1 ;  /* 0x0000000000017941 */ /* 0x000fea0003800000 */
.L_x_407:
[----:B-----5:R-:W-:-:S04]  /*13020*/  IMAD R10, R10, UR19, RZ ;  /* 0x000000130a0a7c24 */ /* 0x020fc8000f8e02ff */
[----:B------:R-:W-:Y:S01]  /*13030*/  IMAD R151, R151, UR20, R10 ;  /* 0x0000001497977c24 */ /* 0x000fe2000f8e020a */
[----:B------:R-:W-:Y:S06]  /*13040*/  @!P1 BRA `(.L_x_409) ;  /* 0x0000004c00989947 */ /* 0x000fec0003800000 */
[----:B------:R0:W-:Y:S01]  /*13050*/  STG.E desc[UR16][R8.64+0x220], R151 ;  /* 0x0002209708007986 */ /* 0x0001e2000c101910 */
[----:B------:R-:W-:Y:S05]  /*13060*/  BRA `(.L_x_409) ;  /* 0x0000004c00907947 */ /* 0x000fea0003800000 */
.L_x_26:
[----:B------:R-:W3:Y:S01]  /*13070*/  LDL.LU R2, [R1] ;  /* 0x0000000001027983 */ /* 0x000ee20000300800 */
[----:B------:R-:W-:-:S03]  /*13080*/  ULDC.64 UR8, c[0x0][0x6c0] ;  /* 0x0001b00000087ab9 */ /* 0x000fc60000000a00 */
[----:B0-----:R-:W4:Y:S04]  /*13090*/  LDL.LU R6, [R1+0x4] ;  /* 0x0000040001067983 */ /* 0x001f280000300800 */
[----:B------:R-:W5:Y:S04]  /*130a0*/  LDL.LU R7, [R1+0x8] ;  /* 0x0000080001077983 */ /* 0x000f680000300800 */
[----:B------:R-:W2:Y:S04]  /*130b0*/  LDL.LU R8, [R1+0xc] ;  /* 0x00000c0001087983 */ /* 0x000ea80000300800 */
        /* <DEDUP_REMOVED lines=82> */
[----:B------:R-:W2:Y:S01]  /*135e0*/  LDL.LU R168, [R1+0x258] ;  /* 0x0002580001a87983 */ /* 0x000ea20000300800 */
[----:B------:R-:W-:Y:S01]  /*135f0*/  LEA R4, P0, R14, UR8, 0x2 ;  /* 0x000000080e047c11 */ /* 0x000fe2000f8010ff */
[----:B---3--:R-:W-:-:S02]  /*13600*/  IMAD R2, R2, UR20, RZ ;  /* 0x0000001402027c24 */ /* 0x008fc4000f8e02ff */
[----:B------:R-:W3:Y:S01]  /*13610*/  LDL.LU R166, [R1+0x1e4] ;  /* 0x0001e40001a67983 */ /* 0x000ee20000300800 */
[----:B------:R-:W-:Y:S01]  /*13620*/  LEA.HI.X R5, R14, UR9, R18, 0x2, P0 ;  /* 0x000000090e057c11 */ /* 0x000fe200080f1412 */
[----:B------:R-:W-:Y:S02]  /*13630*/  USHF.L.U64.HI UR8, UR22, 0x2, UR23 ;  /* 0x0000000216087899 */ /* 0x000fe40008010217 */
[----:B------:R-:W3:Y:S04]  /*13640*/  LDL.LU R162, [R1+0x1e8] ;  /* 0x0001e80001a27983 */ /* 0x000ee80000300800 */
[----:B------:R0:W-:Y:S01]  /*13650*/  @P1 STG.E desc[UR16][R4.64], R2 ;  /* 0x0000000204001986 */ /* 0x0001e2000c101910 */
[----:B------:R-:W-:Y:S01]  /*13660*/  ISETP.GT.AND P1, PT, R0, 0x1, P2 ;  /* 0x000000010000780c */ /* 0x000fe20001724270 */
[----:B----4-:R-:W-:-:S02]  /*13670*/  IMAD R6, R6, UR20, RZ ;  /* 0x0000001406067c24 */ /* 0x010fc4000f8e02ff */
[----:B------:R-:W4:Y:S01]  /*13680*/  LDL.LU R160, [R1+0x1ec] ;  /* 0x0001ec0001a07983 */ /* 0x000f220000300800 */
[----:B-----5:R-:W-:-:S03]  /*13690*/  IMAD R7, R7, UR20, RZ ;  /* 0x0000001407077c24 */ /* 0x020fc6000f8e02ff */
[----:B------:R-:W5:Y:S01]  /*136a0*/  LDL.LU R158, [R1+0x1f0] ;  /* 0x0001f000019e7983 */ /* 0x000f620000300800 */
[----:B0-----:R-:W-:-:S03]  /*136b0*/  IMAD.U32 R2, RZ, RZ, UR22 ;  /* 0x00000016ff027e24 */ /* 0x001fc6000f8e00ff */
[----:B------:R-:W5:Y:S02]  /*136c0*/  LDL.LU R156, [R1+0x1f4] ;  /* 0x0001f400019c7983 */ /* 0x000f640000300800 */
[----:B------:R-:W-:Y:S02]  /*136d0*/  LEA R2, P0, R2, R4, 0x2 ;  /* 0x0000000402027211 */ /* 0x000fe400078010ff */
[----:B------:R-:W5:Y:S02]  /*136e0*/  LDL.LU R154, [R1+0x1f8] ;  /* 0x0001f800019a7983 */ /* 0x000f640000300800 */
[----:B------:R-:W-:Y:S02]  /*136f0*/  IADD3.X R3, R5, UR8, RZ, P0, !PT ;  /* 0x0000000805037c10 */ /* 0x000fe400087fe4ff */
[----:B------:R-:W5:Y:S04]  /*13700*/  LDL.LU R152, [R1+0x1fc] ;  /* 0x0001fc0001987983 */ /* 0x000f680000300800 */
[----:B------:R-:W3:Y:S04]  /*13710*/  LDL.LU R14, [R1+0x70] ;  /* 0x00007000010e7983 */ /* 0x000ee80000300800 */
[----:B------:R-:W4:Y:S04]  /*13720*/  LDL.LU R15, [R1+0x74] ;  /* 0x00007400010f7983 */ /* 0x000f280000300800 */
[----:B------:R0:W-:Y:S04]  /*13730*/  @P1 STG.E desc[UR16][R2.64], R6 ;  /* 0x0000000602001986 */ /* 0x0001e8000c101910 */
[----:B------:R-:W5:Y:S01]  /*13740*/  LDL.LU R18, [R1+0xc8] ;  /* 0x0000c80001127983 */ /* 0x000f620000300800 */
[----:B--2---:R-:W-:Y:S01]  /*13750*/  ISETP.GT.AND P3, PT, R168, 0x8, PT ;  /* 0x00000008a800780c */ /* 0x004fe20003f64270 */
[----:B0-----:R-:W-:-:S03]  /*13760*/  IMAD R6, R8, UR20, RZ ;  /* 0x0000001408067c24 */ /* 0x001fc6000f8e02ff */
[C---:B------:R-:W-:Y:S02]  /*13770*/  ISETP.GT.AND P0, PT, R0.reuse, RZ, P3 ;  /* 0x000000ff0000720c */ /* 0x040fe40001f04270 */
[----:B------:R-:W-:-:S11]  /*13780*/  ISETP.GT.AND P1, PT, R0, 0x1, P3 ;  /* 0x000000010000780c */ /* 0x000fd60001f24270 */
[----:B------:R0:W-:Y:S04]  /*13790*/  @P0 STG.E desc[UR16][R4.64+0x20], R7 ;  /* 0x0000200704000986 */ /* 0x0001e8000c101910 */
[----:B0-----:R-:W2:Y:S01]  /*137a0*/  LDL.LU R7, [R1+0x10] ;  /* 0x0000100001077983 */ /* 0x001ea20000300800 */
[----:B------:R-:W-:Y:S01]  /*137b0*/  IMAD.U32 R8, RZ, RZ, UR22 ;  /* 0x00000016ff087e24 */ /* 0x000fe2000f8e00ff */
[----:B------:R-:W-:Y:S01]  /*137c0*/  ISETP.GT.AND P0, PT, R0, 0x8, P2 ;  /* 0x000000080000780c */ /* 0x000fe20001704270 */
[----:B------:R-:W-:Y:S01]  /*137d0*/  UIMAD UR8, UR23, 0x1c, URZ ;  /* 0x0000001c170878a4 */ /* 0x000fe2000f8e023f */
[----:B------:R2:W-:Y:S01]  /*137e0*/  @P1 STG.E desc[UR16][R2.64+0x20], R6 ;  /* 0x0000200602001986 */ /* 0x0005e2000c101910 */
[----:B------:R-:W-:Y:S01]  /*137f0*/  IMAD.WIDE.U32 R8, R8, 0x1c, R2 ;  /* 0x0000001c08087825 */ /* 0x000fe200078e0002 */
[----:B------:R-:W-:Y:S01]  /*13800*/  USHF.L.U32 UR9, UR22, 0x5, URZ ;  /* 0x0000000516097899 */ /* 0x000fe2000800063f */
[----:B------:R-:W-:Y:S01]  /*13810*/  ISETP.GT.AND P1, PT, R0, 0x9, P2 ;  /* 0x000000090000780c */ /* 0x000fe20001724270 */
[----:B------:R-:W-:Y:S01]  /*13820*/  USHF.L.U64.HI UR23, UR22, 0x5, UR23 ;  /* 0x0000000516177899 */ /* 0x000fe20008010217 */
[----:B------:R-:W-:-:S02]  /*13830*/  VIADD R9, R9, UR8 ;  /* 0x0000000809097c36 */ /* 0x000fc40008000000 */
[----:B------:R-:W-:Y:S02]  /*13840*/  IMAD R10, R10, UR20, RZ ;  /* 0x000000140a0a7c24 */ /* 0x000fe4000f8e02ff */
[----:B--2---:R-:W-:-:S05]  /*13850*/  IMAD R6, R7, UR20, RZ ;  /* 0x0000001407067c24 */ /* 0x004fca000f8e02ff */
[----:B------:R0:W-:Y:S02]  /*13860*/  @P0 STG.E desc[UR16][R8.64], R6 ;  /* 0x0000000608000986 */ /* 0x0001e4000c101910 */
[----:B0-----:R-:W-:-:S04]  /*13870*/  IADD3 R6, P0, R2, UR9, RZ ;  /* 0x0000000902067c10 */ /* 0x001fc8000ff1e0ff */
[----:B------:R-:W-:-:S05]  /*13880*/  IADD3.X R7, R3, UR23, RZ, P0, !PT ;  /* 0x0000001703077c10 */ /* 0x000fca00087fe4ff */
[----:B------:R0:W-:Y:S04]  /*13890*/  @P1 STG.E desc[UR16][R6.64], R10 ;  /* 0x0000000a06001986 */ /* 0x0001e8000c101910 */
[----:B0-----:R-:W2:Y:S01]  /*138a0*/  LDL.LU R10, [R1+0x18] ;  /* 0x00001800010a7983 */ /* 0x001ea20000300800 */
[----:B------:R-:W-:Y:S01]  /*138b0*/  ISETP.GT.AND P0, PT, R0, 0x8, P3 ;  /* 0x000000080000780c */ /* 0x000fe20001f04270 */
[----:B--2---:R-:W-:-:S12]  /*138c0*/  IMAD R10, R10, UR20, RZ ;  /* 0x000000140a0a7c24 */ /* 0x004fd8000f8e02ff */
[----:B------:R0:W-:Y:S04]  /*138d0*/  @P0 STG.E desc[UR16][R8.64+0x20], R10 ;  /* 0x0000200a08000986 */ /* 0x0001e8000c101910 */
[----:B0-----:R-:W2:Y:S04]  /*138e0*/  LDL.LU R9, [R1+0x1c] ;  /* 0x00001c0001097983 */ /* 0x001ea80000300800 */
[----:B------:R-:W3:Y:S01]  /*138f0*/  LDL.LU R10, [R1+0x20] ;  /* 0x00002000010a7983 */ /* 0x000ee20000300800 */
[----:B------:R-:W-:Y:S01]  /*13900*/  ISETP.GT.AND P0, PT, R0, 0x9, P3 ;  /* 0x000000090000780c */ /* 0x000fe20001f04270 */
[----:B--2---:R-:W-:-:S02]  /*13910*/  IMAD R8, R9, UR20, RZ ;  /* 0x0000001409087c24 */ /* 0x004fc4000f8e02ff */
[----:B---3--:R-:W-:-:S10]  /*13920*/  IMAD R10, R10, UR20, RZ ;  /* 0x000000140a0a7c24 */ /* 0x008fd4000f8e02ff */
[----:B------:R0:W-:Y:S01]  /*13930*/  @P0 STG.E desc[UR16][R6.64+0x20], R8 ;  /* 0x0000200806000986 */ /* 0x0001e2000c101910 */
[----:B------:R-:W-:Y:S02]  /*13940*/  ISETP.GT.AND P0, PT, R0, 0x10, P2 ;  /* 0x000000100000780c */ /* 0x000fe40001704270 */
[----:B0-----:R-:W-:-:S05]  /*13950*/  MOV R8, UR22 ;  /* 0x0000001600087c02 */ /* 0x001fca0008000f00 */
[----:B------:R-:W-:-:S04]  /*13960*/  IMAD.WIDE.U32 R8, R8, 0x1c, R6 ;  /* 0x0000001c08087825 */ /* 0x000fc800078e0006 */
[----:B------:R-:W-:-:S05]  /*13970*/  VIADD R9, R9, UR8 ;  /* 0x0000000809097c36 */ /* 0x000fca0008000000 */
[----:B------:R0:W-:Y:S04]  /*13980*/  @P0 STG.E desc[UR16][R8.64], R10 ;  /* 0x0000000a08000986 */ /* 0x0001e8000c101910 */
[----:B0-----:R-:W2:Y:S01]  /*13990*/  LDL.LU R10, [R1+0x28] ;  /* 0x00002800010a7983 */ /* 0x001ea20000300800 */
[C---:B------:R-:W-:Y:S01]  /*139a0*/  ISETP.GT.AND P5, PT, R0.reuse, 0x11, P2 ;  /* 0x000000110000780c */ /* 0x040fe200017a4270 */
[----:B------:R-:W-:Y:S01]  /*139b0*/  IMAD R11, R11, UR20, RZ ;  /* 0x000000140b0b7c24 */ /* 0x000fe2000f8e02ff */
[----:B------:R-:W-:Y:S02]  /*139c0*/  ISETP.GT.AND P0, PT, R0, 0x10, P3 ;  /* 0x000000100000780c */ /* 0x000fe40001f04270 */
[----:B------:R-:W-:Y:S02]  /*139d0*/  IADD3 R6, P4, R6, UR9, RZ ;  /* 0x0000000906067c10 */ /* 0x000fe4000ff9e0ff */
[----:B------:R-:W-:-:S02]  /*139e0*/  ISETP.GT.AND P1, PT, R0, 0x11, P3 ;  /* 0x000000110000780c */ /* 0x000fc40001f24270 */
[----:B------:R-:W-:-:S05]  /*139f0*/  IADD3.X R7, R7, UR23, RZ, P4, !PT ;  /* 0x0000001707077c10 */ /* 0x000fca000a7fe4ff */
[----:B------:R0:W-:Y:S04]  /*13a00*/  @P5 STG.E desc[UR16][R6.64], R11 ;  /* 0x0000000b06005986 */ /* 0x0001e8000c101910 */
[----:B0-----:R-:W3:Y:S01]  /*13a10*/  LDL.LU R11, [R1+0x34] ;  /* 0x00003400010b7983 */ /* 0x001ee20000300800 */
[----:B--2---:R-:W-:-:S05]  /*13a20*/  IMAD R10, R10, UR20, RZ ;  /* 0x000000140a0a7c24 */ /* 0x004fca000f8e02ff */
[----:B------:R0:W-:Y:S04]  /*13a30*/  @P0 STG.E desc[UR16][R8.64+0x20], R10 ;  /* 0x0000200a08000986 */ /* 0x0001e8000c101910 */
[----:B0-----:R-:W2:Y:S04]  /*13a40*/  LDL.LU R9, [R1+0x2c] ;  /* 0x00002c0001097983 */ /* 0x001ea80000300800 */
[----:B------:R-:W4:Y:S01]  /*13a50*/  LDL.LU R10, [R1+0x30] ;  /* 0x00003000010a7983 */ /* 0x000f220000300800 */
[----:B------:R-:W-:Y:S01]  /*13a60*/  ISETP.GT.AND P0, PT, R0, 0x18, P2 ;  /* 0x000000180000780c */ /* 0x000fe20001704270 */
[----:B--2---:R-:W-:-:S05]  /*13a70*/  IMAD R8, R9, UR20, RZ ;  /* 0x0000001409087c24 */ /* 0x004fca000f8e02ff */
[----:B------:R0:W-:Y:S01]  /*13a80*/  @P1 STG.E desc[UR16][R6.64+0x20], R8 ;  /* 0x0000200806001986 */ /* 0x0001e2000c101910 */
[----:B----4-:R-:W-:Y:S02]  /*13a90*/  IMAD R10, R10, UR20, RZ ;  /* 0x000000140a0a7c24 */ /* 0x010fe4000f8e02ff */
[----:B0-----:R-:W-:-:S04]  /*13aa0*/  IMAD.U32 R8, RZ, RZ, UR22 ;  /* 0x00000016ff087e24 */ /* 0x001fc8000f8e00ff */
[----:B------:R-:W-:-:S04]  /*13ab0*/  IMAD.WIDE.U32 R8, R8, 0x1c, R6 ;  /* 0x0000001c08087825 */ /* 0x000fc800078e0006 */
[----:B------:R-:W-:-:S05]  /*13ac0*/  VIADD R9, R9, UR8 ;  /* 0x0000000809097c36 */ /* 0x000fca0008000000 */
[----:B------:R0:W-:Y:S04]  /*13ad0*/  @P0 STG.E desc[UR16][R8.64], R10 ;  /* 0x0000000a08000986 */ /* 0x0001e8000c101910 */
[----:B0-----:R-:W2:Y:S01]  /*13ae0*/  LDL.LU R10, [R1+0x38] ;  /* 0x00003800010a7983 */ /* 0x001ea20000300800 */
[C---:B------:R-:W-:Y:S02]  /*13af0*/  ISETP.GT.AND P5, PT, R0.reuse, 0x19, P2 ;  /* 0x000000190000780c */ /* 0x040fe400017a4270 */
[----:B------:R-:W-:Y:S02]  /*13b00*/  ISETP.GT.AND P0, PT, R0, 0x18, P3 ;  /* 0x000000180000780c */ /* 0x000fe40001f04270 */
[----:B------:R-:W-:Y:S01]  /*13b10*/  IADD3 R6, P4, R6, UR9, RZ ;  /* 0x0000000906067c10 */ /* 0x000fe2000ff9e0ff */
[----:B---3--:R-:W-:-:S03]  /*13b20*/  IMAD R11, R11, UR20, RZ ;  /* 0x000000140b0b7c24 */ /* 0x008fc6000f8e02ff */
[----:B------:R-:W-:-:S05]  /*13b30*/  IADD3.X R7, R7, UR23, RZ, P4, !PT ;  /* 0x0000001707077c10 */ /* 0x000fca000a7fe4ff */
[----:B------:R0:W-:Y:S04]  /*13b40*/  @P5 STG.E desc[UR16][R6.64], R11 ;  /* 0x0000000b06005986 */ /* 0x0001e8000c101910 */
[----:B0-----:R-:W3:Y:S01]  /*13b50*/  LDL.LU R11, [R1+0x44] ;  /* 0x00004400010b7983 */ /* 0x001ee20000300800 */
[----:B--2---:R-:W-:-:S05]  /*13b60*/  IMAD R10, R10, UR20, RZ ;  /* 0x000000140a0a7c24 */ /* 0x004fca000f8e02ff */
[----:B------:R0:W-:Y:S04]  /*13b70*/  @P0 STG.E desc[UR16][R8.64+0x20], R10 ;  /* 0x0000200a08000986 */ /* 0x0001e8000c101910 */
[----:B0-----:R-:W2:Y:S04]  /*13b80*/  LDL.LU R9, [R1+0x3c] ;  /* 0x00003c0001097983 */ /* 0x001ea80000300800 */
[----:B------:R-:W4:Y:S01]  /*13b90*/  LDL.LU R10, [R1+0x40] ;  /* 0x00004000010a7983 */ /* 0x000f220000300800 */
[C---:B------:R-:W-:Y:S02]  /*13ba0*/  ISETP.GT.AND P1, PT, R0.reuse, 0x19, P3 ;  /* 0x000000190000780c */ /* 0x040fe40001f24270 */
[----:B------:R-:W-:Y:S01]  /*13bb0*/  ISETP.GT.AND P0, PT, R0, 0x20, P2 ;  /* 0x000000200000780c */ /* 0x000fe20001704270 */
[----:B--2---:R-:W-:-:S10]  /*13bc0*/  IMAD R8, R9, UR20, RZ ;  /* 0x0000001409087c24 */ /* 0x004fd4000f8e02ff */
[----:B------:R0:W-:Y:S01]  /*13bd0*/  @P1 STG.E desc[UR16][R6.64+0x20], R8 ;  /* 0x0000200806001986 */ /* 0x0001e2000c101910 */
[----:B----4-:R-:W-:Y:S01]  /*13be0*/  IMAD R10, R10, UR20, RZ ;  /* 0x000000140a0a7c24 */ /* 0x010fe2000f8e02ff */
[----:B0-----:R-:W-:-:S05]  /*13bf0*/  MOV R8, UR22 ;  /* 0x0000001600087c02 */ /* 0x001fca0008000f00 */
        /* <DEDUP_REMOVED lines=16> */
[----:B------:R-:W-:-:S02]  /*13d00*/  ISETP.GT.AND P0, PT, R0, 0x28, P2 ;  /* 0x000000280000780c */ /* 0x000fc40001704270 */
[----:B------:R-:W-:Y:S01]  /*13d10*/  ISETP.GT.AND P5, PT, R0, 0x29, P2 ;  /* 0x000000290000780c */ /* 0x000fe200017a4270 */
[----:B---3--:R-:W-:Y:S02]  /*13d20*/  IMAD R11, R11, UR20, RZ ;  /* 0x000000140b0b7c24 */ /* 0x008fe4000f8e02ff */
[----:B--2---:R-:W-:-:S06]  /*13d30*/  IMAD R8, R9, UR20, RZ ;  /* 0x0000001409087c24 */ /* 0x004fcc000f8e02ff */
[----:B------:R0:W-:Y:S01]  /*13d40*/  @P1 STG.E desc[UR16][R6.64+0x20], R8 ;  /* 0x0000200806001986 */ /* 0x0001e2000c101910 */
[----:B----4-:R-:W-:Y:S02]  /*13d50*/  IMAD R10, R10, UR20, RZ ;  /* 0x000000140a0a7c24 */ /* 0x010fe4000f8e02ff */
[----:B0-----:R-:W-:-:S04]  /*13d60*/  IMAD.U32 R8, RZ, RZ, UR22 ;  /* 0x00000016ff087e24 */ /* 0x001fc8000f8e00ff */
[----:B------:R-:W-:Y:S01]  /*13d70*/  IMAD.WIDE.U32 R8, R8, 0x1c, R6 ;  /* 0x0000001c08087825 */ /* 0x000fe200078e0006 */
[----:B------:R-:W-:-:S04]  /*13d80*/  IADD3 R6, P4, R6, UR9, RZ ;  /* 0x0000000906067c10 */ /* 0x000fc8000ff9e0ff */
[----:B------:R-:W-:Y:S02]  /*13d90*/  IADD3 R9, R9, UR8, RZ ;  /* 0x0000000809097c10 */ /* 0x000fe4000fffe0ff */
[----:B------:R-:W-:-:S03]  /*13da0*/  IADD3.X R7, R7, UR23, RZ, P4, !PT ;  /* 0x0000001707077c10 */ /* 0x000fc6000a7fe4ff */
[----:B------:R0:W-:Y:S04]  /*13db0*/  @P0 STG.E desc[UR16][R8.64], R10 ;  /* 0x0000000a08000986 */ /* 0x0001e8000c101910 */
[----:B------:R1:W-:Y:S04]  /*13dc0*/  @P5 STG.E desc[UR16][R6.64], R11 ;  /* 0x0000000b06005986 */ /* 0x0003e8000c101910 */
[----:B0-----:R-:W2:Y:S04]  /*13dd0*/  LDL.LU R10, [R1+0x58] ;  /* 0x00005800010a7983 */ /* 0x001ea80000300800 */
[----:B-1----:R-:W3:Y:S01]  /*13de0*/  LDL.LU R11, [R1+0x5c] ;  /* 0x00005c00010b7983 */ /* 0x002ee20000300800 */
[----:B------:R-:W-:-:S02]  /*13df0*/  ISETP.GT.AND P0, PT, R0, 0x28, P3 ;  /* 0x000000280000780c */ /* 0x000fc40001f04270 */
[----:B------:R-:W-:Y:S01]  /*13e00*/  ISETP.GT.AND P1, PT, R0, 0x29, P3 ;  /* 0x000000290000780c */ /* 0x000fe20001f24270 */
[----:B--2---:R-:W-:-:S10]  /*13e10*/  IMAD R10, R10, UR20, RZ ;  /* 0x000000140a0a7c24 */ /* 0x004fd4000f8e02ff */
[----:B------:R3:W-:Y:S02]  /*13e20*/  @P0 STG.E desc[UR16][R8.64+0x20], R10 ;  /* 0x0000200a08000986 */ /* 0x0007e4000c101910 */
[----:B---3--:R-:W-:Y:S02]  /*13e30*/  IMAD R8, R11, UR20, RZ ;  /* 0x000000140b087c24 */ /* 0x008fe4000f8e02ff */
[----:B------:R-:W-:-:S03]  /*13e40*/  IMAD.U32 R10, RZ, RZ, UR22 ;  /* 0x00000016ff0a7e24 */ /* 0x000fc6000f8e00ff */
[----:B------:R0:W-:Y:S01]  /*13e50*/  @P1 STG.E desc[UR16][R6.64+0x20], R8 ;  /* 0x0000200806001986 */ /* 0x0001e2000c101910 */
[----:B------:R-:W-:Y:S01]  /*13e60*/  IMAD.WIDE.U32 R10, R10, 0x1c, R6 ;  /* 0x0000001c0a0a7825 */ /* 0x000fe200078e0006 */
[----:B0-----:R-:W-:Y:S02]  /*13e70*/  IADD3 R8, P1, R6, UR9, RZ ;  /* 0x0000000906087c10 */ /* 0x001fe4000ff3e0ff */
[----:B------:R-:W2:Y:S01]  /*13e80*/  LDL.LU R6, [R1+0x60] ;  /* 0x0000600001067983 */ /* 0x000ea20000300800 */
[C---:B------:R-:W-:Y:S01]  /*13e90*/  ISETP.GT.AND P4, PT, R0.reuse, 0x30, P2 ;  /* 0x000000300000780c */ /* 0x040fe20001784270 */
[----:B------:R-:W-:Y:S01]  /*13ea0*/  VIADD R11, R11, UR8 ;  /* 0x000000080b0b7c36 */ /* 0x000fe20008000000 */
[----:B------:R-:W-:Y:S02]  /*13eb0*/  IADD3.X R9, R7, UR23, RZ, P1, !PT ;  /* 0x0000001707097c10 */ /* 0x000fe40008ffe4ff */
[----:B------:R-:W3:Y:S01]  /*13ec0*/  LDL.LU R7, [R1+0x64] ;  /* 0x0000640001077983 */ /* 0x000ee20000300800 */
[----:B------:R-:W-:Y:S01]  /*13ed0*/  ISETP.GT.AND P5, PT, R0, 0x31, P2 ;  /* 0x000000310000780c */ /* 0x000fe200017a4270 */
[----:B--2---:R-:W-:-:S07]  /*13ee0*/  IMAD R6, R6, UR20, RZ ;  /* 0x0000001406067c24 */ /* 0x004fce000f8e02ff */
[----:B------:R0:W-:Y:S04]  /*13ef0*/  @P4 STG.E desc[UR16][R10.64], R6 ;  /* 0x000000060a004986 */ /* 0x0001e8000c101910 */
[----:B0-----:R-:W2:Y:S01]  /*13f00*/  LDL.LU R6, [R1+0x68] ;  /* 0x0000680001067983 */ /* 0x001ea20000300800 */
[C---:B------:R-:W-:Y:S01]  /*13f10*/  ISETP.GT.AND P0, PT, R0.reuse, 0x30, P3 ;  /* 0x000000300000780c */ /* 0x040fe20001f04270 */
[----:B---3--:R-:W-:Y:S01]  /*13f20*/  IMAD R7, R7, UR20, RZ ;  /* 0x0000001407077c24 */ /* 0x008fe2000f8e02ff */
[C---:B------:R-:W-:Y:S02]  /*13f30*/  ISETP.GT.AND P4, PT, R0.reuse, 0x31, P3 ;  /* 0x000000310000780c */ /* 0x040fe40001f84270 */
[----:B------:R-:W-:Y:S02]  /*13f40*/  ISETP.GT.AND P6, PT, R0, 0x38, P2 ;  /* 0x000000380000780c */ /* 0x000fe400017c4270 */
[----:B------:R0:W-:Y:S01]  /*13f50*/  @P5 STG.E desc[UR16][R8.64], R7 ;  /* 0x0000000708005986 */ /* 0x0001e2000c101910 */
[----:B------:R-:W-:Y:S01]  /*13f60*/  IMAD R12, R12, UR20, RZ ;  /* 0x000000140c0c7c24 */ /* 0x000fe2000f8e02ff */
[----:B0-----:R-:W-:-:S02]  /*13f70*/  MOV R7, UR22 ;  /* 0x0000001600077c02 */ /* 0x001fc40008000f00 */
[----:B------:R-:W-:Y:S01]  /*13f80*/  ISETP.GT.AND P1, PT, R0, 0x38, P3 ;  /* 0x000000380000780c */ /* 0x000fe20001f24270 */
[----:B------:R-:W-:Y:S02]  /*13f90*/  IMAD R16, R16, UR20, RZ ;  /* 0x0000001410107c24 */ /* 0x000fe4000f8e02ff */
[----:B--2---:R-:W-:-:S05]  /*13fa0*/  IMAD R6, R6, UR20, RZ ;  /* 0x0000001406067c24 */ /* 0x004fca000f8e02ff */
[----:B------:R0:W-:Y:S01]  /*13fb0*/  @P0 STG.E desc[UR16][R10.64+0x20], R6 ;  /* 0x000020060a000986 */ /* 0x0001e2000c101910 */
[----:B------:R-:W-:-:S03]  /*13fc0*/  ISETP.GT.AND P0, PT, R0, 0x39, P2 ;  /* 0x000000390000780c */ /* 0x000fc60001704270 */
[----:B------:R1:W-:Y:S01]  /*13fd0*/  @P4 STG.E desc[UR16][R8.64+0x20], R12 ;  /* 0x0000200c08004986 */ /* 0x0003e2000c101910 */
[----:B0-----:R-:W-:Y:S01]  /*13fe0*/  IMAD.WIDE.U32 R10, R7, 0x1c, R8 ;  /* 0x0000001c070a7825 */ /* 0x001fe200078e0008 */
[----:B------:R-:W-:-:S03]  /*13ff0*/  IADD3 R6, P5, R8, UR9, RZ ;  /* 0x0000000908067c10 */ /* 0x000fc6000ffbe0ff */
[----:B------:R-:W-:Y:S02]  /*14000*/  VIADD R11, R11, UR8 ;  /* 0x000000080b0b7c36 */ /* 0x000fe40008000000 */
[----:B------:R-:W-:Y:S01]  /*14010*/  IMAD R7, R14, UR20, RZ ;  /* 0x000000140e077c24 */ /* 0x000fe2000f8e02ff */
[----:B-1----:R-:W-:-:S04]  /*14020*/  IADD3 R8, P4, R6, UR9, RZ ;  /* 0x0000000906087c10 */ /* 0x002fc8000ff9e0ff */
[----:B------:R0:W-:Y:S02]  /*14030*/  @P6 STG.E desc[UR16][R10.64], R7 ;  /* 0x000000070a006986 */ /* 0x0001e4000c101910 */
[----:B0-----:R-:W-:Y:S01]  /*14040*/  IADD3.X R7, R9, UR23, RZ, P5, !PT ;  /* 0x0000001709077c10 */ /* 0x001fe2000affe4ff */
[----:B------:R-:W-:-:S05]  /*14050*/  IMAD R9, R15, UR20, RZ ;  /* 0x000000140f097c24 */ /* 0x000fca000f8e02ff */
[----:B------:R0:W-:Y:S01]  /*14060*/  @P0 STG.E desc[UR16][R6.64], R9 ;  /* 0x0000000906000986 */ /* 0x0001e2000c101910 */
[----:B------:R-:W-:Y:S01]  /*14070*/  IMAD R12, R13, UR20, RZ ;  /* 0x000000140d0c7c24 */ /* 0x000fe2000f8e02ff */
[----:B0-----:R-:W-:Y:S02]  /*14080*/  IADD3.X R9, R7, UR23, RZ, P4, !PT ;  /* 0x0000001707097c10 */ /* 0x001fe4000a7fe4ff */
[----:B------:R-:W-:Y:S01]  /*14090*/  ISETP.GT.AND P4, PT, R0, 0x39, P3 ;  /* 0x000000390000780c */ /* 0x000fe20001f84270 */
[----:B------:R-:W-:Y:S01]  /*140a0*/  IMAD.U32 R14, RZ, RZ, UR22 ;  /* 0x00000016ff0e7e24 */ /* 0x000fe2000f8e00ff */
[----:B------:R0:W-:Y:S03]  /*140b0*/  @P1 STG.E desc[UR16][R10.64+0x20], R12 ;  /* 0x0000200c0a001986 */ /* 0x0001e6000c101910 */
[----:B------:R-:W-:-:S08]  /*140c0*/  IMAD.WIDE.U32 R14, R14, 0x1c, R6 ;  /* 0x0000001c0e0e7825 */ /* 0x000fd000078e0006 */
[----:B------:R1:W-:Y:S04]  /*140d0*/  @P4 STG.E desc[UR16][R6.64+0x20], R16 ;  /* 0x0000201006004986 */ /* 0x0003e8000c101910 */
[----:B0-----:R-:W2:Y:S04]  /*140e0*/  LDL.LU R11, [R1+0x80] ;  /* 0x00008000010b7983 */ /* 0x001ea80000300800 */
[----:B-1----:R-:W3:Y:S01]  /*140f0*/  LDL.LU R7, [R1+0x88] ;  /* 0x0000880001077983 */ /* 0x002ee20000300800 */
[C---:B------:R-:W-:Y:S02]  /*14100*/  ISETP.GT.AND P6, PT, R0.reuse, 0x40, P2 ;  /* 0x000000400000780c */ /* 0x040fe400017c4270 */
[----:B------:R-:W-:-:S02]  /*14110*/  ISETP.GT.AND P1, PT, R0, 0x41, P2 ;  /* 0x000000410000780c */ /* 0x000fc40001724270 */
[----:B------:R-:W-:Y:S01]  /*14120*/  ISETP.GT.AND P0, PT, R0, 0x40, P3 ;  /* 0x000000400000780c */ /* 0x000fe20001f04270 */
[----:B------:R-:W-:Y:S02]  /*14130*/  VIADD R15, R15, UR8 ;  /* 0x000000080f0f7c36 */ /* 0x000fe40008000000 */
[----:B------:R-:W-:Y:S02]  /*14140*/  IMAD R17, R17, UR20, RZ ;  /* 0x0000001411117c24 */ /* 0x000fe4000f8e02ff */
[----:B--2---:R-:W-:-:S05]  /*14150*/  IMAD R11, R11, UR20, RZ ;  /* 0x000000140b0b7c24 */ /* 0x004fca000f8e02ff */
[----:B------:R-:W-:Y:S01]  /*14160*/  @P6 STG.E desc[UR16][R14.64], R11 ;  /* 0x0000000b0e006986 */ /* 0x000fe2000c101910 */
[----:B---3--:R-:W-:-:S03]  /*14170*/  IMAD R16, R7, UR20, RZ ;  /* 0x0000001407107c24 */ /* 0x008fc6000f8e02ff */
[----:B------:R0:W-:Y:S04]  /*14180*/  @P1 STG.E desc[UR16][R8.64], R17 ;  /* 0x0000001108001986 */ /* 0x0001e8000c101910 */
[----:B------:R1:W-:Y:S04]  /*14190*/  @P0 STG.E desc[UR16][R14.64+0x20], R16 ;  /* 0x000020100e000986 */ /* 0x0003e8000c101910 */
[----:B0-----:R-:W2:Y:S04]  /*141a0*/  LDL.LU R17, [R1+0x9c] ;  /* 0x00009c0001117983 */ /* 0x001ea80000300800 */
[----:B-1----:R-:W3:Y:S01]  /*141b0*/  LDL.LU R15, [R1+0x8c] ;  /* 0x00008c00010f7983 */ /* 0x002ee20000300800 */
[----:B------:R-:W-:-:S02]  /*141c0*/  ISETP.GT.AND P6, PT, R0, 0x41, P3 ;  /* 0x000000410000780c */ /* 0x000fc40001fc4270 */
[----:B------:R-:W-:Y:S01]  /*141d0*/  MOV R12, UR22 ;  /* 0x00000016000c7c02 */ /* 0x000fe20008000f00 */
[----:B------:R-:W4:Y:S01]  /*141e0*/  LDL.LU R14, [R1+0x90] ;  /* 0x00009000010e7983 */ /* 0x000f220000300800 */
[----:B------:R-:W-:-:S03]  /*141f0*/  IADD3 R10, P5, R8, UR9, RZ ;  /* 0x00000009080a7c10 */ /* 0x000fc6000ffbe0ff */
[----:B------:R-:W-:Y:S01]  /*14200*/  IMAD.WIDE.U32 R12, R12, 0x1c, R8 ;  /* 0x0000001c0c0c7825 */ /* 0x000fe200078e0008 */
[----:B------:R-:W5:Y:S01]  /*14210*/  LDL.LU R16, [R1+0xa8] ;  /* 0x0000a80001107983 */ /* 0x000f620000300800 */
[----:B------:R-:W-:Y:S02]  /*14220*/  IADD3.X R11, R9, UR23, RZ, P5, !PT ;  /* 0x00000017090b7c10 */ /* 0x000fe4000affe4ff */
[----:B---3--:R-:W-:-:S05]  /*14230*/  IMAD R15, R15, UR20, RZ ;  /* 0x000000140f0f7c24 */ /* 0x008fca000f8e02ff */
[----:B------:R0:W-:Y:S04]  /*14240*/  @P6 STG.E desc[UR16][R8.64+0x20], R15 ;  /* 0x0000200f08006986 */ /* 0x0001e8000c101910 */
[----:B0-----:R-:W3:Y:S04]  /*14250*/  LDL.LU R8, [R1+0x94] ;  /* 0x0000940001087983 */ /* 0x001ee80000300800 */
[----:B------:R-:W3:Y:S01]  /*14260*/  LDL.LU R9, [R1+0x98] ;  /* 0x0000980001097983 */ /* 0x000ee20000300800 */
[C---:B------:R-:W-:Y:S02]  /*14270*/  ISETP.GT.AND P5, PT, R0.reuse, 0x48, P2 ;  /* 0x000000480000780c */ /* 0x040fe400017a4270 */
[C---:B------:R-:W-:Y:S01]  /*14280*/  ISETP.GT.AND P0, PT, R0.reuse, 0x49, P2 ;  /* 0x000000490000780c */ /* 0x040fe20001704270 */
[----:B------:R-:W-:Y:S01]  /*14290*/  VIADD R13, R13, UR8 ;  /* 0x000000080d0d7c36 */ /* 0x000fe20008000000 */
[----:B------:R-:W-:Y:S01]  /*142a0*/  ISETP.GT.AND P1, PT, R0, 0x48, P3 ;  /* 0x000000480000780c */ /* 0x000fe20001f24270 */
[----:B----4-:R-:W-:Y:S01]  /*142b0*/  IMAD R14, R14, UR20, RZ ;  /* 0x000000140e0e7c24 */ /* 0x010fe2000f8e02ff */
[----:B------:R-:W-:-:S02]  /*142c0*/  MOV R6, UR22 ;  /* 0x0000001600067c02 */ /* 0x000fc40008000f00 */
[C---:B------:R-:W-:Y:S02]  /*142d0*/  ISETP.GT.AND P4, PT, R0.reuse, 0x49, P3 ;  /* 0x000000490000780c */ /* 0x040fe40001f84270 */
[----:B------:R-:W-:-:S03]  /*142e0*/  ISETP.GT.AND P6, PT, R0, 0x50, P2 ;  /* 0x000000500000780c */ /* 0x000fc600017c4270 */
[----:B------:R2:W-:Y:S01]  /*142f0*/  @P5 STG.E desc[UR16][R12.64], R14 ;  /* 0x0000000e0c005986 */ /* 0x0005e2000c101910 */
[----:B------:R-:W-:Y:S01]  /*14300*/  ISETP.GT.AND P5, PT, R0, 0x51, P2 ;  /* 0x000000510000780c */ /* 0x000fe200017a4270 */
[----:B------:R-:W-:-:S04]  /*14310*/  IMAD.WIDE.U32 R6, R6, 0x1c, R10 ;  /* 0x0000001c06067825 */ /* 0x000fc800078e000a */
[----:B------:R-:W-:Y:S02]  /*14320*/  VIADD R7, R7, UR8 ;  /* 0x0000000807077c36 */ /* 0x000fe40008000000 */
[----:B------:R-:W-:Y:S02]  /*14330*/  IMAD R15, R21, UR20, RZ ;  /* 0x00000014150f7c24 */ /* 0x000fe4000f8e02ff */
[----:B------:R-:W-:Y:S02]  /*14340*/  IMAD R19, R19, UR20, RZ ;  /* 0x0000001413137c24 */ /* 0x000fe4000f8e02ff */
[----:B--2---:R-:W-:Y:S02]  /*14350*/  IMAD R14, R17, UR20, RZ ;  /* 0x00000014110e7c24 */ /* 0x004fe4000f8e02ff */
[----:B------:R-:W-:Y:S02]  /*14360*/  IMAD.U32 R21, RZ, RZ, UR22 ;  /* 0x00000016ff157e24 */ /* 0x000fe4000f8e00ff */
[----:B-----5:R-:W-:-:S02]  /*14370*/  IMAD R16, R16, UR20, RZ ;  /* 0x0000001410107c24 */ /* 0x020fc4000f8e02ff */
[----:B---3--:R-:W-:Y:S02]  /*14380*/  IMAD R8, R8, UR20, RZ ;  /* 0x0000001408087c24 */ /* 0x008fe4000f8e02ff */
[----:B------:R-:W-:-:S03]  /*14390*/  IMAD R9, R9, UR20, RZ ;  /* 0x0000001409097c24 */ /* 0x000fc6000f8e02ff */
[----:B------:R0:W-:Y:S04]  /*143a0*/  @P0 STG.E desc[UR16][R10.64], R8 ;  /* 0x000000080a000986 */ /* 0x0001e8000c101910 */
[----:B------:R1:W-:Y:S01]  /*143b0*/  @P1 STG.E desc[UR16][R12.64+0x20], R9 ;  /* 0x000020090c001986 */ /* 0x0003e2000c101910 */
[----:B0-----:R-:W-:-:S03]  /*143c0*/  IADD3 R8, P0, R10, UR9, RZ ;  /* 0x000000090a087c10 */ /* 0x001fc6000ff1e0ff */
[----:B------:R-:W-:Y:S01]  /*143d0*/  @P4 STG.E desc[UR16][R10.64+0x20], R14 ;  /* 0x0000200e0a004986 */ /* 0x000fe2000c101910 */
[----:B-1----:R-:W-:-:S03]  /*143e0*/  IADD3.X R9, R11, UR23, RZ, P0, !PT ;  /* 0x000000170b097c10 */ /* 0x002fc600087fe4ff */
[----:B------:R-:W-:Y:S04]  /*143f0*/  @P6 STG.E desc[UR16][R6.64], R15 ;  /* 0x0000000f06006986 */ /* 0x000fe8000c101910 */
[----:B------:R0:W-:Y:S01]  /*14400*/  @P5 STG.E desc[UR16][R8.64], R19 ;  /* 0x0000001308005986 */ /* 0x0001e2000c101910 */
[----:B------:R-:W-:Y:S01]  /*14410*/  IMAD.WIDE.U32 R12, R21, 0x1c, R8 ;  /* 0x0000001c150c7825 */ /* 0x000fe200078e0008 */
[----:B------:R-:W-:Y:S02]  /*14420*/  ISETP.GT.AND P6, PT, R0, 0x50, P3 ;  /* 0x000000500000780c */ /* 0x000fe40001fc4270 */
[----:B0-----:R-:W2:Y:S04]  /*14430*/  LDL.LU R19, [R1+0xb0] ;  /* 0x0000b00001137983 */ /* 0x001ea80000300800 */
[----:B------:R-:W3:Y:S07]  /*14440*/  LDL.LU R21, [R1+0xac] ;  /* 0x0000ac0001157983 */ /* 0x000eee0000300800 */
[----:B------:R0:W-:Y:S04]  /*14450*/  @P6 STG.E desc[UR16][R6.64+0x20], R16 ;  /* 0x0000201006006986 */ /* 0x0001e8000c101910 */
[----:B0-----:R-:W4:Y:S01]  /*14460*/  LDL.LU R16, [R1+0xc4] ;  /* 0x0000c40001107983 */ /* 0x001f220000300800 */
[----:B------:R-:W-:-:S02]  /*14470*/  IADD3 R10, P0, R8, UR9, RZ ;  /* 0x00000009080a7c10 */ /* 0x000fc4000ff1e0ff */
[C---:B------:R-:W-:Y:S02]  /*14480*/  ISETP.GT.AND P5, PT, R0.reuse, 0x51, P3 ;  /* 0x000000510000780c */ /* 0x040fe40001fa4270 */
[----:B------:R-:W-:Y:S02]  /*14490*/  IADD3.X R11, R9, UR23, RZ, P0, !PT ;  /* 0x00000017090b7c10 */ /* 0x000fe400087fe4ff */
[C---:B------:R-:W-:Y:S02]  /*144a0*/  ISETP.GT.AND P0, PT, R0.reuse, 0x58, P2 ;  /* 0x000000580000780c */ /* 0x040fe40001704270 */
[----:B------:R-:W-:Y:S02]  /*144b0*/  MOV R17, UR22 ;  /* 0x0000001600117c02 */ /* 0x000fe40008000f00 */
[C---:B------:R-:W-:Y:S02]  /*144c0*/  ISETP.GT.AND P4, PT, R0.reuse, 0x59, P2 ;  /* 0x000000590000780c */ /* 0x040fe40001784270 */
[----:B------:R-:W-:-:S02]  /*144d0*/  ISETP.GT.AND P1, PT, R0, 0x58, P3 ;  /* 0x000000580000780c */ /* 0x000fc40001f24270 */
[----:B------:R-:W-:Y:S01]  /*144e0*/  ISETP.GT.AND P6, PT, R0, 0x59, P3 ;  /* 0x000000590000780c */ /* 0x000fe20001fc4270 */
[----:B------:R-:W-:-:S04]  /*144f0*/  IMAD.WIDE.U32 R14, R17, 0x1c, R10 ;  /* 0x0000001c110e7825 */ /* 0x000fc800078e000a */
[----:B------:R-:W-:Y:S02]  /*14500*/  VIADD R13, R13, UR8 ;  /* 0x000000080d0d7c36 */ /* 0x000fe40008000000 */
[----:B------:R-:W-:Y:S02]  /*14510*/  IMAD R23, R23, UR20, RZ ;  /* 0x0000001417177c24 */ /* 0x000fe4000f8e02ff */
[----:B------:R-:W-:Y:S02]  /*14520*/  IMAD R155, R155, UR20, RZ ;  /* 0x000000149b9b7c24 */ /* 0x000fe4000f8e02ff */
[----:B------:R-:W-:Y:S02]  /*14530*/  IMAD R157, R157, UR20, RZ ;  /* 0x000000149d9d7c24 */ /* 0x000fe4000f8e02ff */
[----:B------:R-:W-:Y:S02]  /*14540*/  VIADD R15, R15, UR8 ;  /* 0x000000080f0f7c36 */ /* 0x000fe40008000000 */
[----:B------:R-:W-:-:S02]  /*14550*/  IMAD R161, R161, UR20, RZ ;  /* 0x00000014a1a17c24 */ /* 0x000fc4000f8e02ff */
[----:B------:R-:W-:Y:S02]  /*14560*/  IMAD R163, R163, UR20, RZ ;  /* 0x00000014a3a37c24 */ /* 0x000fe4000f8e02ff */
[----:B------:R-:W-:Y:S02]  /*14570*/  IMAD R167, R167, UR20, RZ ;  /* 0x00000014a7a77c24 */ /* 0x000fe4000f8e02ff */
[----:B---3--:R-:W-:Y:S02]  /*14580*/  IMAD R17, R21, UR20, RZ ;  /* 0x0000001415117c24 */ /* 0x008fe4000f8e02ff */
[----:B--2---:R-:W-:-:S03]  /*14590*/  IMAD R21, R19, UR20, RZ ;  /* 0x0000001413157c24 */ /* 0x004fc6000f8e02ff */
[----:B------:R0:W-:Y:S01]  /*145a0*/  @P5 STG.E desc[UR16][R8.64+0x20], R17 ;  /* 0x0000201108005986 */ /* 0x0001e2000c101910 */
[----:B------:R-:W-:-:S03]  /*145b0*/  IADD3 R6, P5, R10, UR9, RZ ;  /* 0x000000090a067c10 */ /* 0x000fc6000ffbe0ff */
[----:B------:R4:W-:Y:S04]  /*145c0*/  @P0 STG.E desc[UR16][R12.64], R21 ;  /* 0x000000150c000986 */ /* 0x0009e8000c101910 */
[----:B------:R-:W-:Y:S01]  /*145d0*/  @P4 STG.E desc[UR16][R10.64], R23 ;  /* 0x000000170a004986 */ /* 0x000fe2000c101910 */
[----:B------:R-:W-:-:S03]  /*145e0*/  IADD3.X R7, R11, UR23, RZ, P5, !PT ;  /* 0x000000170b077c10 */ /* 0x000fc6000affe4ff */
[----:B------:R-:W-:Y:S01]  /*145f0*/  @P1 STG.E desc[UR16][R12.64+0x20], R155 ;  /* 0x0000209b0c001986 */ /* 0x000fe2000c101910 */
[----:B0-----:R-:W-:-:S03]  /*14600*/  IADD3 R8, P0, R6, UR9, RZ ;  /* 0x0000000906087c10 */ /* 0x001fc6000ff1e0ff */
[----:B------:R0:W-:Y:S01]  /*14610*/  @P6 STG.E desc[UR16][R10.64+0x20], R157 ;  /* 0x0000209d0a006986 */ /* 0x0001e2000c101910 */
[C---:B------:R-:W-:Y:S02]  /*14620*/  ISETP.GT.AND P6, PT, R0.reuse, 0x60, P2 ;  /* 0x000000600000780c */ /* 0x040fe400017c4270 */
[C---:B------:R-:W-:Y:S02]  /*14630*/  ISETP.GT.AND P5, PT, R0.reuse, 0x61, P2 ;  /* 0x000000610000780c */ /* 0x040fe400017a4270 */
[----:B------:R-:W-:Y:S02]  /*14640*/  IADD3.X R9, R7, UR23, RZ, P0, !PT ;  /* 0x0000001707097c10 */ /* 0x000fe400087fe4ff */
[C---:B------:R-:W-:Y:S01]  /*14650*/  ISETP.GT.AND P0, PT, R0.reuse, 0x60, P3 ;  /* 0x000000600000780c */ /* 0x040fe20001f04270 */
[----:B------:R-:W-:Y:S01]  /*14660*/  IMAD R19, R159, UR20, RZ ;  /* 0x000000149f137c24 */ /* 0x000fe2000f8e02ff */
[----:B------:R-:W-:Y:S02]  /*14670*/  MOV R17, UR22 ;  /* 0x0000001600117c02 */ /* 0x000fe40008000f00 */
[----:B------:R-:W-:-:S02]  /*14680*/  ISETP.GT.AND P4, PT, R0, 0x61, P3 ;  /* 0x000000610000780c */ /* 0x000fc40001f84270 */
[----:B------:R-:W-:Y:S01]  /*14690*/  ISETP.GT.AND P1, PT, R0, 0x68, P2 ;  /* 0x000000680000780c */ /* 0x000fe20001724270 */
[----:B----4-:R-:W-:Y:S01]  /*146a0*/  IMAD R21, R16, UR20, RZ ;  /* 0x0000001410157c24 */ /* 0x010fe2000f8e02ff */
[----:B------:R-:W-:Y:S01]  /*146b0*/  @P6 STG.E desc[UR16][R14.64], R19 ;  /* 0x000000130e006986 */ /* 0x000fe2000c101910 */
[----:B0-----:R-:W-:Y:S01]  /*146c0*/  IMAD.WIDE.U32 R10, R17, 0x1c, R6 ;  /* 0x0000001c110a7825 */ /* 0x001fe200078e0006 */
[----:B------:R-:W-:-:S03]  /*146d0*/  ISETP.GT.AND P6, PT, R0, 0x69, P2 ;  /* 0x000000690000780c */ /* 0x000fc600017c4270 */
[----:B------:R-:W-:Y:S01]  /*146e0*/  IMAD R23, R18, UR20, RZ ;  /* 0x0000001412177c24 */ /* 0x000fe2000f8e02ff */
[----:B------:R-:W-:Y:S01]  /*146f0*/  @P5 STG.E desc[UR16][R6.64], R21 ;  /* 0x0000001506005986 */ /* 0x000fe2000c101910 */
[----:B------:R-:W-:Y:S01]  /*14700*/  IMAD R155, R235, UR20, RZ ;  /* 0x00000014eb9b7c24 */ /* 0x000fe2000f8e02ff */
[----:B------:R-:W-:Y:S01]  /*14710*/  IADD3 R16, P5, R8, UR9, RZ ;  /* 0x0000000908107c10 */ /* 0x000fe2000ffbe0ff */
[----:B------:R-:W-:Y:S02]  /*14720*/  VIADD R11, R11, UR8 ;  /* 0x000000080b0b7c36 */ /* 0x000fe40008000000 */
[----:B------:R-:W-:Y:S02]  /*14730*/  IMAD R157, R234, UR20, RZ ;  /* 0x00000014ea9d7c24 */ /* 0x000fe4000f8e02ff */
[----:B------:R-:W-:Y:S01]  /*14740*/  IMAD.U32 R159, RZ, RZ, UR22 ;  /* 0x00000016ff9f7e24 */ /* 0x000fe2000f8e00ff */
[----:B------:R0:W-:Y:S01]  /*14750*/  @P0 STG.E desc[UR16][R14.64+0x20], R23 ;  /* 0x000020170e000986 */ /* 0x0001e2000c101910 */
[----:B------:R-:W-:-:S02]  /*14760*/  IADD3.X R17, R9, UR23, RZ, P5, !PT ;  /* 0x0000001709117c10 */ /* 0x000fc4000affe4ff */
[----:B------:R-:W-:Y:S01]  /*14770*/  IMAD.WIDE.U32 R12, R159, 0x1c, R8 ;  /* 0x0000001c9f0c7825 */ /* 0x000fe200078e0008 */
[----:B------:R1:W-:Y:S01]  /*14780*/  @P4 STG.E desc[UR16][R6.64+0x20], R155 ;  /* 0x0000209b06004986 */ /* 0x0003e2000c101910 */
[C---:B------:R-:W-:Y:S02]  /*14790*/  ISETP.GT.AND P4, PT, R0.reuse, 0x68, P3 ;  /* 0x000000680000780c */ /* 0x040fe40001f84270 */
[----:B------:R-:W-:Y:S01]  /*147a0*/  IMAD R159, R233, UR20, RZ ;  /* 0x00000014e99f7c24 */ /* 0x000fe2000f8e02ff */
[----:B------:R2:W-:Y:S01]  /*147b0*/  @P1 STG.E desc[UR16][R10.64], R157 ;  /* 0x0000009d0a001986 */ /* 0x0005e2000c101910 */
[C---:B------:R-:W-:Y:S02]  /*147c0*/  ISETP.GT.AND P5, PT, R0.reuse, 0x69, P3 ;  /* 0x000000690000780c */ /* 0x040fe40001fa4270 */
[----:B------:R-:W-:Y:S02]  /*147d0*/  ISETP.GT.AND P0, PT, R0, 0x70, P2 ;  /* 0x000000700000780c */ /* 0x000fe40001704270 */
[----:B0-----:R-:W-:Y:S01]  /*147e0*/  IADD3 R14, P1, R16, UR9, RZ ;  /* 0x00000009100e7c10 */ /* 0x001fe2000ff3e0ff */
[----:B------:R0:W-:Y:S01]  /*147f0*/  @P6 STG.E desc[UR16][R8.64], R159 ;  /* 0x0000009f08006986 */ /* 0x0001e2000c101910 */
[----:B------:R-:W-:-:S02]  /*14800*/  ISETP.GT.AND P6, PT, R0, 0x70, P3 ;  /* 0x000000700000780c */ /* 0x000fc40001fc4270 */
[----:B------:R-:W-:Y:S02]  /*14810*/  IADD3.X R15, R17, UR23, RZ, P1, !PT ;  /* 0x00000017110f7c10 */ /* 0x000fe40008ffe4ff */
[----:B------:R-:W-:Y:S01]  /*14820*/  ISETP.GT.AND P1, PT, R0, 0x71, P2 ;  /* 0x000000710000780c */ /* 0x000fe20001724270 */
[----:B------:R-:W-:Y:S01]  /*14830*/  IMAD R21, R232, UR20, RZ ;  /* 0x00000014e8157c24 */ /* 0x000fe2000f8e02ff */
[----:B------:R-:W-:Y:S01]  /*14840*/  IADD3 R13, R13, UR8, RZ ;  /* 0x000000080d0d7c10 */ /* 0x000fe2000fffe0ff */
[----:B------:R-:W-:Y:S02]  /*14850*/  IMAD R23, R231, UR20, RZ ;  /* 0x00000014e7177c24 */ /* 0x000fe4000f8e02ff */
[----:B-1----:R-:W-:Y:S01]  /*14860*/  IMAD R155, R230, UR20, RZ ;  /* 0x00000014e69b7c24 */ /* 0x002fe2000f8e02ff */
[----:B------:R1:W-:Y:S01]  /*14870*/  @P4 STG.E desc[UR16][R10.64+0x20], R21 ;  /* 0x000020150a004986 */ /* 0x0003e2000c101910 */
[----:B--2---:R-:W-:Y:S01]  /*14880*/  IMAD R157, R229, UR20, RZ ;  /* 0x00000014e59d7c24 */ /* 0x004fe2000f8e02ff */
[----:B------:R-:W-:Y:S01]  /*14890*/  ISETP.GT.AND P4, PT, R0, 0x71, P3 ;  /* 0x000000710000780c */ /* 0x000fe20001f84270 */
[----:B0-----:R-:W-:Y:S01]  /*148a0*/  IMAD R159, R228, UR20, RZ ;  /* 0x00000014e49f7c24 */ /* 0x001fe2000f8e02ff */
[----:B------:R0:W-:Y:S01]  /*148b0*/  @P5 STG.E desc[UR16][R8.64+0x20], R23 ;  /* 0x0000201708005986 */ /* 0x0001e2000c101910 */
[----:B------:R-:W-:-:S03]  /*148c0*/  IMAD.U32 R19, RZ, RZ, UR22 ;  /* 0x00000016ff137e24 */ /* 0x000fc6000f8e00ff */
[----:B------:R2:W-:Y:S01]  /*148d0*/  @P0 STG.E desc[UR16][R12.64], R155 ;  /* 0x0000009b0c000986 */ /* 0x0005e2000c101910 */
[C---:B------:R-:W-:Y:S01]  /*148e0*/  ISETP.GT.AND P0, PT, R0.reuse, 0x78, P2 ;  /* 0x000000780000780c */ /* 0x040fe20001704270 */
[----:B------:R-:W-:Y:S02]  /*148f0*/  IMAD.WIDE.U32 R6, R19, 0x1c, R16 ;  /* 0x0000001c13067825 */ /* 0x000fe400078e0010 */
[----:B------:R-:W-:Y:S01]  /*14900*/  @P1 STG.E desc[UR16][R16.64], R157 ;  /* 0x0000009d10001986 */ /* 0x000fe2000c101910 */
[----:B------:R-:W-:Y:S02]  /*14910*/  ISETP.GT.AND P1, PT, R0, 0x79, P2 ;  /* 0x000000790000780c */ /* 0x000fe40001724270 */
[----:B-1----:R-:W-:Y:S01]  /*14920*/  IADD3 R10, P5, R14, UR9, RZ ;  /* 0x000000090e0a7c10 */ /* 0x002fe2000ffbe0ff */
[----:B------:R-:W-:Y:S01]  /*14930*/  @P6 STG.E desc[UR16][R12.64+0x20], R159 ;  /* 0x0000209f0c006986 */ /* 0x000fe2000c101910 */
[C---:B------:R-:W-:Y:S01]  /*14940*/  ISETP.GT.AND P6, PT, R0.reuse, 0x78, P3 ;  /* 0x000000780000780c */ /* 0x040fe20001fc4270 */
[----:B------:R-:W-:Y:S01]  /*14950*/  IMAD R21, R227, UR20, RZ ;  /* 0x00000014e3157c24 */ /* 0x000fe2000f8e02ff */
[----:B------:R-:W-:Y:S01]  /*14960*/  IADD3.X R11, R15, UR23, RZ, P5, !PT ;  /* 0x000000170f0b7c10 */ /* 0x000fe2000affe4ff */
[----:B------:R-:W-:Y:S01]  /*14970*/  VIADD R7, R7, UR8 ;  /* 0x0000000807077c36 */ /* 0x000fe20008000000 */
[----:B------:R-:W-:Y:S01]  /*14980*/  ISETP.GT.AND P5, PT, R0, 0x79, P3 ;  /* 0x000000790000780c */ /* 0x000fe20001fa4270 */
[----:B0-----:R-:W-:Y:S01]  /*14990*/  IMAD R23, R226, UR20, RZ ;  /* 0x00000014e2177c24 */ /* 0x001fe2000f8e02ff */
[----:B------:R0:W-:Y:S01]  /*149a0*/  @P4 STG.E desc[UR16][R16.64+0x20], R21 ;  /* 0x0000201510004986 */ /* 0x0001e2000c101910 */
[----:B--2---:R-:W-:Y:S01]  /*149b0*/  IMAD R155, R225, UR20, RZ ;  /* 0x00000014e19b7c24 */ /* 0x004fe2000f8e02ff */
[----:B------:R-:W-:-:S02]  /*149c0*/  ISETP.GT.AND P4, PT, R0, 0x80, P2 ;  /* 0x000000800000780c */ /* 0x000fc40001784270 */
[----:B------:R-:W-:Y:S01]  /*149d0*/  @P0 STG.E desc[UR16][R6.64], R161 ;  /* 0x000000a106000986 */ /* 0x000fe2000c101910 */
[C---:B------:R-:W-:Y:S01]  /*149e0*/  ISETP.GT.AND P0, PT, R0.reuse, 0x81, P2 ;  /* 0x000000810000780c */ /* 0x040fe20001704270 */
[----:B------:R-:W-:Y:S02]  /*149f0*/  IMAD.WIDE.U32 R18, R19, 0x1c, R14 ;  /* 0x0000001c13127825 */ /* 0x000fe400078e000e */
[----:B------:R1:W-:Y:S01]  /*14a00*/  @P1 STG.E desc[UR16][R14.64], R23 ;  /* 0x000000170e001986 */ /* 0x0003e2000c101910 */
[----:B------:R-:W-:Y:S01]  /*14a10*/  ISETP.GT.AND P1, PT, R0, 0x80, P3 ;  /* 0x000000800000780c */ /* 0x000fe20001f24270 */
[----:B0-----:R-:W-:Y:S02]  /*14a20*/  IMAD R17, R224, UR20, RZ ;  /* 0x00000014e0117c24 */ /* 0x001fe4000f8e02ff */
[----:B------:R0:W-:Y:S01]  /*14a30*/  @P6 STG.E desc[UR16][R6.64+0x20], R155 ;  /* 0x0000209b06006986 */ /* 0x0001e2000c101910 */
[----:B------:R-:W-:Y:S01]  /*14a40*/  IADD3 R12, P6, R10, UR9, RZ ;  /* 0x000000090a0c7c10 */ /* 0x000fe2000ffde0ff */
[----:B------:R-:W-:Y:S01]  /*14a50*/  IMAD R21, R223, UR20, RZ ;  /* 0x00000014df157c24 */ /* 0x000fe2000f8e02ff */
[----:B------:R-:W-:Y:S01]  /*14a60*/  IADD3 R19, R19, UR8, RZ ;  /* 0x0000000813137c10 */ /* 0x000fe2000fffe0ff */
[----:B------:R2:W-:Y:S01]  /*14a70*/  @P5 STG.E desc[UR16][R14.64+0x20], R17 ;  /* 0x000020110e005986 */ /* 0x0005e2000c101910 */
[----:B------:R-:W-:Y:S01]  /*14a80*/  IADD3.X R13, R11, UR23, RZ, P6, !PT ;  /* 0x000000170b0d7c10 */ /* 0x000fe2000b7fe4ff */
[----:B-1----:R-:W-:Y:S01]  /*14a90*/  IMAD R23, R222, UR20, RZ ;  /* 0x00000014de177c24 */ /* 0x002fe2000f8e02ff */
[C---:B------:R-:W-:Y:S01]  /*14aa0*/  ISETP.GT.AND P5, PT, R0.reuse, 0x81, P3 ;  /* 0x000000810000780c */ /* 0x040fe20001fa4270 */
[----:B------:R-:W-:Y:S01]  /*14ab0*/  IMAD.U32 R9, RZ, RZ, UR22 ;  /* 0x00000016ff097e24 */ /* 0x000fe2000f8e00ff */
[----:B------:R-:W-:Y:S01]  /*14ac0*/  ISETP.GT.AND P6, PT, R0, 0x88, P2 ;  /* 0x000000880000780c */ /* 0x000fe200017c4270 */
[----:B------:R1:W-:Y:S01]  /*14ad0*/  @P4 STG.E desc[UR16][R18.64], R21 ;  /* 0x0000001512004986 */ /* 0x0003e2000c101910 */
[----:B0-----:R-:W-:-:S02]  /*14ae0*/  IMAD R155, R221, UR20, RZ ;  /* 0x00000014dd9b7c24 */ /* 0x001fc4000f8e02ff */
[----:B------:R-:W-:Y:S01]  /*14af0*/  IMAD.WIDE.U32 R8, R9, 0x1c, R10 ;  /* 0x0000001c09087825 */ /* 0x000fe200078e000a */
[----:B------:R0:W-:Y:S01]  /*14b00*/  @P0 STG.E desc[UR16][R10.64], R23 ;  /* 0x000000170a000986 */ /* 0x0001e2000c101910 */
[----:B------:R-:W-:Y:S02]  /*14b10*/  ISETP.GT.AND P0, PT, R0, 0x89, P2 ;  /* 0x000000890000780c */ /* 0x000fe40001704270 */
[----:B--2---:R-:W-:Y:S01]  /*14b20*/  IMAD R17, R220, UR20, RZ ;  /* 0x00000014dc117c24 */ /* 0x004fe2000f8e02ff */
[----:B------:R2:W-:Y:S01]  /*14b30*/  @P1 STG.E desc[UR16][R18.64+0x20], R155 ;  /* 0x0000209b12001986 */ /* 0x0005e2000c101910 */
[----:B------:R-:W-:Y:S01]  /*14b40*/  VIADD R9, R9, UR8 ;  /* 0x0000000809097c36 */ /* 0x000fe20008000000 */
[C---:B------:R-:W-:Y:S01]  /*14b50*/  ISETP.GT.AND P1, PT, R0.reuse, 0x88, P3 ;  /* 0x000000880000780c */ /* 0x040fe20001f24270 */
[----:B-1----:R-:W-:Y:S01]  /*14b60*/  IMAD R21, R219, UR20, RZ ;  /* 0x00000014db157c24 */ /* 0x002fe2000f8e02ff */
[----:B------:R-:W-:Y:S01]  /*14b70*/  MOV R7, UR22 ;  /* 0x0000001600077c02 */ /* 0x000fe20008000f00 */
[----:B------:R1:W-:Y:S01]  /*14b80*/  @P5 STG.E desc[UR16][R10.64+0x20], R17 ;  /* 0x000020110a005986 */ /* 0x0003e2000c101910 */
[----:B------:R-:W-:Y:S01]  /*14b90*/  ISETP.GT.AND P4, PT, R0, 0x89, P3 ;  /* 0x000000890000780c */ /* 0x000fe20001f84270 */
[----:B0-----:R-:W-:Y:S01]  /*14ba0*/  IMAD R23, R218, UR20, RZ ;  /* 0x00000014da177c24 */ /* 0x001fe2000f8e02ff */
[C---:B------:R-:W-:Y:S01]  /*14bb0*/  ISETP.GT.AND P5, PT, R0.reuse, 0x90, P2 ;  /* 0x000000900000780c */ /* 0x040fe200017a4270 */
[----:B------:R-:W-:Y:S01]  /*14bc0*/  @P6 STG.E desc[UR16][R8.64], R21 ;  /* 0x0000001508006986 */ /* 0x000fe2000c101910 */
[----:B------:R-:W-:Y:S01]  /*14bd0*/  ISETP.GT.AND P6, PT, R0, 0x91, P2 ;  /* 0x000000910000780c */ /* 0x000fe200017c4270 */
[----:B------:R-:W-:-:S02]  /*14be0*/  IMAD.WIDE.U32 R6, R7, 0x1c, R12 ;  /* 0x0000001c07067825 */ /* 0x000fc400078e000c */
[----:B------:R-:W-:Y:S01]  /*14bf0*/  @P0 STG.E desc[UR16][R12.64], R23 ;  /* 0x000000170c000986 */ /* 0x000fe2000c101910 */
[----:B------:R-:W-:Y:S01]  /*14c00*/  IADD3 R14, P0, R12, UR9, RZ ;  /* 0x000000090c0e7c10 */ /* 0x000fe2000ff1e0ff */
[----:B--2---:R-:W-:Y:S02]  /*14c10*/  IMAD R19, R217, UR20, RZ ;  /* 0x00000014d9137c24 */ /* 0x004fe4000f8e02ff */
[----:B------:R-:W-:Y:S01]  /*14c20*/  IMAD R155, R216, UR20, RZ ;  /* 0x00000014d89b7c24 */ /* 0x000fe2000f8e02ff */
[----:B------:R-:W-:Y:S01]  /*14c30*/  IADD3.X R15, R13, UR23, RZ, P0, !PT ;  /* 0x000000170d0f7c10 */ /* 0x000fe200087fe4ff */
[----:B------:R-:W-:Y:S01]  /*14c40*/  VIADD R7, R7, UR8 ;  /* 0x0000000807077c36 */ /* 0x000fe20008000000 */
[----:B------:R0:W-:Y:S01]  /*14c50*/  @P1 STG.E desc[UR16][R8.64+0x20], R19 ;  /* 0x0000201308001986 */ /* 0x0001e2000c101910 */
[----:B------:R-:W-:Y:S01]  /*14c60*/  IMAD R157, R215, UR20, RZ ;  /* 0x00000014d79d7c24 */ /* 0x000fe2000f8e02ff */
[----:B------:R-:W-:Y:S01]  /*14c70*/  ISETP.GT.AND P0, PT, R0, 0x90, P3 ;  /* 0x000000900000780c */ /* 0x000fe20001f04270 */
[----:B------:R-:W-:Y:S01]  /*14c80*/  IMAD R159, R214, UR20, RZ ;  /* 0x00000014d69f7c24 */ /* 0x000fe2000f8e02ff */
[----:B-1----:R-:W-:Y:S01]  /*14c90*/  IADD3 R10, P1, R14, UR9, RZ ;  /* 0x000000090e0a7c10 */ /* 0x002fe2000ff3e0ff */
[----:B------:R1:W-:Y:S01]  /*14ca0*/  @P4 STG.E desc[UR16][R12.64+0x20], R155 ;  /* 0x0000209b0c004986 */ /* 0x0003e2000c101910 */
[----:B------:R-:W-:-:S02]  /*14cb0*/  IMAD.U32 R17, RZ, RZ, UR22 ;  /* 0x00000016ff117e24 */ /* 0x000fc4000f8e00ff */
[----:B------:R-:W-:Y:S01]  /*14cc0*/  IADD3.X R11, R15, UR23, RZ, P1, !PT ;  /* 0x000000170f0b7c10 */ /* 0x000fe20008ffe4ff */
[----:B------:R-:W-:Y:S01]  /*14cd0*/  @P5 STG.E desc[UR16][R6.64], R157 ;  /* 0x0000009d06005986 */ /* 0x000fe2000c101910 */
[C---:B------:R-:W-:Y:S02]  /*14ce0*/  ISETP.GT.AND P5, PT, R0.reuse, 0x98, P2 ;  /* 0x000000980000780c */ /* 0x040fe400017a4270 */
[----:B0-----:R-:W-:Y:S01]  /*14cf0*/  MOV R9, UR22 ;  /* 0x0000001600097c02 */ /* 0x001fe20008000f00 */
[----:B------:R-:W-:Y:S01]  /*14d00*/  @P6 STG.E desc[UR16][R14.64], R159 ;  /* 0x0000009f0e006986 */ /* 0x000fe2000c101910 */
[C---:B------:R-:W-:Y:S01]  /*14d10*/  ISETP.GT.AND P6, PT, R0.reuse, 0x91, P3 ;  /* 0x000000910000780c */ /* 0x040fe20001fc4270 */
[----:B------:R-:W-:Y:S01]  /*14d20*/  IMAD R21, R213, UR20, RZ ;  /* 0x00000014d5157c24 */ /* 0x000fe2000f8e02ff */
[C---:B------:R-:W-:Y:S01]  /*14d30*/  ISETP.GT.AND P4, PT, R0.reuse, 0x99, P2 ;  /* 0x000000990000780c */ /* 0x040fe20001784270 */
[----:B------:R-:W-:Y:S01]  /*14d40*/  IMAD.WIDE.U32 R8, R9, 0x1c, R10 ;  /* 0x0000001c09087825 */ /* 0x000fe200078e000a */
[----:B------:R-:W-:-:S03]  /*14d50*/  ISETP.GT.AND P1, PT, R0, 0x98, P3 ;  /* 0x000000980000780c */ /* 0x000fc60001f24270 */
[----:B------:R-:W-:Y:S01]  /*14d60*/  IMAD.WIDE.U32 R16, R17, 0x1c, R14 ;  /* 0x0000001c11107825 */ /* 0x000fe200078e000e */
[----:B------:R0:W-:Y:S01]  /*14d70*/  @P0 STG.E desc[UR16][R6.64+0x20], R21 ;  /* 0x0000201506000986 */ /* 0x0001e2000c101910 */
[----:B------:R-:W-:Y:S02]  /*14d80*/  ISETP.GT.AND P0, PT, R0, 0x99, P3 ;  /* 0x000000990000780c */ /* 0x000fe40001f04270 */
[----:B------:R-:W-:Y:S02]  /*14d90*/  IMAD R19, R212, UR20, RZ ;  /* 0x00000014d4137c24 */ /* 0x000fe4000f8e02ff */
[----:B-1----:R-:W-:Y:S02]  /*14da0*/  VIADD R13, R9, UR8 ;  /* 0x00000008090d7c36 */ /* 0x002fe40008000000 */
[----:B------:R-:W-:Y:S02]  /*14db0*/  VIADD R17, R17, UR8 ;  /* 0x0000000811117c36 */ /* 0x000fe40008000000 */
[----:B------:R-:W-:-:S02]  /*14dc0*/  IMAD R9, R211, UR20, RZ ;  /* 0x00000014d3097c24 */ /* 0x000fc4000f8e02ff */
[----:B------:R-:W-:Y:S02]  /*14dd0*/  IMAD R23, R210, UR20, RZ ;  /* 0x00000014d2177c24 */ /* 0x000fe4000f8e02ff */
[----:B------:R-:W-:Y:S01]  /*14de0*/  IMAD R155, R209, UR20, RZ ;  /* 0x00000014d19b7c24 */ /* 0x000fe2000f8e02ff */
[----:B------:R1:W-:Y:S01]  /*14df0*/  @P6 STG.E desc[UR16][R14.64+0x20], R19 ;  /* 0x000020130e006986 */ /* 0x0003e2000c101910 */
[----:B0-----:R-:W-:-:S03]  /*14e00*/  IMAD R21, R208, UR20, RZ ;  /* 0x00000014d0157c24 */ /* 0x001fc6000f8e02ff */
[----:B------:R-:W-:Y:S01]  /*14e10*/  @P5 STG.E desc[UR16][R16.64], R9 ;  /* 0x0000000910005986 */ /* 0x000fe2000c101910 */
[----:B------:R-:W-:-:S03]  /*14e20*/  ISETP.GT.AND P5, PT, R0, 0xa1, P2 ;  /* 0x000000a10000780c */ /* 0x000fc600017a4270 */
[----:B------:R-:W-:Y:S01]  /*14e30*/  @P4 STG.E desc[UR16][R10.64], R23 ;  /* 0x000000170a004986 */ /* 0x000fe2000c101910 */
[----:B------:R-:W-:-:S03]  /*14e40*/  ISETP.GT.AND P4, PT, R0, 0xa0, P3 ;  /* 0x000000a00000780c */ /* 0x000fc60001f84270 */
[----:B------:R0:W-:Y:S01]  /*14e50*/  @P1 STG.E desc[UR16][R16.64+0x20], R155 ;  /* 0x0000209b10001986 */ /* 0x0001e2000c101910 */
[----:B------:R-:W-:Y:S02]  /*14e60*/  ISETP.GT.AND P1, PT, R0, 0xa0, P2 ;  /* 0x000000a00000780c */ /* 0x000fe40001724270 */
[----:B------:R-:W-:Y:S01]  /*14e70*/  IADD3 R6, P6, R10, UR9, RZ ;  /* 0x000000090a067c10 */ /* 0x000fe2000ffde0ff */
[----:B------:R2:W-:Y:S01]  /*14e80*/  @P0 STG.E desc[UR16][R10.64+0x20], R21 ;  /* 0x000020150a000986 */ /* 0x0005e2000c101910 */
[----:B------:R-:W-:Y:S01]  /*14e90*/  ISETP.GT.AND P0, PT, R0, 0xa1, P3 ;  /* 0x000000a10000780c */ /* 0x000fe20001f04270 */
[----:B------:R-:W-:Y:S01]  /*14ea0*/  IMAD R157, R207, UR20, RZ ;  /* 0x00000014cf9d7c24 */ /* 0x000fe2000f8e02ff */
[----:B------:R-:W-:Y:S01]  /*14eb0*/  MOV R12, R8 ;  /* 0x00000008000c7202 */ /* 0x000fe20000000f00 */
[----:B-1----:R-:W-:Y:S01]  /*14ec0*/  IMAD R19, R206, UR20, RZ ;  /* 0x00000014ce137c24 */ /* 0x002fe2000f8e02ff */
[----:B------:R-:W-:Y:S01]  /*14ed0*/  IADD3.X R7, R11, UR23, RZ, P6, !PT ;  /* 0x000000170b077c10 */ /* 0x000fe2000b7fe4ff */
[----:B0-----:R-:W-:-:S04]  /*14ee0*/  IMAD R17, R205, UR20, RZ ;  /* 0x00000014cd117c24 */ /* 0x001fc8000f8e02ff */
[----:B------:R-:W-:Y:S01]  /*14ef0*/  @P1 STG.E desc[UR16][R12.64], R157 ;  /* 0x0000009d0c001986 */ /* 0x000fe2000c101910 */
[----:B------:R-:W-:Y:S01]  /*14f00*/  IMAD.U32 R9, RZ, RZ, UR22 ;  /* 0x00000016ff097e24 */ /* 0x000fe2000f8e00ff */
[----:B------:R-:W-:Y:S01]  /*14f10*/  ISETP.GT.AND P6, PT, R0, 0xa8, P2 ;  /* 0x000000a80000780c */ /* 0x000fe200017c4270 */
[----:B--2---:R-:W-:Y:S01]  /*14f20*/  IMAD R21, R204, UR20, RZ ;  /* 0x00000014cc157c24 */ /* 0x004fe2000f8e02ff */
[----:B------:R-:W-:Y:S01]  /*14f30*/  @P5 STG.E desc[UR16][R6.64], R19 ;  /* 0x0000001306005986 */ /* 0x000fe2000c101910 */
[----:B------:R-:W-:-:S03]  /*14f40*/  ISETP.GT.AND P1, PT, R0, 0xa8, P3 ;  /* 0x000000a80000780c */ /* 0x000fc60001f24270 */
[----:B------:R0:W-:Y:S01]  /*14f50*/  @P4 STG.E desc[UR16][R12.64+0x20], R17 ;  /* 0x000020110c004986 */ /* 0x0001e2000c101910 */
[----:B------:R-:W-:Y:S01]  /*14f60*/  ISETP.GT.AND P4, PT, R0, 0xa9, P2 ;  /* 0x000000a90000780c */ /* 0x000fe20001784270 */
[----:B------:R-:W-:Y:S01]  /*14f70*/  IMAD.WIDE.U32 R8, R9, 0x1c, R6 ;  /* 0x0000001c09087825 */ /* 0x000fe200078e0006 */
[----:B------:R-:W-:Y:S01]  /*14f80*/  IADD3 R10, P5, R6, UR9, RZ ;  /* 0x00000009060a7c10 */ /* 0x000fe2000ffbe0ff */
[----:B------:R1:W-:Y:S01]  /*14f90*/  @P0 STG.E desc[UR16][R6.64+0x20], R21 ;  /* 0x0000201506000986 */ /* 0x0003e2000c101910 */
[----:B------:R-:W-:Y:S01]  /*14fa0*/  ISETP.GT.AND P0, PT, R0, 0xa9, P3 ;  /* 0x000000a90000780c */ /* 0x000fe20001f04270 */
[----:B------:R-:W-:Y:S01]  /*14fb0*/  VIADD R15, R9, UR8 ;  /* 0x00000008090f7c36 */ /* 0x000fe20008000000 */
[----:B------:R-:W-:Y:S01]  /*14fc0*/  MOV R14, R8 ;  /* 0x00000008000e7202 */ /* 0x000fe20000000f00 */
[----:B------:R-:W-:Y:S01]  /*14fd0*/  IMAD R23, R203, UR20, RZ ;  /* 0x00000014cb177c24 */ /* 0x000fe2000f8e02ff */
[----:B------:R-:W-:Y:S01]  /*14fe0*/  IADD3.X R11, R7, UR23, RZ, P5, !PT ;  /* 0x00000017070b7c10 */ /* 0x000fe2000affe4ff */
[----:B------:R-:W-:-:S02]  /*14ff0*/  IMAD.U32 R9, RZ, RZ, UR22 ;  /* 0x00000016ff097e24 */ /* 0x000fc4000f8e00ff */
[----:B0-----:R-:W-:Y:S01]  /*15000*/  IMAD R17, R202, UR20, RZ ;  /* 0x00000014ca117c24 */ /* 0x001fe2000f8e02ff */
[----:B------:R-:W-:Y:S01]  /*15010*/  ISETP.GT.AND P5, PT, R0, 0xb0, P2 ;  /* 0x000000b00000780c */ /* 0x000fe200017a4270 */
[----:B------:R-:W-:Y:S01]  /*15020*/  IMAD R155, R201, UR20, RZ ;  /* 0x00000014c99b7c24 */ /* 0x000fe2000f8e02ff */
[----:B------:R0:W-:Y:S01]  /*15030*/  @P6 STG.E desc[UR16][R14.64], R23 ;  /* 0x000000170e006986 */ /* 0x0001e2000c101910 */
[----:B-1----:R-:W-:Y:S01]  /*15040*/  IMAD R7, R200, UR20, RZ ;  /* 0x00000014c8077c24 */ /* 0x002fe2000f8e02ff */
[----:B------:R-:W-:Y:S01]  /*15050*/  IADD3 R12, P6, R10, UR9, RZ ;  /* 0x000000090a0c7c10 */ /* 0x000fe2000ffde0ff */
[----:B------:R-:W-:Y:S01]  /*15060*/  IMAD.WIDE.U32 R8, R9, 0x1c, R10 ;  /* 0x0000001c09087825 */ /* 0x000fe200078e000a */
[----:B------:R1:W-:Y:S01]  /*15070*/  @P4 STG.E desc[UR16][R10.64], R17 ;  /* 0x000000110a004986 */ /* 0x0003e2000c101910 */
[----:B------:R-:W-:-:S03]  /*15080*/  ISETP.GT.AND P4, PT, R0, 0xb1, P2 ;  /* 0x000000b10000780c */ /* 0x000fc60001784270 */
[----:B------:R2:W-:Y:S01]  /*15090*/  @P1 STG.E desc[UR16][R14.64+0x20], R155 ;  /* 0x0000209b0e001986 */ /* 0x0005e2000c101910 */
[----:B------:R-:W-:Y:S01]  /*150a0*/  ISETP.GT.AND P1, PT, R0, 0xb0, P3 ;  /* 0x000000b00000780c */ /* 0x000fe20001f24270 */
[----:B------:R-:W-:Y:S01]  /*150b0*/  VIADD R19, R9, UR8 ;  /* 0x0000000809137c36 */ /* 0x000fe20008000000 */
[----:B------:R-:W-:Y:S01]  /*150c0*/  MOV R18, R8 ;  /* 0x0000000800127202 */ /* 0x000fe20000000f00 */
[----:B------:R3:W-:Y:S01]  /*150d0*/  @P0 STG.E desc[UR16][R10.64+0x20], R7 ;  /* 0x000020070a000986 */ /* 0x0007e2000c101910 */
[----:B------:R-:W-:Y:S01]  /*150e0*/  IMAD R21, R199, UR20, RZ ;  /* 0x00000014c7157c24 */ /* 0x000fe2000f8e02ff */
[----:B------:R-:W-:Y:S02]  /*150f0*/  IADD3.X R13, R11, UR23, RZ, P6, !PT ;  /* 0x000000170b0d7c10 */ /* 0x000fe4000b7fe4ff */
[----:B------:R-:W-:Y:S01]  /*15100*/  IADD3 R16, P0, R12, UR9, RZ ;  /* 0x000000090c107c10 */ /* 0x000fe2000ff1e0ff */
[----:B0-----:R-:W-:Y:S01]  /*15110*/  IMAD R23, R198, UR20, RZ ;  /* 0x00000014c6177c24 */ /* 0x001fe2000f8e02ff */
[----:B------:R-:W-:Y:S02]  /*15120*/  @P5 STG.E desc[UR16][R18.64], R21 ;  /* 0x0000001512005986 */ /* 0x000fe4000c101910 */
[----:B-1----:R-:W-:Y:S01]  /*15130*/  IADD3.X R17, R13, UR23, RZ, P0, !PT ;  /* 0x000000170d117c10 */ /* 0x002fe200087fe4ff */
[----:B--2---:R-:W-:Y:S01]  /*15140*/  IMAD R155, R197, UR20, RZ ;  /* 0x00000014c59b7c24 */ /* 0x004fe2000f8e02ff */
[----:B------:R-:W-:-:S02]  /*15150*/  IADD3 R8, P0, R16, UR9, RZ ;  /* 0x0000000910087c10 */ /* 0x000fc4000ff1e0ff */
[C---:B------:R-:W-:Y:S01]  /*15160*/  ISETP.GT.AND P5, PT, R0.reuse, 0xb1, P3 ;  /* 0x000000b10000780c */ /* 0x040fe20001fa4270 */
[----:B------:R-:W-:Y:S01]  /*15170*/  @P4 STG.E desc[UR16][R12.64], R23 ;  /* 0x000000170c004986 */ /* 0x000fe2000c101910 */
[----:B---3--:R-:W-:Y:S01]  /*15180*/  IMAD.U32 R7, RZ, RZ, UR22 ;  /* 0x00000016ff077e24 */ /* 0x008fe2000f8e00ff */
[----:B------:R-:W-:Y:S02]  /*15190*/  MOV R15, UR22 ;  /* 0x00000016000f7c02 */ /* 0x000fe40008000f00 */
[----:B------:R-:W-:Y:S01]  /*151a0*/  IADD3.X R9, R17, UR23, RZ, P0, !PT ;  /* 0x0000001711097c10 */ /* 0x000fe200087fe4ff */
[----:B------:R0:W-:Y:S01]  /*151b0*/  @P1 STG.E desc[UR16][R18.64+0x20], R155 ;  /* 0x0000209b12001986 */ /* 0x0001e2000c101910 */
[C---:B------:R-:W-:Y:S02]  /*151c0*/  ISETP.GT.AND P6, PT, R0.reuse, 0xb8, P2 ;  /* 0x000000b80000780c */ /* 0x040fe400017c4270 */
[C---:B------:R-:W-:Y:S02]  /*151d0*/  ISETP.GT.AND P0, PT, R0.reuse, 0xb9, P2 ;  /* 0x000000b90000780c */ /* 0x040fe40001704270 */
[C---:B------:R-:W-:Y:S01]  /*151e0*/  ISETP.GT.AND P1, PT, R0.reuse, 0xb8, P3 ;  /* 0x000000b80000780c */ /* 0x040fe20001f24270 */
[----:B------:R-:W-:Y:S01]  /*151f0*/  IMAD.WIDE.U32 R6, R7, 0x1c, R12 ;  /* 0x0000001c07067825 */ /* 0x000fe200078e000c */
[----:B------:R-:W-:-:S03]  /*15200*/  ISETP.GT.AND P4, PT, R0, 0xb9, P3 ;  /* 0x000000b90000780c */ /* 0x000fc60001f84270 */
[----:B------:R-:W-:Y:S02]  /*15210*/  IMAD R157, R196, UR20, RZ ;  /* 0x00000014c49d7c24 */ /* 0x000fe4000f8e02ff */
[----:B------:R-:W-:-:S04]  /*15220*/  IMAD.WIDE.U32 R14, R15, 0x1c, R8 ;  /* 0x0000001c0f0e7825 */ /* 0x000fc800078e0008 */
[----:B------:R-:W-:Y:S02]  /*15230*/  IMAD.U32 R11, RZ, RZ, UR22 ;  /* 0x00000016ff0b7e24 */ /* 0x000fe4000f8e00ff */
[----:B0-----:R-:W-:Y:S02]  /*15240*/  VIADD R19, R7, UR8 ;  /* 0x0000000807137c36 */ /* 0x001fe40008000000 */
[----:B------:R-:W-:Y:S02]  /*15250*/  IMAD.MOV.U32 R18, RZ, RZ, R6 ;  /* 0x000000ffff127224 */ /* 0x000fe400078e0006 */
[----:B------:R-:W-:Y:S01]  /*15260*/  IMAD R23, R195, UR20, RZ ;  /* 0x00000014c3177c24 */ /* 0x000fe2000f8e02ff */
[----:B------:R-:W-:Y:S01]  /*15270*/  MOV R6, R14 ;  /* 0x0000000e00067202 */ /* 0x000fe20000000f00 */
[----:B------:R-:W-:Y:S01]  /*15280*/  IMAD R155, R194, UR20, RZ ;  /* 0x00000014c29b7c24 */ /* 0x000fe2000f8e02ff */
[----:B------:R0:W-:Y:S01]  /*15290*/  @P5 STG.E desc[UR16][R12.64+0x20], R157 ;  /* 0x0000209d0c005986 */ /* 0x0001e2000c101910 */
[----:B------:R-:W-:Y:S01]  /*152a0*/  IMAD R159, R193, UR20, RZ ;  /* 0x00000014c19f7c24 */ /* 0x000fe2000f8e02ff */
[----:B------:R-:W-:Y:S01]  /*152b0*/  IADD3 R14, P5, R8, UR9, RZ ;  /* 0x00000009080e7c10 */ /* 0x000fe2000ffbe0ff */
[----:B------:R-:W-:Y:S01]  /*152c0*/  IMAD.WIDE.U32 R10, R11, 0x1c, R16 ;  /* 0x0000001c0b0a7825 */ /* 0x000fe200078e0010 */
[----:B------:R-:W-:Y:S03]  /*152d0*/  @P6 STG.E desc[UR16][R18.64], R23 ;  /* 0x0000001712006986 */ /* 0x000fe6000c101910 */
[----:B------:R-:W-:Y:S01]  /*152e0*/  IMAD R161, R192, UR20, RZ ;  /* 0x00000014c0a17c24 */ /* 0x000fe2000f8e02ff */
[----:B------:R-:W-:Y:S01]  /*152f0*/  IADD3 R7, R15, UR8, RZ ;  /* 0x000000080f077c10 */ /* 0x000fe2000fffe0ff */
[----:B------:R1:W-:Y:S01]  /*15300*/  @P0 STG.E desc[UR16][R16.64], R155 ;  /* 0x0000009b10000986 */ /* 0x0003e2000c101910 */
[----:B------:R-:W-:Y:S01]  /*15310*/  VIADD R21, R11, UR8 ;  /* 0x000000080b157c36 */ /* 0x000fe20008000000 */
[----:B------:R-:W-:Y:S01]  /*15320*/  IADD3.X R15, R9, UR23, RZ, P5, !PT ;  /* 0x00000017090f7c10 */ /* 0x000fe2000affe4ff */
[----:B------:R-:W-:Y:S01]  /*15330*/  IMAD.MOV.U32 R20, RZ, RZ, R10 ;  /* 0x000000ffff147224 */ /* 0x000fe200078e000a */
[----:B------:R-:W-:Y:S01]  /*15340*/  @P1 STG.E desc[UR16][R18.64+0x20], R159 ;  /* 0x0000209f12001986 */ /* 0x000fe2000c101910 */
[----:B------:R-:W-:-:S03]  /*15350*/  IMAD.U32 R11, RZ, RZ, UR22 ;  /* 0x00000016ff0b7e24 */ /* 0x000fc6000f8e00ff */
[----:B------:R2:W-:Y:S01]  /*15360*/  @P4 STG.E desc[UR16][R16.64+0x20], R161 ;  /* 0x000020a110004986 */ /* 0x0005e2000c101910 */
[----:B------:R-:W-:Y:S01]  /*15370*/  IADD3 R10, P4, R14, UR9, RZ ;  /* 0x000000090e0a7c10 */ /* 0x000fe2000ff9e0ff */
[----:B0-----:R-:W-:Y:S01]  /*15380*/  IMAD.WIDE.U32 R12, R11, 0x1c, R14 ;  /* 0x0000001c0b0c7825 */ /* 0x001fe200078e000e */
[C---:B------:R-:W-:Y:S02]  /*15390*/  ISETP.GT.AND P0, PT, R0.reuse, 0xc0, P2 ;  /* 0x000000c00000780c */ /* 0x040fe40001704270 */
[C---:B------:R-:W-:Y:S02]  /*153a0*/  ISETP.GT.AND P1, PT, R0.reuse, 0xc1, P2 ;  /* 0x000000c10000780c */ /* 0x040fe40001724270 */
[----:B------:R-:W-:Y:S02]  /*153b0*/  IADD3.X R11, R15, UR23, RZ, P4, !PT ;  /* 0x000000170f0b7c10 */ /* 0x000fe4000a7fe4ff */
[C---:B------:R-:W-:Y:S02]  /*153c0*/  ISETP.GT.AND P4, PT, R0.reuse, 0xc0, P3 ;  /* 0x000000c00000780c */ /* 0x040fe40001f84270 */
[C---:B------:R-:W-:Y:S01]  /*153d0*/  ISETP.GT.AND P5, PT, R0.reuse, 0xc1, P3 ;  /* 0x000000c10000780c */ /* 0x040fe20001fa4270 */
[----:B-1----:R-:W-:Y:S01]  /*153e0*/  IMAD.U32 R155, RZ, RZ, UR22 ;  /* 0x00000016ff9b7e24 */ /* 0x002fe2000f8e00ff */
[----:B------:R-:W-:Y:S01]  /*153f0*/  ISETP.GT.AND P6, PT, R0, 0xc8, P2 ;  /* 0x000000c80000780c */ /* 0x000fe200017c4270 */
[----:B------:R-:W-:-:S02]  /*15400*/  IMAD R157, R191, UR20, RZ ;  /* 0x00000014bf9d7c24 */ /* 0x000fc4000f8e02ff */
[----:B--2---:R-:W-:-:S04]  /*15410*/  IMAD.WIDE.U32 R16, R155, 0x1c, R10 ;  /* 0x0000001c9b107825 */ /* 0x004fc800078e000a */
[----:B------:R-:W-:Y:S02]  /*15420*/  IMAD R19, R190, UR20, RZ ;  /* 0x00000014be137c24 */ /* 0x000fe4000f8e02ff */
[----:B------:R-:W-:Y:S02]  /*15430*/  IMAD R155, R189, UR20, RZ ;  /* 0x00000014bd9b7c24 */ /* 0x000fe4000f8e02ff */
[----:B------:R-:W-:Y:S01]  /*15440*/  IMAD R159, R188, UR20, RZ ;  /* 0x00000014bc9f7c24 */ /* 0x000fe2000f8e02ff */
[----:B------:R0:W-:Y:S01]  /*15450*/  @P0 STG.E desc[UR16][R20.64], R157 ;  /* 0x0000009d14000986 */ /* 0x0001e2000c101910 */
[----:B------:R-:W-:Y:S01]  /*15460*/  IMAD R161, R187, UR20, RZ ;  /* 0x00000014bba17c24 */ /* 0x000fe2000f8e02ff */
[C---:B------:R-:W-:Y:S02]  /*15470*/  ISETP.GT.AND P0, PT, R0.reuse, 0xc9, P2 ;  /* 0x000000c90000780c */ /* 0x040fe40001704270 */
[----:B------:R-:W-:Y:S04]  /*15480*/  @P1 STG.E desc[UR16][R8.64], R19 ;  /* 0x0000001308001986 */ /* 0x000fe8000c101910 */
[----:B------:R1:W-:Y:S01]  /*15490*/  @P4 STG.E desc[UR16][R20.64+0x20], R155 ;  /* 0x0000209b14004986 */ /* 0x0003e2000c101910 */
[----:B------:R-:W-:-:S03]  /*154a0*/  ISETP.GT.AND P4, PT, R0, 0xd0, P2 ;  /* 0x000000d00000780c */ /* 0x000fc60001784270 */
[----:B------:R-:W-:Y:S01]  /*154b0*/  @P5 STG.E desc[UR16][R8.64+0x20], R159 ;  /* 0x0000209f08005986 */ /* 0x000fe2000c101910 */
[----:B------:R-:W-:-:S03]  /*154c0*/  ISETP.GT.AND P5, PT, R0, 0xc8, P3 ;  /* 0x000000c80000780c */ /* 0x000fc60001fa4270 */
[----:B------:R-:W-:Y:S01]  /*154d0*/  @P6 STG.E desc[UR16][R6.64], R161 ;  /* 0x000000a106006986 */ /* 0x000fe2000c101910 */
[----:B------:R-:W-:Y:S01]  /*154e0*/  ISETP.GT.AND P6, PT, R0, 0xc9, P3 ;  /* 0x000000c90000780c */ /* 0x000fe20001fc4270 */
[----:B------:R-:W-:Y:S01]  /*154f0*/  IMAD.MOV.U32 R22, RZ, RZ, R12 ;  /* 0x000000ffff167224 */ /* 0x000fe200078e000c */
[----:B------:R-:W-:Y:S01]  /*15500*/  MOV R12, R16 ;  /* 0x00000010000c7202 */ /* 0x000fe20000000f00 */
[----:B0-----:R-:W-:Y:S01]  /*15510*/  IMAD R157, R186, UR20, RZ ;  /* 0x00000014ba9d7c24 */ /* 0x001fe2000f8e02ff */
[----:B------:R-:W-:Y:S01]  /*15520*/  IADD3 R16, P1, R10, UR9, RZ ;  /* 0x000000090a107c10 */ /* 0x000fe2000ff3e0ff */
[----:B-1----:R-:W-:Y:S01]  /*15530*/  IMAD R21, R185, UR20, RZ ;  /* 0x00000014b9157c24 */ /* 0x002fe2000f8e02ff */
[----:B------:R-:W-:Y:S01]  /*15540*/  IADD3 R23, R13, UR8, RZ ;  /* 0x000000080d177c10 */ /* 0x000fe2000fffe0ff */
[----:B------:R-:W-:Y:S01]  /*15550*/  VIADD R13, R17, UR8 ;  /* 0x00000008110d7c36 */ /* 0x000fe20008000000 */
[----:B------:R0:W-:Y:S01]  /*15560*/  @P0 STG.E desc[UR16][R14.64], R157 ;  /* 0x0000009d0e000986 */ /* 0x0001e2000c101910 */
[----:B------:R-:W-:-:S02]  /*15570*/  IADD3.X R17, R11, UR23, RZ, P1, !PT ;  /* 0x000000170b117c10 */ /* 0x000fc40008ffe4ff */
[C---:B------:R-:W-:Y:S01]  /*15580*/  ISETP.GT.AND P0, PT, R0.reuse, 0xd1, P2 ;  /* 0x000000d10000780c */ /* 0x040fe20001704270 */
[----:B------:R-:W-:Y:S01]  /*15590*/  @P5 STG.E desc[UR16][R6.64+0x20], R163 ;  /* 0x000020a306005986 */ /* 0x000fe2000c101910 */
[C---:B------:R-:W-:Y:S02]  /*155a0*/  ISETP.GT.AND P1, PT, R0.reuse, 0xd0, P3 ;  /* 0x000000d00000780c */ /* 0x040fe40001f24270 */
[C---:B------:R-:W-:Y:S01]  /*155b0*/  ISETP.GT.AND P5, PT, R0.reuse, 0xd1, P3 ;  /* 0x000000d10000780c */ /* 0x040fe20001fa4270 */
[----:B------:R-:W-:Y:S04]  /*155c0*/  @P6 STG.E desc[UR16][R14.64+0x20], R167 ;  /* 0x000020a70e006986 */ /* 0x000fe8000c101910 */
[----:B------:R1:W-:Y:S01]  /*155d0*/  @P4 STG.E desc[UR16][R22.64], R21 ;  /* 0x0000001516004986 */ /* 0x0003e2000c101910 */
[----:B------:R-:W-:Y:S01]  /*155e0*/  ISETP.GT.AND P4, PT, R0, 0xd8, P2 ;  /* 0x000000d80000780c */ /* 0x000fe20001784270 */
[----:B------:R-:W-:Y:S01]  /*155f0*/  IMAD R155, R184, UR20, RZ ;  /* 0x00000014b89b7c24 */ /* 0x000fe2000f8e02ff */
[----:B------:R-:W-:Y:S01]  /*15600*/  IADD3 R18, P6, R16, UR9, RZ ;  /* 0x0000000910127c10 */ /* 0x000fe2000ffde0ff */
[----:B0-----:R-:W-:-:S02]  /*15610*/  IMAD R157, R183, UR20, RZ ;  /* 0x00000014b79d7c24 */ /* 0x001fc4000f8e02ff */
[----:B------:R-:W-:Y:S01]  /*15620*/  IMAD R159, R181, UR20, RZ ;  /* 0x00000014b59f7c24 */ /* 0x000fe2000f8e02ff */
[----:B------:R-:W-:Y:S01]  /*15630*/  @P0 STG.E desc[UR16][R10.64], R155 ;  /* 0x0000009b0a000986 */ /* 0x000fe2000c101910 */
[----:B------:R-:W-:Y:S01]  /*15640*/  IADD3.X R19, R17, UR23, RZ, P6, !PT ;  /* 0x0000001711137c10 */ /* 0x000fe2000b7fe4ff */
[----:B-1----:R-:W-:Y:S01]  /*15650*/  IMAD R21, R182, UR20, RZ ;  /* 0x00000014b6157c24 */ /* 0x002fe2000f8e02ff */
[----:B------:R-:W-:Y:S01]  /*15660*/  MOV R7, UR22 ;  /* 0x0000001600077c02 */ /* 0x000fe20008000f00 */
[----:B------:R0:W-:Y:S01]  /*15670*/  @P1 STG.E desc[UR16][R22.64+0x20], R157 ;  /* 0x0000209d16001986 */ /* 0x0001e2000c101910 */
[C---:B------:R-:W-:Y:S02]  /*15680*/  ISETP.GT.AND P1, PT, R0.reuse, 0xd9, P2 ;  /* 0x000000d90000780c */ /* 0x040fe40001724270 */
[C---:B------:R-:W-:Y:S01]  /*15690*/  ISETP.GT.AND P0, PT, R0.reuse, 0xd8, P3 ;  /* 0x000000d80000780c */ /* 0x040fe20001f04270 */
[----:B------:R1:W-:Y:S01]  /*156a0*/  @P5 STG.E desc[UR16][R10.64+0x20], R21 ;  /* 0x000020150a005986 */ /* 0x0003e2000c101910 */
[----:B------:R-:W-:Y:S01]  /*156b0*/  IMAD.U32 R9, RZ, RZ, UR22 ;  /* 0x00000016ff097e24 */ /* 0x000fe2000f8e00ff */
[----:B------:R-:W-:-:S02]  /*156c0*/  ISETP.GT.AND P5, PT, R0, 0xe0, P2 ;  /* 0x000000e00000780c */ /* 0x000fc400017a4270 */
[----:B------:R2:W-:Y:S01]  /*156d0*/  @P4 STG.E desc[UR16][R12.64], R159 ;  /* 0x0000009f0c004986 */ /* 0x0005e2000c101910 */
[C---:B------:R-:W-:Y:S01]  /*156e0*/  ISETP.GT.AND P4, PT, R0.reuse, 0xd9, P3 ;  /* 0x000000d90000780c */ /* 0x040fe20001f84270 */
[----:B------:R-:W-:Y:S01]  /*156f0*/  IMAD.WIDE.U32 R6, R7, 0x1c, R18 ;  /* 0x0000001c07067825 */ /* 0x000fe200078e0012 */
[----:B------:R-:W-:-:S03]  /*15700*/  ISETP.GT.AND P6, PT, R0, 0xe1, P2 ;  /* 0x000000e10000780c */ /* 0x000fc600017c4270 */
[----:B------:R-:W-:-:S04]  /*15710*/  IMAD.WIDE.U32 R8, R9, 0x1c, R16 ;  /* 0x0000001c09087825 */ /* 0x000fc800078e0010 */
[----:B------:R-:W-:Y:S02]  /*15720*/  VIADD R15, R7, UR8 ;  /* 0x00000008070f7c36 */ /* 0x000fe40008000000 */
[----:B------:R-:W-:Y:S02]  /*15730*/  IMAD R7, R180, UR20, RZ ;  /* 0x00000014b4077c24 */ /* 0x000fe4000f8e02ff */
[----:B0-----:R-:W-:Y:S02]  /*15740*/  IMAD R23, R179, UR20, RZ ;  /* 0x00000014b3177c24 */ /* 0x001fe4000f8e02ff */
[----:B-1----:R-:W-:Y:S02]  /*15750*/  IMAD R11, R178, UR20, RZ ;  /* 0x00000014b20b7c24 */ /* 0x002fe4000f8e02ff */
[----:B------:R-:W-:Y:S02]  /*15760*/  VIADD R9, R9, UR8 ;  /* 0x0000000809097c36 */ /* 0x000fe40008000000 */
[----:B------:R-:W-:Y:S01]  /*15770*/  IMAD R21, R177, UR20, RZ ;  /* 0x00000014b1157c24 */ /* 0x000fe2000f8e02ff */
[----:B------:R0:W-:Y:S01]  /*15780*/  @P1 STG.E desc[UR16][R16.64], R7 ;  /* 0x0000000710001986 */ /* 0x0001e2000c101910 */
[----:B------:R-:W-:Y:S01]  /*15790*/  ISETP.GT.AND P1, PT, R0, 0xe0, P3 ;  /* 0x000000e00000780c */ /* 0x000fe20001f24270 */
[----:B------:R-:W-:-:S02]  /*157a0*/  IMAD R155, R176, UR20, RZ ;  /* 0x00000014b09b7c24 */ /* 0x000fc4000f8e02ff */
[----:B------:R1:W-:Y:S01]  /*157b0*/  @P0 STG.E desc[UR16][R12.64+0x20], R23 ;  /* 0x000020170c000986 */ /* 0x0003e2000c101910 */
[----:B------:R-:W-:-:S03]  /*157c0*/  ISETP.GT.AND P0, PT, R0, 0xe1, P3 ;  /* 0x000000e10000780c */ /* 0x000fc60001f04270 */
[----:B------:R3:W-:Y:S01]  /*157d0*/  @P4 STG.E desc[UR16][R16.64+0x20], R11 ;  /* 0x0000200b10004986 */ /* 0x0007e2000c101910 */
[----:B------:R-:W-:-:S03]  /*157e0*/  ISETP.GT.AND P4, PT, R0, 0xe8, P2 ;  /* 0x000000e80000780c */ /* 0x000fc60001784270 */
[----:B------:R-:W-:Y:S01]  /*157f0*/  @P5 STG.E desc[UR16][R8.64], R21 ;  /* 0x0000001508005986 */ /* 0x000fe2000c101910 */
[----:B------:R-:W-:Y:S01]  /*15800*/  ISETP.GT.AND P5, PT, R0, 0xe9, P2 ;  /* 0x000000e90000780c */ /* 0x000fe200017a4270 */
[----:B------:R-:W-:Y:S02]  /*15810*/  IMAD.MOV.U32 R14, RZ, RZ, R6 ;  /* 0x000000ffff0e7224 */ /* 0x000fe400078e0006 */
[----:B------:R-:W-:Y:S01]  /*15820*/  @P6 STG.E desc[UR16][R18.64], R155 ;  /* 0x0000009b12006986 */ /* 0x000fe2000c101910 */
[----:B------:R-:W-:Y:S01]  /*15830*/  IADD3 R6, P6, R18, UR9, RZ ;  /* 0x0000000912067c10 */ /* 0x000fe2000ffde0ff */
[----:B------:R-:W-:Y:S02]  /*15840*/  IMAD R157, R175, UR20, RZ ;  /* 0x00000014af9d7c24 */ /* 0x000fe4000f8e02ff */
[----:B--2---:R-:W-:Y:S01]  /*15850*/  IMAD R159, R174, UR20, RZ ;  /* 0x00000014ae9f7c24 */ /* 0x004fe2000f8e02ff */
[----:B0-----:R-:W-:Y:S01]  /*15860*/  IADD3.X R7, R19, UR23, RZ, P6, !PT ;  /* 0x0000001713077c10 */ /* 0x001fe2000b7fe4ff */
[----:B-1----:R-:W-:-:S02]  /*15870*/  IMAD R13, R173, UR20, RZ ;  /* 0x00000014ad0d7c24 */ /* 0x002fc4000f8e02ff */
[----:B---3--:R-:W-:Y:S01]  /*15880*/  IMAD R17, R172, UR20, RZ ;  /* 0x00000014ac117c24 */ /* 0x008fe2000f8e02ff */
[----:B------:R0:W-:Y:S01]  /*15890*/  @P1 STG.E desc[UR16][R8.64+0x20], R157 ;  /* 0x0000209d08001986 */ /* 0x0001e2000c101910 */
[----:B------:R-:W-:-:S03]  /*158a0*/  ISETP.GT.AND P1, PT, R0, 0xe8, P3 ;  /* 0x000000e80000780c */ /* 0x000fc60001f24270 */
[----:B------:R1:W-:Y:S01]  /*158b0*/  @P0 STG.E desc[UR16][R18.64+0x20], R159 ;  /* 0x0000209f12000986 */ /* 0x0003e2000c101910 */
[C---:B------:R-:W-:Y:S02]  /*158c0*/  ISETP.GT.AND P0, PT, R0.reuse, 0xe9, P3 ;  /* 0x000000e90000780c */ /* 0x040fe40001f04270 */
[----:B------:R-:W-:Y:S01]  /*158d0*/  MOV R11, UR22 ;  /* 0x00000016000b7c02 */ /* 0x000fe20008000f00 */
[----:B------:R2:W-:Y:S01]  /*158e0*/  @P4 STG.E desc[UR16][R14.64], R13 ;  /* 0x0000000d0e004986 */ /* 0x0005e2000c101910 */
[----:B------:R-:W-:-:S03]  /*158f0*/  ISETP.GT.AND P4, PT, R0, 0xf1, P2 ;  /* 0x000000f10000780c */ /* 0x000fc60001784270 */
[----:B------:R3:W-:Y:S01]  /*15900*/  @P5 STG.E desc[UR16][R6.64], R17 ;  /* 0x0000001106005986 */ /* 0x0007e2000c101910 */
[----:B------:R-:W-:Y:S01]  /*15910*/  ISETP.GT.AND P5, PT, R0, 0xf0, P2 ;  /* 0x000000f00000780c */ /* 0x000fe200017a4270 */
[----:B0-----:R-:W-:Y:S01]  /*15920*/  IMAD.WIDE.U32 R8, R11, 0x1c, R6 ;  /* 0x0000001c0b087825 */ /* 0x001fe200078e0006 */
[----:B------:R-:W-:-:S03]  /*15930*/  IADD3 R10, P6, R6, UR9, RZ ;  /* 0x00000009060a7c10 */ /* 0x000fc6000ffde0ff */
[----:B------:R-:W-:Y:S02]  /*15940*/  IMAD R21, R171, UR20, RZ ;  /* 0x00000014ab157c24 */ /* 0x000fe4000f8e02ff */
[----:B------:R-:W-:Y:S01]  /*15950*/  IMAD R23, R170, UR20, RZ ;  /* 0x00000014aa177c24 */ /* 0x000fe2000f8e02ff */
[----:B------:R-:W-:Y:S01]  /*15960*/  IADD3.X R11, R7, UR23, RZ, P6, !PT ;  /* 0x00000017070b7c10 */ /* 0x000fe2000b7fe4ff */
[----:B-1----:R-:W-:Y:S02]  /*15970*/  IMAD R19, R169, UR20, RZ ;  /* 0x00000014a9137c24 */ /* 0x002fe4000f8e02ff */
[----:B------:R-:W-:Y:S02]  /*15980*/  VIADD R9, R9, UR8 ;  /* 0x0000000809097c36 */ /* 0x000fe40008000000 */
[----:B--2---:R-:W-:Y:S01]  /*15990*/  IMAD R13, R166, UR20, RZ ;  /* 0x00000014a60d7c24 */ /* 0x004fe2000f8e02ff */
[----:B------:R-:W-:Y:S01]  /*159a0*/  @P1 STG.E desc[UR16][R14.64+0x20], R21 ;  /* 0x000020150e001986 */ /* 0x000fe2000c101910 */
[----:B------:R-:W-:-:S03]  /*159b0*/  ISETP.GT.AND P6, PT, R0, 0xf0, P3 ;  /* 0x000000f00000780c */ /* 0x000fc60001fc4270 */
[----:B------:R0:W-:Y:S04]  /*159c0*/  @P0 STG.E desc[UR16][R6.64+0x20], R23 ;  /* 0x0000201706000986 */ /* 0x0001e8000c101910 */
[----:B------:R-:W-:Y:S04]  /*159d0*/  @P5 STG.E desc[UR16][R8.64], R19 ;  /* 0x0000001308005986 */ /* 0x000fe8000c101910 */
[----:B------:R1:W-:Y:S01]  /*159e0*/  @P4 STG.E desc[UR16][R10.64], R13 ;  /* 0x0000000d0a004986 */ /* 0x0003e2000c101910 */
[----:B------:R-:W-:Y:S01]  /*159f0*/  ISETP.GT.AND P4, PT, R0, 0xf1, P3 ;  /* 0x000000f10000780c */ /* 0x000fe20001f84270 */
[----:B---3--:R-:W-:Y:S01]  /*15a00*/  IMAD R17, R162, UR20, RZ ;  /* 0x00000014a2117c24 */ /* 0x008fe2000f8e02ff */
[----:B------:R-:W-:Y:S01]  /*15a10*/  ISETP.GT.AND P5, PT, R0, 0xf8, P2 ;  /* 0x000000f80000780c */ /* 0x000fe200017a4270 */
[----:B0-----:R-:W-:-:S02]  /*15a20*/  IMAD.U32 R7, RZ, RZ, UR22 ;  /* 0x00000016ff077e24 */ /* 0x001fc4000f8e00ff */
[----:B------:R-:W-:Y:S01]  /*15a30*/  IMAD R21, R160, UR20, RZ ;  /* 0x00000014a0157c24 */ /* 0x000fe2000f8e02ff */
[----:B------:R0:W-:Y:S01]  /*15a40*/  @P6 STG.E desc[UR16][R8.64+0x20], R17 ;  /* 0x0000201108006986 */ /* 0x0001e2000c101910 */
[----:B------:R-:W-:Y:S01]  /*15a50*/  IMAD.WIDE.U32 R6, R7, 0x1c, R10 ;  /* 0x0000001c07067825 */ /* 0x000fe200078e000a */
[----:B------:R-:W-:-:S05]  /*15a60*/  ISETP.GT.AND P2, PT, R0, 0xf9, P2 ;  /* 0x000000f90000780c */ /* 0x000fca0001744270 */
[----:B------:R2:W-:Y:S01]  /*15a70*/  @P4 STG.E desc[UR16][R10.64+0x20], R21 ;  /* 0x000020150a004986 */ /* 0x0005e2000c101910 */
[----:B------:R-:W-:Y:S01]  /*15a80*/  ISETP.GT.AND P4, PT, R0, 0xf8, P3 ;  /* 0x000000f80000780c */ /* 0x000fe20001f84270 */
[----:B------:R-:W-:Y:S01]  /*15a90*/  IMAD R23, R158, UR20, RZ ;  /* 0x000000149e177c24 */ /* 0x000fe2000f8e02ff */
[----:B-1----:R-:W-:Y:S01]  /*15aa0*/  IADD3 R13, R7, UR8, RZ ;  /* 0x00000008070d7c10 */ /* 0x002fe2000fffe0ff */
[----:B------:R-:W-:Y:S01]  /*15ab0*/  IMAD.MOV.U32 R12, RZ, RZ, R6 ;  /* 0x000000ffff0c7224 */ /* 0x000fe200078e0006 */
[----:B------:R-:W-:Y:S02]  /*15ac0*/  IADD3 R14, P6, R10, UR9, RZ ;  /* 0x000000090a0e7c10 */ /* 0x000fe4000ffde0ff */
[----:B------:R-:W-:Y:S01]  /*15ad0*/  ISETP.GT.AND P1, PT, R168, 0x80, PT ;  /* 0x00000080a800780c */ /* 0x000fe20003f24270 */
[----:B------:R-:W-:Y:S01]  /*15ae0*/  IMAD R155, R156, UR20, RZ ;  /* 0x000000149c9b7c24 */ /* 0x000fe2000f8e02ff */
[----:B------:R-:W-:Y:S01]  /*15af0*/  IADD3.X R15, R11, UR23, RZ, P6, !PT ;  /* 0x000000170b0f7c10 */ /* 0x000fe2000b7fe4ff */
[----:B------:R-:W-:Y:S01]  /*15b00*/  IMAD R19, R154, UR20, RZ ;  /* 0x000000149a137c24 */ /* 0x000fe2000f8e02ff */
[----:B------:R-:W-:Y:S01]  /*15b10*/  @P5 STG.E desc[UR16][R12.64], R23 ;  /* 0x000000170c005986 */ /* 0x000fe2000c101910 */
[----:B------:R-:W-:-:S02]  /*15b20*/  ISETP.GT.AND P3, PT, R0, 0xf9, P3 ;  /* 0x000000f90000780c */ /* 0x000fc40001f64270 */
[----:B------:R-:W-:Y:S02]  /*15b30*/  ISETP.GT.AND P5, PT, R0, RZ, P1 ;  /* 0x000000ff0000720c */ /* 0x000fe40000fa4270 */
[----:B------:R-:W-:Y:S01]  /*15b40*/  ISETP.GT.AND P0, PT, R168, 0x88, PT ;  /* 0x00000088a800780c */ /* 0x000fe20003f04270 */
[----:B------:R-:W-:Y:S01]  /*15b50*/  @P2 STG.E desc[UR16][R14.64], R155 ;  /* 0x0000009b0e002986 */ /* 0x000fe2000c101910 */
[----:B------:R-:W-:-:S03]  /*15b60*/  ISETP.GT.AND P2, PT, R0, 0x1, P1 ;  /* 0x000000010000780c */ /* 0x000fc60000f44270 */
[----:B------:R1:W-:Y:S01]  /*15b70*/  @P4 STG.E desc[UR16][R12.64+0x20], R19 ;  /* 0x000020130c004986 */ /* 0x0003e2000c101910 */
[----:B------:R-:W-:Y:S01]  /*15b80*/  ISETP.GT.AND P4, PT, R0, RZ, P0 ;  /* 0x000000ff0000720c */ /* 0x000fe20000784270 */
[----:B------:R-:W-:Y:S01]  /*15b90*/  IMAD R157, R152, UR20, RZ ;  /* 0x00000014989d7c24 */ /* 0x000fe2000f8e02ff */
[----:B------:R-:W-:Y:S01]  /*15ba0*/  ISETP.GT.AND P6, PT, R0, 0x1, P0 ;  /* 0x000000010000780c */ /* 0x000fe200007c4270 */
[----:B0-----:R-:W-:Y:S02]  /*15bb0*/  IMAD R9, R24, UR20, RZ ;  /* 0x0000001418097c24 */ /* 0x001fe4000f8e02ff */
[----:B------:R-:W-:Y:S01]  /*15bc0*/  IMAD.U32 R7, RZ, RZ, UR22 ;  /* 0x00000016ff077e24 */ /* 0x000fe2000f8e00ff */
[----:B------:R-:W-:Y:S01]  /*15bd0*/  @P3 STG.E desc[UR16][R14.64+0x20], R157 ;  /* 0x0000209d0e003986 */ /* 0x000fe2000c101910 */
[----:B------:R-:W-:Y:S01]  /*15be0*/  IMAD R25, R25, UR20, RZ ;  /* 0x0000001419197c24 */ /* 0x000fe2000f8e02ff */
[C---:B------:R-:W-:Y:S01]  /*15bf0*/  ISETP.GT.AND P3, PT, R0.reuse, 0x8, P1 ;  /* 0x000000080000780c */ /* 0x040fe20000f64270 */
[----:B------:R-:W-:Y:S01]  /*15c00*/  IMAD.WIDE.U32 R6, R7, 0x1c, R2 ;  /* 0x0000001c07067825 */ /* 0x000fe200078e0002 */
[----:B------:R-:W-:Y:S01]  /*15c10*/  @P5 STG.E desc[UR16][R4.64+0x200], R9 ;  /* 0x0002000904005986 */ /* 0x000fe2000c101910 */
[----:B------:R-:W-:-:S02]  /*15c20*/  ISETP.GT.AND P5, PT, R0, 0x9, P1 ;  /* 0x000000090000780c */ /* 0x000fc40000fa4270 */
[----:B------:R-:W-:Y:S02]  /*15c30*/  IMAD R17, R26, UR20, RZ ;  /* 0x000000141a117c24 */ /* 0x000fe4000f8e02ff */
[----:B------:R-:W-:Y:S01]  /*15c40*/  IMAD R27, R27, UR20, RZ ;  /* 0x000000141b1b7c24 */ /* 0x000fe2000f8e02ff */
[----:B------:R-:W-:Y:S01]  /*15c50*/  @P2 STG.E desc[UR16][R2.64+0x200], R25 ;  /* 0x0002001902002986 */ /* 0x000fe2000c101910 */
[----:B--2---:R-:W-:Y:S01]  /*15c60*/  IMAD.MOV.U32 R10, RZ, RZ, R6 ;  /* 0x000000ffff0a7224 */ /* 0x004fe200078e0006 */
[----:B------:R-:W-:Y:S02]  /*15c70*/  IADD3 R6, P2, R2, UR9, RZ ;  /* 0x0000000902067c10 */ /* 0x000fe4000ff5e0ff */
[----:B------:R0:W-:Y:S01]  /*15c80*/  @P4 STG.E desc[UR16][R4.64+0x220], R17 ;  /* 0x0002201104004986 */ /* 0x0001e2000c101910 */
[----:B------:R-:W-:Y:S01]  /*15c90*/  IADD3 R11, R7, UR8, RZ ;  /* 0x00000008070b7c10 */ /* 0x000fe2000fffe0ff */
[----:B-1----:R-:W-:Y:S02]  /*15ca0*/  IMAD R13, R28, UR20, RZ ;  /* 0x000000141c0d7c24 */ /* 0x002fe4000f8e02ff */
[----:B------:R1:W-:Y:S01]  /*15cb0*/  @P6 STG.E desc[UR16][R2.64+0x220], R27 ;  /* 0x0002201b02006986 */ /* 0x0003e2000c101910 */
[----:B------:R-:W-:Y:S01]  /*15cc0*/  ISETP.GT.AND P6, PT, R0, 0x8, P0 ;  /* 0x000000080000780c */ /* 0x000fe200007c4270 */
[----:B------:R-:W-:Y:S01]  /*15cd0*/  IMAD R29, R29, UR20, RZ ;  /* 0x000000141d1d7c24 */ /* 0x000fe2000f8e02ff */
[----:B------:R-:W-:Y:S01]  /*15ce0*/  IADD3.X R7, R3, UR23, RZ, P2, !PT ;  /* 0x0000001703077c10 */ /* 0x000fe200097fe4ff */
[----:B------:R2:W-:Y:S01]  /*15cf0*/  @P3 STG.E desc[UR16][R10.64+0x200], R13 ;  /* 0x0002000d0a003986 */ /* 0x0005e2000c101910 */
[----:B------:R-:W-:-:S03]  /*15d00*/  IADD3 R8, P2, R6, UR9, RZ ;  /* 0x0000000906087c10 */ /* 0x000fc6000ff5e0ff */
[----:B------:R-:W-:Y:S01]  /*15d10*/  @P5 STG.E desc[UR16][R6.64+0x200], R29 ;  /* 0x0002001d06005986 */ /* 0x000fe2000c101910 */
[----:B0-----:R-:W-:Y:S01]  /*15d20*/  IMAD R17, R30, UR20, RZ ;  /* 0x000000141e117c24 */ /* 0x001fe2000f8e02ff */
[C---:B------:R-:W-:Y:S01]  /*15d30*/  ISETP.GT.AND P5, PT, R0.reuse, 0x9, P0 ;  /* 0x000000090000780c */ /* 0x040fe200007a4270 */
[----:B------:R-:W-:Y:S01]  /*15d40*/  IMAD.U32 R15, RZ, RZ, UR22 ;  /* 0x00000016ff0f7e24 */ /* 0x000fe2000f8e00ff */
[----:B------:R-:W-:Y:S02]  /*15d50*/  IADD3.X R9, R7, UR23, RZ, P2, !PT ;  /* 0x0000001707097c10 */ /* 0x000fe400097fe4ff */
[----:B------:R-:W-:Y:S02]  /*15d60*/  MOV R19, UR22 ;  /* 0x0000001600137c02 */ /* 0x000fe40008000f00 */
[C---:B------:R-:W-:Y:S01]  /*15d70*/  ISETP.GT.AND P2, PT, R0.reuse, 0x10, P1 ;  /* 0x000000100000780c */ /* 0x040fe20000f44270 */
[----:B------:R-:W-:Y:S01]  /*15d80*/  @P6 STG.E desc[UR16][R10.64+0x220], R17 ;  /* 0x000220110a006986 */ /* 0x000fe2000c101910 */
[C---:B------:R-:W-:Y:S01]  /*15d90*/  ISETP.GT.AND P4, PT, R0.reuse, 0x11, P1 ;  /* 0x000000110000780c */ /* 0x040fe20000f84270 */
[----:B-1----:R-:W-:Y:S01]  /*15da0*/  IMAD.WIDE.U32 R2, R15, 0x1c, R6 ;  /* 0x0000001c0f027825 */ /* 0x002fe200078e0006 */
[----:B------:R-:W-:-:S02]  /*15db0*/  ISETP.GT.AND P3, PT, R0, 0x10, P0 ;  /* 0x000000100000780c */ /* 0x000fc40000764270 */
[----:B------:R-:W-:Y:S01]  /*15dc0*/  ISETP.GT.AND P6, PT, R0, 0x11, P0 ;  /* 0x000000110000780c */ /* 0x000fe200007c4270 */
[----:B------:R-:W-:Y:S01]  /*15dd0*/  IMAD.WIDE.U32 R4, R19, 0x1c, R8 ;  /* 0x0000001c13047825 */ /* 0x000fe200078e0008 */
[----:B------:R-:W-:-:S03]  /*15de0*/  MOV R12, R2 ;  /* 0x00000002000c7202 */ /* 0x000fc60000000f00 */
[----:B------:R-:W-:Y:S02]  /*15df0*/  IMAD R31, R31, UR20, RZ ;  /* 0x000000141f1f7c24 */ /* 0x000fe4000f8e02ff */
[----:B------:R-:W-:Y:S02]  /*15e00*/  VIADD R15, R5, UR8 ;  /* 0x00000008050f7c36 */ /* 0x000fe40008000000 */
[----:B--2---:R-:W-:Y:S02]  /*15e10*/  VIADD R13, R3, UR8 ;  /* 0x00000008030d7c36 */ /* 0x004fe40008000000 */
[----:B------:R-:W-:Y:S01]  /*15e20*/  IMAD R5, R32, UR20, RZ ;  /* 0x0000001420057c24 */ /* 0x000fe2000f8e02ff */
[----:B------:R0:W-:Y:S01]  /*15e30*/  @P5 STG.E desc[UR16][R6.64+0x220], R31 ;  /* 0x0002201f06005986 */ /* 0x0001e2000c101910 */
[----:B------:R-:W-:Y:S01]  /*15e40*/  IMAD R33, R33, UR20, RZ ;  /* 0x0000001421217c24 */ /* 0x000fe2000f8e02ff */
[----:B------:R-:W-:Y:S01]  /*15e50*/  IADD3 R2, P5, R8, UR9, RZ ;  /* 0x0000000908027c10 */ /* 0x000fe2000ffbe0ff */
[----:B------:R-:W-:-:S02]  /*15e60*/  IMAD R19, R34, UR20, RZ ;  /* 0x0000001422137c24 */ /* 0x000fc4000f8e02ff */
[----:B------:R-:W-:Y:S01]  /*15e70*/  IMAD R35, R35, UR20, RZ ;  /* 0x0000001423237c24 */ /* 0x000fe2000f8e02ff */
[----:B------:R1:W-:Y:S01]  /*15e80*/  @P2 STG.E desc[UR16][R12.64+0x200], R5 ;  /* 0x000200050c002986 */ /* 0x0003e2000c101910 */
[----:B------:R-:W-:-:S03]  /*15e90*/  IADD3.X R3, R9, UR23, RZ, P5, !PT ;  /* 0x0000001709037c10 */ /* 0x000fc6000affe4ff */
[----:B------:R-:W-:Y:S01]  /*15ea0*/  @P4 STG.E desc[UR16][R8.64+0x200], R33 ;  /* 0x0002002108004986 */ /* 0x000fe2000c101910 */
[----:B0-----:R-:W-:-:S03]  /*15eb0*/  IADD3 R6, P2, R2, UR9, RZ ;  /* 0x0000000902067c10 */ /* 0x001fc6000ff5e0ff */
[----:B------:R0:W-:Y:S01]  /*15ec0*/  @P3 STG.E desc[UR16][R12.64+0x220], R19 ;  /* 0x000220130c003986 */ /* 0x0001e2000c101910 */
[----:B------:R-:W-:-:S03]  /*15ed0*/  ISETP.GT.AND P5, PT, R0, 0x19, P1 ;  /* 0x000000190000780c */ /* 0x000fc60000fa4270 */
[----:B------:R-:W-:Y:S01]  /*15ee0*/  @P6 STG.E desc[UR16][R8.64+0x220], R35 ;  /* 0x0002202308006986 */ /* 0x000fe2000c101910 */
[C---:B------:R-:W-:Y:S02]  /*15ef0*/  ISETP.GT.AND P6, PT, R0.reuse, 0x18, P1 ;  /* 0x000000180000780c */ /* 0x040fe40000fc4270 */
[----:B------:R-:W-:Y:S01]  /*15f00*/  IADD3.X R7, R3, UR23, RZ, P2, !PT ;  /* 0x0000001703077c10 */ /* 0x000fe200097fe4ff */
[----:B------:R-:W-:Y:S01]  /*15f10*/  IMAD.U32 R11, RZ, RZ, UR22 ;  /* 0x00000016ff0b7e24 */ /* 0x000fe2000f8e00ff */
[C---:B------:R-:W-:Y:S02]  /*15f20*/  ISETP.GT.AND P2, PT, R0.reuse, 0x18, P0 ;  /* 0x000000180000780c */ /* 0x040fe40000744270 */
[C---:B------:R-:W-:Y:S02]  /*15f30*/  ISETP.GT.AND P4, PT, R0.reuse, 0x19, P0 ;  /* 0x000000190000780c */ /* 0x040fe40000784270 */
[----:B------:R-:W-:Y:S01]  /*15f40*/  ISETP.GT.AND P3, PT, R0, 0x20, P1 ;  /* 0x000000200000780c */ /* 0x000fe20000f64270 */
[----:B------:R-:W-:Y:S01]  /*15f50*/  IMAD.MOV.U32 R14, RZ, RZ, R4 ;  /* 0x000000ffff0e7224 */ /* 0x000fe200078e0004 */
[----:B------:R-:W-:Y:S01]  /*15f60*/  MOV R17, UR22 ;  /* 0x0000001600117c02 */ /* 0x000fe20008000f00 */
[----:B------:R-:W-:-:S02]  /*15f70*/  IMAD R21, R36, UR20, RZ ;  /* 0x0000001424157c24 */ /* 0x000fc4000f8e02ff */
[----:B-1----:R-:W-:-:S04]  /*15f80*/  IMAD.WIDE.U32 R4, R11, 0x1c, R2 ;  /* 0x0000001c0b047825 */ /* 0x002fc800078e0002 */
[----:B------:R-:W-:Y:S02]  /*15f90*/  IMAD R37, R37, UR20, RZ ;  /* 0x0000001425257c24 */ /* 0x000fe4000f8e02ff */
[----:B0-----:R-:W-:Y:S01]  /*15fa0*/  IMAD R19, R38, UR20, RZ ;  /* 0x0000001426137c24 */ /* 0x001fe2000f8e02ff */
[----:B------:R0:W-:Y:S01]  /*15fb0*/  @P6 STG.E desc[UR16][R14.64+0x200], R21 ;  /* 0x000200150e006986 */ /* 0x0001e2000c101910 */
[----:B------:R-:W-:Y:S01]  /*15fc0*/  IMAD R39, R39, UR20, RZ ;  /* 0x0000001427277c24 */ /* 0x000fe2000f8e02ff */
[----:B------:R-:W-:Y:S01]  /*15fd0*/  MOV R12, R4 ;  /* 0x00000004000c7202 */ /* 0x000fe20000000f00 */
[----:B------:R-:W-:Y:S01]  /*15fe0*/  VIADD R13, R5, UR8 ;  /* 0x00000008050d7c36 */ /* 0x000fe20008000000 */
[----:B------:R-:W-:Y:S01]  /*15ff0*/  @P5 STG.E desc[UR16][R2.64+0x200], R37 ;  /* 0x0002002502005986 */ /* 0x000fe2000c101910 */
[----:B------:R-:W-:Y:S01]  /*16000*/  IMAD R23, R40, UR20, RZ ;  /* 0x0000001428177c24 */ /* 0x000fe2000f8e02ff */
[----:B------:R-:W-:Y:S01]  /*16010*/  IADD3 R4, P5, R6, UR9, RZ ;  /* 0x0000000906047c10 */ /* 0x000fe2000ffbe0ff */
[----:B------:R-:W-:Y:S01]  /*16020*/  IMAD.WIDE.U32 R10, R17, 0x1c, R6 ;  /* 0x0000001c110a7825 */ /* 0x000fe200078e0006 */
[C---:B------:R-:W-:Y:S01]  /*16030*/  ISETP.GT.AND P6, PT, R0.reuse, 0x21, P1 ;  /* 0x000000210000780c */ /* 0x040fe20000fc4270 */
[----:B------:R1:W-:Y:S01]  /*16040*/  @P2 STG.E desc[UR16][R14.64+0x220], R19 ;  /* 0x000220130e002986 */ /* 0x0003e2000c101910 */
[----:B------:R-:W-:Y:S01]  /*16050*/  ISETP.GT.AND P2, PT, R0, 0x20, P0 ;  /* 0x000000200000780c */ /* 0x000fe20000744270 */
[----:B------:R-:W-:-:S02]  /*16060*/  IMAD.MOV.U32 R16, RZ, RZ, R10 ;  /* 0x000000ffff107224 */ /* 0x000fc400078e000a */
[----:B------:R2:W-:Y:S01]  /*16070*/  @P4 STG.E desc[UR16][R2.64+0x220], R39 ;  /* 0x0002202702004986 */ /* 0x0005e2000c101910 */
[----:B------:R-:W-:-:S03]  /*16080*/  IADD3.X R5, R7, UR23, RZ, P5, !PT ;  /* 0x0000001707057c10 */ /* 0x000fc6000affe4ff */
[----:B------:R3:W-:Y:S01]  /*16090*/  @P3 STG.E desc[UR16][R12.64+0x200], R23 ;  /* 0x000200170c003986 */ /* 0x0007e2000c101910 */
[----:B------:R-:W-:Y:S01]  /*160a0*/  IADD3 R10, P3, R4, UR9, RZ ;  /* 0x00000009040a7c10 */ /* 0x000fe2000ff7e0ff */
[----:B------:R-:W-:Y:S01]  /*160b0*/  VIADD R17, R11, UR8 ;  /* 0x000000080b117c36 */ /* 0x000fe20008000000 */
[----:B------:R-:W-:Y:S01]  /*160c0*/  ISETP.GT.AND P4, PT, R0, 0x28, P1 ;  /* 0x000000280000780c */ /* 0x000fe20000f84270 */
[----:B------:R-:W-:Y:S01]  /*160d0*/  IMAD R41, R41, UR20, RZ ;  /* 0x0000001429297c24 */ /* 0x000fe2000f8e02ff */
[----:B------:R-:W-:Y:S01]  /*160e0*/  IADD3.X R11, R5, UR23, RZ, P3, !PT ;  /* 0x00000017050b7c10 */ /* 0x000fe20009ffe4ff */
[----:B0-----:R-:W-:Y:S01]  /*160f0*/  IMAD R21, R42, UR20, RZ ;  /* 0x000000142a157c24 */ /* 0x001fe2000f8e02ff */
[C---:B------:R-:W-:Y:S02]  /*16100*/  ISETP.GT.AND P3, PT, R0.reuse, 0x21, P0 ;  /* 0x000000210000780c */ /* 0x040fe40000764270 */
[----:B------:R-:W-:Y:S01]  /*16110*/  ISETP.GT.AND P5, PT, R0, 0x29, P1 ;  /* 0x000000290000780c */ /* 0x000fe20000fa4270 */
[----:B------:R-:W-:Y:S01]  /*16120*/  @P6 STG.E desc[UR16][R6.64+0x200], R41 ;  /* 0x0002002906006986 */ /* 0x000fe2000c101910 */
[----:B------:R-:W-:-:S02]  /*16130*/  MOV R25, UR22 ;  /* 0x0000001600197c02 */ /* 0x000fc40008000f00 */
[C---:B------:R-:W-:Y:S01]  /*16140*/  ISETP.GT.AND P6, PT, R0.reuse, 0x28, P0 ;  /* 0x000000280000780c */ /* 0x040fe200007c4270 */
[----:B------:R0:W-:Y:S01]  /*16150*/  @P2 STG.E desc[UR16][R12.64+0x220], R21 ;  /* 0x000220150c002986 */ /* 0x0001e2000c101910 */
[----:B------:R-:W-:Y:S01]  /*16160*/  ISETP.GT.AND P2, PT, R0, 0x29, P0 ;  /* 0x000000290000780c */ /* 0x000fe20000744270 */
[----:B------:R-:W-:Y:S02]  /*16170*/  IMAD R43, R43, UR20, RZ ;  /* 0x000000142b2b7c24 */ /* 0x000fe4000f8e02ff */
[----:B-1----:R-:W-:Y:S02]  /*16180*/  IMAD R19, R44, UR20, RZ ;  /* 0x000000142c137c24 */ /* 0x002fe4000f8e02ff */
[----:B------:R-:W-:Y:S02]  /*16190*/  IMAD R45, R45, UR20, RZ ;  /* 0x000000142d2d7c24 */ /* 0x000fe4000f8e02ff */
[----:B--2---:R-:W-:Y:S01]  /*161a0*/  IMAD.WIDE.U32 R2, R25, 0x1c, R10 ;  /* 0x0000001c19027825 */ /* 0x004fe200078e000a */
[----:B------:R-:W-:Y:S03]  /*161b0*/  @P3 STG.E desc[UR16][R6.64+0x220], R43 ;  /* 0x0002202b06003986 */ /* 0x000fe6000c101910 */
[----:B---3--:R-:W-:Y:S01]  /*161c0*/  IMAD R23, R46, UR20, RZ ;  /* 0x000000142e177c24 */ /* 0x008fe2000f8e02ff */
[----:B------:R-:W-:Y:S01]  /*161d0*/  @P4 STG.E desc[UR16][R16.64+0x200], R19 ;  /* 0x0002001310004986 */ /* 0x000fe2000c101910 */
[----:B------:R-:W-:Y:S01]  /*161e0*/  IMAD.U32 R9, RZ, RZ, UR22 ;  /* 0x00000016ff097e24 */ /* 0x000fe2000f8e00ff */
[----:B------:R-:W-:Y:S01]  /*161f0*/  ISETP.GT.AND P4, PT, R0, 0x30, P1 ;  /* 0x000000300000780c */ /* 0x000fe20000f84270 */
[----:B------:R-:W-:Y:S01]  /*16200*/  IMAD R47, R47, UR20, RZ ;  /* 0x000000142f2f7c24 */ /* 0x000fe2000f8e02ff */
[----:B------:R-:W-:Y:S01]  /*16210*/  @P5 STG.E desc[UR16][R4.64+0x200], R45 ;  /* 0x0002002d04005986 */ /* 0x000fe2000c101910 */
[----:B------:R-:W-:-:S02]  /*16220*/  MOV R14, R2 ;  /* 0x00000002000e7202 */ /* 0x000fc40000000f00 */
[----:B------:R-:W-:Y:S02]  /*16230*/  ISETP.GT.AND P5, PT, R0, 0x31, P1 ;  /* 0x000000310000780c */ /* 0x000fe40000fa4270 */
[----:B------:R-:W-:Y:S01]  /*16240*/  IADD3 R2, P3, R10, UR9, RZ ;  /* 0x000000090a027c10 */ /* 0x000fe2000ff7e0ff */
[----:B------:R-:W-:Y:S01]  /*16250*/  IMAD.WIDE.U32 R8, R9, 0x1c, R4 ;  /* 0x0000001c09087825 */ /* 0x000fe200078e0004 */
[----:B------:R1:W-:Y:S01]  /*16260*/  @P6 STG.E desc[UR16][R16.64+0x220], R23 ;  /* 0x0002201710006986 */ /* 0x0003e2000c101910 */
[C---:B------:R-:W-:Y:S02]  /*16270*/  ISETP.GT.AND P6, PT, R0.reuse, 0x30, P0 ;  /* 0x000000300000780c */ /* 0x040fe400007c4270 */
[----:B------:R-:W-:Y:S01]  /*16280*/  VIADD R15, R3, UR8 ;  /* 0x00000008030f7c36 */ /* 0x000fe20008000000 */
[----:B------:R-:W-:Y:S01]  /*16290*/  @P2 STG.E desc[UR16][R4.64+0x220], R47 ;  /* 0x0002202f04002986 */ /* 0x000fe2000c101910 */
[----:B------:R-:W-:Y:S02]  /*162a0*/  IADD3.X R3, R11, UR23, RZ, P3, !PT ;  /* 0x000000170b037c10 */ /* 0x000fe40009ffe4ff */
[C---:B------:R-:W-:Y:S01]  /*162b0*/  ISETP.GT.AND P2, PT, R0.reuse, 0x31, P0 ;  /* 0x000000310000780c */ /* 0x040fe20000744270 */
[----:B------:R-:W-:Y:S01]  /*162c0*/  VIADD R9, R9, UR8 ;  /* 0x0000000809097c36 */ /* 0x000fe20008000000 */
[----:B------:R-:W-:Y:S01]  /*162d0*/  ISETP.GT.AND P3, PT, R0, 0x38, P1 ;  /* 0x000000380000780c */ /* 0x000fe20000f64270 */
[----:B0-----:R-:W-:-:S02]  /*162e0*/  IMAD R21, R48, UR20, RZ ;  /* 0x0000001430157c24 */ /* 0x001fc4000f8e02ff */
[----:B------:R-:W-:Y:S02]  /*162f0*/  IMAD R49, R49, UR20, RZ ;  /* 0x0000001431317c24 */ /* 0x000fe4000f8e02ff */
[----:B-1----:R-:W-:Y:S01]  /*16300*/  IMAD R17, R50, UR20, RZ ;  /* 0x0000001432117c24 */ /* 0x002fe2000f8e02ff */
[----:B------:R-:W-:Y:S01]  /*16310*/  @P4 STG.E desc[UR16][R8.64+0x200], R21 ;  /* 0x0002001508004986 */ /* 0x000fe2000c101910 */
[----:B------:R-:W-:Y:S01]  /*16320*/  IMAD R51, R51, UR20, RZ ;  /* 0x0000001433337c24 */ /* 0x000fe2000f8e02ff */
[----:B------:R-:W-:Y:S01]  /*16330*/  ISETP.GT.AND P4, PT, R0, 0x39, P1 ;  /* 0x000000390000780c */ /* 0x000fe20000f84270 */
[----:B------:R-:W-:Y:S01]  /*16340*/  IMAD R19, R52, UR20, RZ ;  /* 0x0000001434137c24 */ /* 0x000fe2000f8e02ff */
[----:B------:R-:W-:Y:S01]  /*16350*/  @P5 STG.E desc[UR16][R10.64+0x200], R49 ;  /* 0x000200310a005986 */ /* 0x000fe2000c101910 */
[----:B------:R-:W-:-:S03]  /*16360*/  ISETP.GT.AND P5, PT, R0, 0x38, P0 ;  /* 0x000000380000780c */ /* 0x000fc600007a4270 */
[----:B------:R0:W-:Y:S01]  /*16370*/  @P6 STG.E desc[UR16][R8.64+0x220], R17 ;  /* 0x0002201108006986 */ /* 0x0001e2000c101910 */
[----:B------:R-:W-:-:S03]  /*16380*/  IMAD R53, R53, UR20, RZ ;  /* 0x0000001435357c24 */ /* 0x000fc6000f8e02ff */
[----:B------:R-:W-:Y:S04]  /*16390*/  @P2 STG.E desc[UR16][R10.64+0x220], R51 ;  /* 0x000220330a002986 */ /* 0x000fe8000c101910 */
[----:B------:R-:W-:Y:S01]  /*163a0*/  @P3 STG.E desc[UR16][R14.64+0x200], R19 ;  /* 0x000200130e003986 */ /* 0x000fe2000c101910 */
[----:B------:R-:W-:Y:S01]  /*163b0*/  ISETP.GT.AND P3, PT, R0, 0x39, P0 ;  /* 0x000000390000780c */ /* 0x000fe20000764270 */
[----:B------:R-:W-:Y:S02]  /*163c0*/  IMAD.U32 R7, RZ, RZ, UR22 ;  /* 0x00000016ff077e24 */ /* 0x000fe4000f8e00ff */
[----:B0-----:R-:W-:Y:S01]  /*163d0*/  IMAD R9, R54, UR20, RZ ;  /* 0x0000001436097c24 */ /* 0x001fe2000f8e02ff */
[----:B------:R-:W-:Y:S01]  /*163e0*/  IADD3 R4, P6, R2, UR9, RZ ;  /* 0x0000000902047c10 */ /* 0x000fe2000ffde0ff */
[----:B------:R-:W-:Y:S01]  /*163f0*/  @P4 STG.E desc[UR16][R2.64+0x200], R53 ;  /* 0x0002003502004986 */ /* 0x000fe2000c101910 */
[C---:B------:R-:W-:Y:S01]  /*16400*/  ISETP.GT.AND P2, PT, R0.reuse, 0x40, P1 ;  /* 0x000000400000780c */ /* 0x040fe20000f44270 */
[----:B------:R-:W-:Y:S01]  /*16410*/  IMAD.WIDE.U32 R6, R7, 0x1c, R2 ;  /* 0x0000001c07067825 */ /* 0x000fe200078e0002 */
[C---:B------:R-:W-:Y:S01]  /*16420*/  ISETP.GT.AND P4, PT, R0.reuse, 0x41, P1 ;  /* 0x000000410000780c */ /* 0x040fe20000f84270 */
[----:B------:R0:W-:Y:S01]  /*16430*/  @P5 STG.E desc[UR16][R14.64+0x220], R9 ;  /* 0x000220090e005986 */ /* 0x0001e2000c101910 */
[----:B------:R-:W-:Y:S01]  /*16440*/  IADD3.X R5, R3, UR23, RZ, P6, !PT ;  /* 0x0000001703057c10 */ /* 0x000fe2000b7fe4ff */
[----:B------:R-:W-:Y:S01]  /*16450*/  IMAD R55, R55, UR20, RZ ;  /* 0x0000001437377c24 */ /* 0x000fe2000f8e02ff */
[----:B------:R-:W-:-:S02]  /*16460*/  ISETP.GT.AND P5, PT, R0, 0x40, P0 ;  /* 0x000000400000780c */ /* 0x000fc400007a4270 */
[----:B------:R-:W-:Y:S01]  /*16470*/  ISETP.GT.AND P6, PT, R0, 0x41, P0 ;  /* 0x000000410000780c */ /* 0x000fe200007c4270 */
[----:B------:R-:W-:Y:S01]  /*16480*/  VIADD R13, R7, UR8 ;  /* 0x00000008070d7c36 */ /* 0x000fe20008000000 */
[----:B------:R-:W-:Y:S01]  /*16490*/  @P3 STG.E desc[UR16][R2.64+0x220], R55 ;  /* 0x0002203702003986 */ /* 0x000fe2000c101910 */
[----:B------:R-:W-:Y:S01]  /*164a0*/  IMAD.U32 R7, RZ, RZ, UR22 ;  /* 0x00000016ff077e24 */ /* 0x000fe2000f8e00ff */
[----:B------:R-:W-:Y:S01]  /*164b0*/  MOV R12, R6 ;  /* 0x00000006000c7202 */ /* 0x000fe20000000f00 */
[----:B------:R-:W-:Y:S01]  /*164c0*/  IMAD R17, R56, UR20, RZ ;  /* 0x0000001438117c24 */ /* 0x000fe2000f8e02ff */
[----:B------:R-:W-:Y:S01]  /*164d0*/  ISETP.GT.AND P3, PT, R0, 0x48, P1 ;  /* 0x000000480000780c */ /* 0x000fe20000f64270 */
[----:B------:R-:W-:Y:S02]  /*164e0*/  IMAD R57, R57, UR20, RZ ;  /* 0x0000001439397c24 */ /* 0x000fe4000f8e02ff */
[----:B0-----:R-:W-:Y:S02]  /*164f0*/  IMAD R15, R58, UR20, RZ ;  /* 0x000000143a0f7c24 */ /* 0x001fe4000f8e02ff */
[----:B------:R-:W-:Y:S01]  /*16500*/  IMAD.WIDE.U32 R6, R7, 0x1c, R4 ;  /* 0x0000001c07067825 */ /* 0x000fe200078e0004 */
[----:B------:R0:W-:Y:S03]  /*16510*/  @P2 STG.E desc[UR16][R12.64+0x200], R17 ;  /* 0x000200110c002986 */ /* 0x0001e6000c101910 */
[----:B------:R-:W-:Y:S01]  /*16520*/  IMAD R59, R59, UR20, RZ ;  /* 0x000000143b3b7c24 */ /* 0x000fe2000f8e02ff */
[----:B------:R-:W-:Y:S01]  /*16530*/  ISETP.GT.AND P2, PT, R0, 0x49, P1 ;  /* 0x000000490000780c */ /* 0x000fe20000f44270 */
[----:B------:R-:W-:Y:S01]  /*16540*/  @P4 STG.E desc[UR16][R4.64+0x200], R57 ;  /* 0x0002003904004986 */ /* 0x000fe2000c101910 */
[----:B------:R-:W-:Y:S01]  /*16550*/  VIADD R11, R7, UR8 ;  /* 0x00000008070b7c36 */ /* 0x000fe20008000000 */
[----:B------:R-:W-:Y:S01]  /*16560*/  MOV R10, R6 ;  /* 0x00000006000a7202 */ /* 0x000fe20000000f00 */
[----:B------:R-:W-:Y:S01]  /*16570*/  IMAD R19, R60, UR20, RZ ;  /* 0x000000143c137c24 */ /* 0x000fe2000f8e02ff */
[----:B------:R-:W-:Y:S01]  /*16580*/  @P5 STG.E desc[UR16][R12.64+0x220], R15 ;  /* 0x0002200f0c005986 */ /* 0x000fe2000c101910 */
[----:B------:R-:W-:-:S03]  /*16590*/  IADD3 R6, P4, R4, UR9, RZ ;  /* 0x0000000904067c10 */ /* 0x000fc6000ff9e0ff */
[----:B------:R1:W-:Y:S01]  /*165a0*/  @P6 STG.E desc[UR16][R4.64+0x220], R59 ;  /* 0x0002203b04006986 */ /* 0x0003e2000c101910 */
[----:B------:R-:W-:Y:S01]  /*165b0*/  ISETP.GT.AND P6, PT, R0, 0x48, P0 ;  /* 0x000000480000780c */ /* 0x000fe200007c4270 */
[----:B------:R-:W-:Y:S01]  /*165c0*/  IMAD R61, R61, UR20, RZ ;  /* 0x000000143d3d7c24 */ /* 0x000fe2000f8e02ff */
[----:B------:R-:W-:Y:S01]  /*165d0*/  IADD3.X R7, R5, UR23, RZ, P4, !PT ;  /* 0x0000001705077c10 */ /* 0x000fe2000a7fe4ff */
[----:B------:R2:W-:Y:S01]  /*165e0*/  @P3 STG.E desc[UR16][R10.64+0x200], R19 ;  /* 0x000200130a003986 */ /* 0x0005e2000c101910 */
[----:B------:R-:W-:Y:S01]  /*165f0*/  IADD3 R8, P3, R6, UR9, RZ ;  /* 0x0000000906087c10 */ /* 0x000fe2000ff7e0ff */
[----:B0-----:R-:W-:Y:S01]  /*16600*/  IMAD R17, R62, UR20, RZ ;  /* 0x000000143e117c24 */ /* 0x001fe2000f8e02ff */
[C---:B------:R-:W-:Y:S01]  /*16610*/  ISETP.GT.AND P5, PT, R0.reuse, 0x49, P0 ;  /* 0x000000490000780c */ /* 0x040fe200007a4270 */
[----:B------:R-:W-:Y:S01]  /*16620*/  IMAD.U32 R3, RZ, RZ, UR22 ;  /* 0x00000016ff037e24 */ /* 0x000fe2000f8e00ff */
[----:B------:R-:W-:Y:S01]  /*16630*/  IADD3.X R9, R7, UR23, RZ, P3, !PT ;  /* 0x0000001707097c10 */ /* 0x000fe20009ffe4ff */
[----:B------:R-:W-:Y:S01]  /*16640*/  @P2 STG.E desc[UR16][R6.64+0x200], R61 ;  /* 0x0002003d06002986 */ /* 0x000fe2000c101910 */
[----:B------:R-:W-:Y:S01]  /*16650*/  IMAD.U32 R21, RZ, RZ, UR22 ;  /* 0x00000016ff157e24 */ /* 0x000fe2000f8e00ff */
[----:B------:R-:W-:-:S02]  /*16660*/  ISETP.GT.AND P2, PT, R0, 0x50, P1 ;  /* 0x000000500000780c */ /* 0x000fc40000f44270 */
[C---:B------:R-:W-:Y:S01]  /*16670*/  ISETP.GT.AND P4, PT, R0.reuse, 0x51, P1 ;  /* 0x000000510000780c */ /* 0x040fe20000f84270 */
[----:B------:R-:W-:Y:S01]  /*16680*/  @P6 STG.E desc[UR16][R10.64+0x220], R17 ;  /* 0x000220110a006986 */ /* 0x000fe2000c101910 */
[C---:B------:R-:W-:Y:S01]  /*16690*/  ISETP.GT.AND P3, PT, R0.reuse, 0x50, P0 ;  /* 0x000000500000780c */ /* 0x040fe20000764270 */
[----:B------:R-:W-:Y:S01]  /*166a0*/  IMAD.WIDE.U32 R2, R3, 0x1c, R6 ;  /* 0x0000001c03027825 */ /* 0x000fe200078e0006 */
[----:B------:R-:W-:-:S03]  /*166b0*/  ISETP.GT.AND P6, PT, R0, 0x51, P0 ;  /* 0x000000510000780c */ /* 0x000fc600007c4270 */
[----:B-1----:R-:W-:Y:S01]  /*166c0*/  IMAD.WIDE.U32 R4, R21, 0x1c, R8 ;  /* 0x0000001c15047825 */ /* 0x002fe200078e0008 */
[----:B------:R-:W-:-:S03]  /*166d0*/  IADD3 R13, R3, UR8, RZ ;  /* 0x00000008030d7c10 */ /* 0x000fc6000fffe0ff */
[----:B------:R-:W-:Y:S02]  /*166e0*/  IMAD R63, R63, UR20, RZ ;  /* 0x000000143f3f7c24 */ /* 0x000fe4000f8e02ff */
[----:B------:R-:W-:Y:S02]  /*166f0*/  VIADD R15, R5, UR8 ;  /* 0x00000008050f7c36 */ /* 0x000fe40008000000 */
[----:B------:R-:W-:Y:S02]  /*16700*/  IMAD.MOV.U32 R12, RZ, RZ, R2 ;  /* 0x000000ffff0c7224 */ /* 0x000fe400078e0002 */
[----:B------:R-:W-:Y:S01]  /*16710*/  IMAD R5, R64, UR20, RZ ;  /* 0x0000001440057c24 */ /* 0x000fe2000f8e02ff */
[----:B------:R0:W-:Y:S01]  /*16720*/  @P5 STG.E desc[UR16][R6.64+0x220], R63 ;  /* 0x0002203f06005986 */ /* 0x0001e2000c101910 */
[----:B------:R-:W-:Y:S01]  /*16730*/  IMAD R65, R65, UR20, RZ ;  /* 0x0000001441417c24 */ /* 0x000fe2000f8e02ff */
[----:B------:R-:W-:Y:S01]  /*16740*/  IADD3 R2, P5, R8, UR9, RZ ;  /* 0x0000000908027c10 */ /* 0x000fe2000ffbe0ff */
[----:B--2---:R-:W-:-:S02]  /*16750*/  IMAD R19, R66, UR20, RZ ;  /* 0x0000001442137c24 */ /* 0x004fc4000f8e02ff */
        /* <DEDUP_REMOVED lines=14> */
[----:B------:R-:W-:Y:S01]  /*16840*/  IMAD R21, R68, UR20, RZ ;  /* 0x0000001444157c24 */ /* 0x000fe2000f8e02ff */
[----:B------:R-:W-:Y:S01]  /*16850*/  MOV R14, R4 ;  /* 0x00000004000e7202 */ /* 0x000fe20000000f00 */
[----:B-1----:R-:W-:-:S04]  /*16860*/  IMAD.WIDE.U32 R4, R11, 0x1c, R2 ;  /* 0x0000001c0b047825 */ /* 0x002fc800078e0002 */
[----:B------:R-:W-:Y:S02]  /*16870*/  IMAD.U32 R17, RZ, RZ, UR22 ;  /* 0x00000016ff117e24 */ /* 0x000fe4000f8e00ff */
[----:B------:R-:W-:Y:S02]  /*16880*/  IMAD R69, R69, UR20, RZ ;  /* 0x0000001445457c24 */ /* 0x000fe4000f8e02ff */
[----:B0-----:R-:W-:Y:S01]  /*16890*/  IMAD R19, R70, UR20, RZ ;  /* 0x0000001446137c24 */ /* 0x001fe2000f8e02ff */
[----:B------:R-:W-:Y:S01]  /*168a0*/  IADD3 R13, R5, UR8, RZ ;  /* 0x00000008050d7c10 */ /* 0x000fe2000fffe0ff */
[----:B------:R-:W-:Y:S01]  /*168b0*/  IMAD R71, R71, UR20, RZ ;  /* 0x0000001447477c24 */ /* 0x000fe2000f8e02ff */
[----:B------:R0:W-:Y:S01]  /*168c0*/  @P6 STG.E desc[UR16][R14.64+0x200], R21 ;  /* 0x000200150e006986 */ /* 0x0001e2000c101910 */
[----:B------:R-:W-:Y:S01]  /*168d0*/  IMAD.WIDE.U32 R10, R17, 0x1c, R6 ;  /* 0x0000001c110a7825 */ /* 0x000fe200078e0006 */
[----:B------:R-:W-:Y:S02]  /*168e0*/  ISETP.GT.AND P6, PT, R0, 0x61, P1 ;  /* 0x000000610000780c */ /* 0x000fe40000fc4270 */
[----:B------:R-:W-:Y:S01]  /*168f0*/  @P5 STG.E desc[UR16][R2.64+0x200], R69 ;  /* 0x0002004502005986 */ /* 0x000fe2000c101910 */
[----:B------:R-:W-:-:S02]  /*16900*/  IMAD.MOV.U32 R12, RZ, RZ, R4 ;  /* 0x000000ffff0c7224 */ /* 0x000fc400078e0004 */
[----:B------:R-:W-:Y:S01]  /*16910*/  IMAD R23, R72, UR20, RZ ;  /* 0x0000001448177c24 */ /* 0x000fe2000f8e02ff */
[----:B------:R-:W-:Y:S01]  /*16920*/  IADD3 R4, P5, R6, UR9, RZ ;  /* 0x0000000906047c10 */ /* 0x000fe2000ffbe0ff */
[----:B------:R1:W-:Y:S01]  /*16930*/  @P2 STG.E desc[UR16][R14.64+0x220], R19 ;  /* 0x000220130e002986 */ /* 0x0003e2000c101910 */
[----:B------:R-:W-:Y:S02]  /*16940*/  ISETP.GT.AND P2, PT, R0, 0x60, P0 ;  /* 0x000000600000780c */ /* 0x000fe40000744270 */
[----:B------:R-:W-:Y:S01]  /*16950*/  MOV R16, R10 ;  /* 0x0000000a00107202 */ /* 0x000fe20000000f00 */
        /* <DEDUP_REMOVED lines=10> */
[C---:B------:R-:W-:Y:S01]  /*16a00*/  ISETP.GT.AND P5, PT, R0.reuse, 0x69, P1 ;  /* 0x000000690000780c */ /* 0x040fe20000fa4270 */
[----:B------:R-:W-:Y:S01]  /*16a10*/  @P6 STG.E desc[UR16][R6.64+0x200], R73 ;  /* 0x0002004906006986 */ /* 0x000fe2000c101910 */
[----:B------:R-:W-:Y:S01]  /*16a20*/  ISETP.GT.AND P6, PT, R0, 0x68, P0 ;  /* 0x000000680000780c */ /* 0x000fe200007c4270 */
[----:B------:R-:W-:-:S02]  /*16a30*/  IMAD R75, R75, UR20, RZ ;  /* 0x000000144b4b7c24 */ /* 0x000fc4000f8e02ff */
[----:B------:R0:W-:Y:S01]  /*16a40*/  @P2 STG.E desc[UR16][R12.64+0x220], R21 ;  /* 0x000220150c002986 */ /* 0x0001e2000c101910 */
[----:B------:R-:W-:Y:S01]  /*16a50*/  ISETP.GT.AND P2, PT, R0, 0x69, P0 ;  /* 0x000000690000780c */ /* 0x000fe20000744270 */
[----:B-1----:R-:W-:Y:S02]  /*16a60*/  IMAD R19, R76, UR20, RZ ;  /* 0x000000144c137c24 */ /* 0x002fe4000f8e02ff */
[----:B------:R-:W-:Y:S02]  /*16a70*/  IMAD R77, R77, UR20, RZ ;  /* 0x000000144d4d7c24 */ /* 0x000fe4000f8e02ff */
[----:B--2---:R-:W-:Y:S01]  /*16a80*/  IMAD.WIDE.U32 R2, R25, 0x1c, R10 ;  /* 0x0000001c19027825 */ /* 0x004fe200078e000a */
[----:B------:R-:W-:Y:S03]  /*16a90*/  @P3 STG.E desc[UR16][R6.64+0x220], R75 ;  /* 0x0002204b06003986 */ /* 0x000fe6000c101910 */
[----:B---3--:R-:W-:Y:S01]  /*16aa0*/  IMAD R23, R78, UR20, RZ ;  /* 0x000000144e177c24 */ /* 0x008fe2000f8e02ff */
[----:B------:R-:W-:Y:S01]  /*16ab0*/  @P4 STG.E desc[UR16][R16.64+0x200], R19 ;  /* 0x0002001310004986 */ /* 0x000fe2000c101910 */
[----:B------:R-:W-:Y:S01]  /*16ac0*/  IMAD.U32 R9, RZ, RZ, UR22 ;  /* 0x00000016ff097e24 */ /* 0x000fe2000f8e00ff */
[C---:B------:R-:W-:Y:S01]  /*16ad0*/  ISETP.GT.AND P4, PT, R0.reuse, 0x70, P1 ;  /* 0x000000700000780c */ /* 0x040fe20000f84270 */
[----:B------:R-:W-:Y:S01]  /*16ae0*/  IMAD R79, R79, UR20, RZ ;  /* 0x000000144f4f7c24 */ /* 0x000fe2000f8e02ff */
[----:B------:R-:W-:Y:S01]  /*16af0*/  @P5 STG.E desc[UR16][R4.64+0x200], R77 ;  /* 0x0002004d04005986 */ /* 0x000fe2000c101910 */
[----:B------:R-:W-:Y:S01]  /*16b00*/  IMAD.MOV.U32 R14, RZ, RZ, R2 ;  /* 0x000000ffff0e7224 */ /* 0x000fe200078e0002 */
[----:B------:R-:W-:-:S02]  /*16b10*/  ISETP.GT.AND P5, PT, R0, 0x71, P1 ;  /* 0x000000710000780c */ /* 0x000fc40000fa4270 */
[----:B------:R-:W-:Y:S01]  /*16b20*/  IADD3 R2, P3, R10, UR9, RZ ;  /* 0x000000090a027c10 */ /* 0x000fe2000ff7e0ff */
[----:B------:R-:W-:Y:S01]  /*16b30*/  IMAD.WIDE.U32 R8, R9, 0x1c, R4 ;  /* 0x0000001c09087825 */ /* 0x000fe200078e0004 */
[----:B------:R1:W-:Y:S01]  /*16b40*/  @P6 STG.E desc[UR16][R16.64+0x220], R23 ;  /* 0x0002201710006986 */ /* 0x0003e2000c101910 */
[----:B------:R-:W-:Y:S02]  /*16b50*/  IADD3 R15, R3, UR8, RZ ;  /* 0x00000008030f7c10 */ /* 0x000fe4000fffe0ff */
[C---:B------:R-:W-:Y:S01]  /*16b60*/  ISETP.GT.AND P6, PT, R0.reuse, 0x70, P0 ;  /* 0x000000700000780c */ /* 0x040fe200007c4270 */
        /* <DEDUP_REMOVED lines=30> */
[C---:B------:R-:W-:Y:S02]  /*16d50*/  ISETP.GT.AND P6, PT, R0.reuse, 0x81, P0 ;  /* 0x000000810000780c */ /* 0x040fe400007c4270 */
[----:B------:R-:W-:Y:S01]  /*16d60*/  IADD3 R13, R7, UR8, RZ ;  /* 0x00000008070d7c10 */ /* 0x000fe2000fffe0ff */
[----:B------:R-:W-:Y:S01]  /*16d70*/  IMAD.U32 R7, RZ, RZ, UR22 ;  /* 0x00000016ff077e24 */ /* 0x000fe2000f8e00ff */
[----:B------:R-:W-:Y:S01]  /*16d80*/  @P3 STG.E desc[UR16][R2.64+0x220], R87 ;  /* 0x0002205702003986 */ /* 0x000fe2000c101910 */
[----:B------:R-:W-:Y:S01]  /*16d90*/  IMAD.MOV.U32 R12, RZ, RZ, R6 ;  /* 0x000000ffff0c7224 */ /* 0x000fe200078e0006 */
[----:B------:R-:W-:Y:S01]  /*16da0*/  ISETP.GT.AND P3, PT, R0, 0x88, P1 ;  /* 0x000000880000780c */ /* 0x000fe20000f64270 */
[----:B------:R-:W-:Y:S02]  /*16db0*/  IMAD R17, R88, UR20, RZ ;  /* 0x0000001458117c24 */ /* 0x000fe4000f8e02ff */
[----:B------:R-:W-:Y:S02]  /*16dc0*/  IMAD R89, R89, UR20, RZ ;  /* 0x0000001459597c24 */ /* 0x000fe4000f8e02ff */
[----:B0-----:R-:W-:-:S02]  /*16dd0*/  IMAD R15, R90, UR20, RZ ;  /* 0x000000145a0f7c24 */ /* 0x001fc4000f8e02ff */
[----:B------:R-:W-:Y:S01]  /*16de0*/  IMAD.WIDE.U32 R6, R7, 0x1c, R4 ;  /* 0x0000001c07067825 */ /* 0x000fe200078e0004 */
[----:B------:R0:W-:Y:S03]  /*16df0*/  @P2 STG.E desc[UR16][R12.64+0x200], R17 ;  /* 0x000200110c002986 */ /* 0x0001e6000c101910 */
[----:B------:R-:W-:Y:S01]  /*16e00*/  IMAD R91, R91, UR20, RZ ;  /* 0x000000145b5b7c24 */ /* 0x000fe2000f8e02ff */
[----:B------:R-:W-:Y:S01]  /*16e10*/  ISETP.GT.AND P2, PT, R0, 0x89, P1 ;  /* 0x000000890000780c */ /* 0x000fe20000f44270 */
[----:B------:R-:W-:Y:S01]  /*16e20*/  @P4 STG.E desc[UR16][R4.64+0x200], R89 ;  /* 0x0002005904004986 */ /* 0x000fe2000c101910 */
[----:B------:R-:W-:Y:S01]  /*16e30*/  IADD3 R11, R7, UR8, RZ ;  /* 0x00000008070b7c10 */ /* 0x000fe2000fffe0ff */
[----:B------:R-:W-:Y:S02]  /*16e40*/  IMAD.MOV.U32 R10, RZ, RZ, R6 ;  /* 0x000000ffff0a7224 */ /* 0x000fe400078e0006 */
[----:B------:R-:W-:Y:S01]  /*16e50*/  @P5 STG.E desc[UR16][R12.64+0x220], R15 ;  /* 0x0002200f0c005986 */ /* 0x000fe2000c101910 */
[----:B------:R-:W-:Y:S01]  /*16e60*/  IMAD R19, R92, UR20, RZ ;  /* 0x000000145c137c24 */ /* 0x000fe2000f8e02ff */
[----:B------:R-:W-:-:S02]  /*16e70*/  IADD3 R6, P4, R4, UR9, RZ ;  /* 0x0000000904067c10 */ /* 0x000fc4000ff9e0ff */
[----:B------:R1:W-:Y:S01]  /*16e80*/  @P6 STG.E desc[UR16][R4.64+0x220], R91 ;  /* 0x0002205b04006986 */ /* 0x0003e2000c101910 */
[----:B------:R-:W-:Y:S01]  /*16e90*/  ISETP.GT.AND P6, PT, R0, 0x88, P0 ;  /* 0x000000880000780c */ /* 0x000fe200007c4270 */
[----:B------:R-:W-:Y:S01]  /*16ea0*/  IMAD R93, R93, UR20, RZ ;  /* 0x000000145d5d7c24 */ /* 0x000fe2000f8e02ff */
[----:B------:R-:W-:Y:S01]  /*16eb0*/  IADD3.X R7, R5, UR23, RZ, P4, !PT ;  /* 0x0000001705077c10 */ /* 0x000fe2000a7fe4ff */
[----:B------:R2:W-:Y:S01]  /*16ec0*/  @P3 STG.E desc[UR16][R10.64+0x200], R19 ;  /* 0x000200130a003986 */ /* 0x0005e2000c101910 */
[----:B------:R-:W-:Y:S01]  /*16ed0*/  IADD3 R8, P3, R6, UR9, RZ ;  /* 0x0000000906087c10 */ /* 0x000fe2000ff7e0ff */
[----:B0-----:R-:W-:Y:S01]  /*16ee0*/  IMAD R17, R94, UR20, RZ ;  /* 0x000000145e117c24 */ /* 0x001fe2000f8e02ff */
[----:B------:R-:W-:Y:S01]  /*16ef0*/  MOV R21, UR22 ;  /* 0x0000001600157c02 */ /* 0x000fe20008000f00 */
[----:B------:R-:W-:Y:S01]  /*16f00*/  IMAD.U32 R3, RZ, RZ, UR22 ;  /* 0x00000016ff037e24 */ /* 0x000fe2000f8e00ff */
[----:B------:R-:W-:Y:S01]  /*16f10*/  IADD3.X R9, R7, UR23, RZ, P3, !PT ;  /* 0x0000001707097c10 */ /* 0x000fe20009ffe4ff */
[----:B------:R-:W-:Y:S01]  /*16f20*/  @P2 STG.E desc[UR16][R6.64+0x200], R93 ;  /* 0x0002005d06002986 */ /* 0x000fe2000c101910 */
[----:B------:R-:W-:-:S02]  /*16f30*/  ISETP.GT.AND P5, PT, R0, 0x89, P0 ;  /* 0x000000890000780c */ /* 0x000fc400007a4270 */
[C---:B------:R-:W-:Y:S01]  /*16f40*/  ISETP.GT.AND P2, PT, R0.reuse, 0x90, P1 ;  /* 0x000000900000780c */ /* 0x040fe20000f44270 */
[----:B------:R-:W-:Y:S01]  /*16f50*/  @P6 STG.E desc[UR16][R10.64+0x220], R17 ;  /* 0x000220110a006986 */ /* 0x000fe2000c101910 */
[C---:B------:R-:W-:Y:S01]  /*16f60*/  ISETP.GT.AND P4, PT, R0.reuse, 0x91, P1 ;  /* 0x000000910000780c */ /* 0x040fe20000f84270 */
[----:B------:R-:W-:Y:S01]  /*16f70*/  IMAD.WIDE.U32 R2, R3, 0x1c, R6 ;  /* 0x0000001c03027825 */ /* 0x000fe200078e0006 */
[C---:B------:R-:W-:Y:S02]  /*16f80*/  ISETP.GT.AND P3, PT, R0.reuse, 0x90, P0 ;  /* 0x000000900000780c */ /* 0x040fe40000764270 */
[----:B------:R-:W-:Y:S01]  /*16f90*/  ISETP.GT.AND P6, PT, R0, 0x91, P0 ;  /* 0x000000910000780c */ /* 0x000fe200007c4270 */
[----:B-1----:R-:W-:Y:S01]  /*16fa0*/  IMAD.WIDE.U32 R4, R21, 0x1c, R8 ;  /* 0x0000001c15047825 */ /* 0x002fe200078e0008 */
[----:B------:R-:W-:-:S03]  /*16fb0*/  MOV R12, R2 ;  /* 0x00000002000c7202 */ /* 0x000fc60000000f00 */
[----:B------:R-:W-:Y:S02]  /*16fc0*/  IMAD R95, R95, UR20, RZ ;  /* 0x000000145f5f7c24 */ /* 0x000fe4000f8e02ff */
[----:B------:R-:W-:Y:S02]  /*16fd0*/  VIADD R15, R5, UR8 ;  /* 0x00000008050f7c36 */ /* 0x000fe40008000000 */
[----:B------:R-:W-:Y:S02]  /*16fe0*/  VIADD R13, R3, UR8 ;  /* 0x00000008030d7c36 */ /* 0x000fe40008000000 */
[----:B------:R-:W-:Y:S02]  /*16ff0*/  IMAD R5, R96, UR20, RZ ;  /* 0x0000001460057c24 */ /* 0x000fe4000f8e02ff */
[----:B------:R-:W-:Y:S02]  /*17000*/  IMAD R97, R97, UR20, RZ ;  /* 0x0000001461617c24 */ /* 0x000fe4000f8e02ff */
[----:B--2---:R-:W-:Y:S01]  /*17010*/  IMAD R19, R98, UR20, RZ ;  /* 0x0000001462137c24 */ /* 0x004fe2000f8e02ff */
[----:B------:R0:W-:Y:S01]  /*17020*/  @P5 STG.E desc[UR16][R6.64+0x220], R95 ;  /* 0x0002205f06005986 */ /* 0x0001e2000c101910 */
[----:B------:R-:W-:Y:S01]  /*17030*/  IMAD R99, R99, UR20, RZ ;  /* 0x0000001463637c24 */ /* 0x000fe2000f8e02ff */
[----:B------:R-:W-:-:S02]  /*17040*/  IADD3 R2, P5, R8, UR9, RZ ;  /* 0x0000000908027c10 */ /* 0x000fc4000ffbe0ff */
[----:B------:R1:W-:Y:S04]  /*17050*/  @P2 STG.E desc[UR16][R12.64+0x200], R5 ;  /* 0x000200050c002986 */ /* 0x0003e8000c101910 */
[----:B------:R-:W-:Y:S01]  /*17060*/  @P4 STG.E desc[UR16][R8.64+0x200], R97 ;  /* 0x0002006108004986 */ /* 0x000fe2000c101910 */
[----:B------:R-:W-:-:S03]  /*17070*/  IADD3.X R3, R9, UR23, RZ, P5, !PT ;  /* 0x0000001709037c10 */ /* 0x000fc6000affe4ff */
[----:B------:R2:W-:Y:S01]  /*17080*/  @P3 STG.E desc[UR16][R12.64+0x220], R19 ;  /* 0x000220130c003986 */ /* 0x0005e2000c101910 */
[----:B0-----:R-:W-:-:S03]  /*17090*/  IADD3 R6, P2, R2, UR9, RZ ;  /* 0x0000000902067c10 */ /* 0x001fc6000ff5e0ff */
[----:B------:R-:W-:Y:S01]  /*170a0*/  @P6 STG.E desc[UR16][R8.64+0x220], R99 ;  /* 0x0002206308006986 */ /* 0x000fe2000c101910 */
[C---:B------:R-:W-:Y:S02]  /*170b0*/  ISETP.GT.AND P6, PT, R0.reuse, 0x98, P1 ;  /* 0x000000980000780c */ /* 0x040fe40000fc4270 */
[C---:B------:R-:W-:Y:S01]  /*170c0*/  ISETP.GT.AND P5, PT, R0.reuse, 0x99, P1 ;  /* 0x000000990000780c */ /* 0x040fe20000fa4270 */
[----:B------:R-:W-:Y:S01]  /*170d0*/  IMAD.U32 R11, RZ, RZ, UR22 ;  /* 0x00000016ff0b7e24 */ /* 0x000fe2000f8e00ff */
[----:B------:R-:W-:Y:S02]  /*170e0*/  IADD3.X R7, R3, UR23, RZ, P2, !PT ;  /* 0x0000001703077c10 */ /* 0x000fe400097fe4ff */
[C---:B------:R-:W-:Y:S01]  /*170f0*/  ISETP.GT.AND P2, PT, R0.reuse, 0x98, P0 ;  /* 0x000000980000780c */ /* 0x040fe20000744270 */
[----:B------:R-:W-:Y:S01]  /*17100*/  IMAD.MOV.U32 R14, RZ, RZ, R4 ;  /* 0x000000ffff0e7224 */ /* 0x000fe200078e0004 */
[----:B------:R-:W-:Y:S01]  /*17110*/  ISETP.GT.AND P4, PT, R0, 0x99, P0 ;  /* 0x000000990000780c */ /* 0x000fe20000784270 */
[----:B------:R-:W-:Y:S01]  /*17120*/  IMAD R21, R100, UR20, RZ ;  /* 0x0000001464157c24 */ /* 0x000fe2000f8e02ff */
[----:B------:R-:W-:Y:S01]  /*17130*/  MOV R17, UR22 ;  /* 0x0000001600117c02 */ /* 0x000fe20008000f00 */
[----:B-1----:R-:W-:-:S04]  /*17140*/  IMAD.WIDE.U32 R4, R11, 0x1c, R2 ;  /* 0x0000001c0b047825 */ /* 0x002fc800078e0002 */
[----:B------:R-:W-:Y:S01]  /*17150*/  IMAD R101, R101, UR20, RZ ;  /* 0x0000001465657c24 */ /* 0x000fe2000f8e02ff */
[----:B------:R0:W-:Y:S01]  /*17160*/  @P6 STG.E desc[UR16][R14.64+0x200], R21 ;  /* 0x000200150e006986 */ /* 0x0001e2000c101910 */
[----:B--2---:R-:W-:Y:S01]  /*17170*/  IMAD R19, R102, UR20, RZ ;  /* 0x0000001466137c24 */ /* 0x004fe2000f8e02ff */
[----:B------:R-:W-:Y:S01]  /*17180*/  MOV R12, R4 ;  /* 0x00000004000c7202 */ /* 0x000fe20000000f00 */
[----:B------:R-:W-:Y:S01]  /*17190*/  IMAD.WIDE.U32 R10, R17, 0x1c, R6 ;  /* 0x0000001c110a7825 */ /* 0x000fe200078e0006 */
[----:B------:R-:W-:Y:S01]  /*171a0*/  @P5 STG.E desc[UR16][R2.64+0x200], R101 ;  /* 0x0002006502005986 */ /* 0x000fe2000c101910 */
[----:B------:R-:W-:Y:S02]  /*171b0*/  IADD3 R4, P5, R6, UR9, RZ ;  /* 0x0000000906047c10 */ /* 0x000fe4000ffbe0ff */
[----:B------:R-:W-:Y:S01]  /*171c0*/  IMAD R103, R103, UR20, RZ ;  /* 0x0000001467677c24 */ /* 0x000fe2000f8e02ff */
[----:B------:R-:W-:Y:S01]  /*171d0*/  ISETP.GT.AND P3, PT, R0, 0xa0, P1 ;  /* 0x000000a00000780c */ /* 0x000fe20000f64270 */
[----:B------:R-:W-:Y:S01]  /*171e0*/  VIADD R13, R5, UR8 ;  /* 0x00000008050d7c36 */ /* 0x000fe20008000000 */
[----:B------:R1:W-:Y:S01]  /*171f0*/  @P2 STG.E desc[UR16][R14.64+0x220], R19 ;  /* 0x000220130e002986 */ /* 0x0003e2000c101910 */
[----:B------:R-:W-:Y:S01]  /*17200*/  IMAD.MOV.U32 R16, RZ, RZ, R10 ;  /* 0x000000ffff107224 */ /* 0x000fe200078e000a */
[----:B------:R-:W-:-:S02]  /*17210*/  IADD3.X R5, R7, UR23, RZ, P5, !PT ;  /* 0x0000001707057c10 */ /* 0x000fc4000affe4ff */
[----:B------:R-:W-:Y:S01]  /*17220*/  IADD3 R10, P2, R4, UR9, RZ ;  /* 0x00000009040a7c10 */ /* 0x000fe2000ff5e0ff */
[----:B------:R2:W-:Y:S01]  /*17230*/  @P4 STG.E desc[UR16][R2.64+0x220], R103 ;  /* 0x0002206702004986 */ /* 0x0005e2000c101910 */
[C---:B------:R-:W-:Y:S01]  /*17240*/  ISETP.GT.AND P6, PT, R0.reuse, 0xa1, P1 ;  /* 0x000000a10000780c */ /* 0x040fe20000fc4270 */
[----:B------:R-:W-:Y:S01]  /*17250*/  VIADD R17, R11, UR8 ;  /* 0x000000080b117c36 */ /* 0x000fe20008000000 */
[----:B------:R-:W-:Y:S01]  /*17260*/  ISETP.GT.AND P4, PT, R0, 0xa0, P0 ;  /* 0x000000a00000780c */ /* 0x000fe20000784270 */
[----:B------:R-:W-:Y:S01]  /*17270*/  IMAD R23, R104, UR20, RZ ;  /* 0x0000001468177c24 */ /* 0x000fe2000f8e02ff */
[----:B------:R-:W-:Y:S02]  /*17280*/  IADD3.X R11, R5, UR23, RZ, P2, !PT ;  /* 0x00000017050b7c10 */ /* 0x000fe400097fe4ff */
[----:B------:R-:W-:Y:S01]  /*17290*/  ISETP.GT.AND P2, PT, R0, 0xa1, P0 ;  /* 0x000000a10000780c */ /* 0x000fe20000744270 */
[----:B------:R-:W-:Y:S01]  /*172a0*/  IMAD R105, R105, UR20, RZ ;  /* 0x0000001469697c24 */ /* 0x000fe2000f8e02ff */
[----:B------:R3:W-:Y:S01]  /*172b0*/  @P3 STG.E desc[UR16][R12.64+0x200], R23 ;  /* 0x000200170c003986 */ /* 0x0007e2000c101910 */
[----:B0-----:R-:W-:Y:S01]  /*172c0*/  IMAD R21, R106, UR20, RZ ;  /* 0x000000146a157c24 */ /* 0x001fe2000f8e02ff */
[C---:B------:R-:W-:Y:S01]  /*172d0*/  ISETP.GT.AND P3, PT, R0.reuse, 0xa8, P1 ;  /* 0x000000a80000780c */ /* 0x040fe20000f64270 */
[----:B------:R-:W-:Y:S01]  /*172e0*/  IMAD R107, R107, UR20, RZ ;  /* 0x000000146b6b7c24 */ /* 0x000fe2000f8e02ff */
[C---:B------:R-:W-:Y:S01]  /*172f0*/  ISETP.GT.AND P5, PT, R0.reuse, 0xa9, P1 ;  /* 0x000000a90000780c */ /* 0x040fe20000fa4270 */
[----:B------:R-:W-:Y:S01]  /*17300*/  @P6 STG.E desc[UR16][R6.64+0x200], R105 ;  /* 0x0002006906006986 */ /* 0x000fe2000c101910 */
[----:B------:R-:W-:-:S03]  /*17310*/  ISETP.GT.AND P6, PT, R0, 0xa8, P0 ;  /* 0x000000a80000780c */ /* 0x000fc600007c4270 */
[----:B------:R0:W-:Y:S01]  /*17320*/  @P4 STG.E desc[UR16][R12.64+0x220], R21 ;  /* 0x000220150c004986 */ /* 0x0001e2000c101910 */
[----:B------:R-:W-:Y:S01]  /*17330*/  ISETP.GT.AND P4, PT, R0, 0xa9, P0 ;  /* 0x000000a90000780c */ /* 0x000fe20000784270 */
[----:B------:R-:W-:Y:S02]  /*17340*/  IMAD.U32 R9, RZ, RZ, UR22 ;  /* 0x00000016ff097e24 */ /* 0x000fe4000f8e00ff */
[----:B------:R-:W-:Y:S01]  /*17350*/  @P2 STG.E desc[UR16][R6.64+0x220], R107 ;  /* 0x0002206b06002986 */ /* 0x000fe2000c101910 */
[----:B-1----:R-:W-:Y:S01]  /*17360*/  IMAD R19, R108, UR20, RZ ;  /* 0x000000146c137c24 */ /* 0x002fe2000f8e02ff */
[----:B------:R-:W-:Y:S01]  /*17370*/  ISETP.GT.AND P2, PT, R0, 0xb0, P1 ;  /* 0x000000b00000780c */ /* 0x000fe20000f44270 */
[----:B------:R-:W-:Y:S02]  /*17380*/  IMAD R109, R109, UR20, RZ ;  /* 0x000000146d6d7c24 */ /* 0x000fe4000f8e02ff */
[----:B--2---:R-:W-:Y:S01]  /*17390*/  IMAD.WIDE.U32 R2, R25, 0x1c, R10 ;  /* 0x0000001c19027825 */ /* 0x004fe200078e000a */
[----:B------:R-:W-:Y:S03]  /*173a0*/  @P3 STG.E desc[UR16][R16.64+0x200], R19 ;  /* 0x0002001310003986 */ /* 0x000fe6000c101910 */
[----:B------:R-:W-:Y:S01]  /*173b0*/  IMAD.WIDE.U32 R8, R9, 0x1c, R4 ;  /* 0x0000001c09087825 */ /* 0x000fe200078e0004 */
[----:B------:R-:W-:Y:S03]  /*173c0*/  @P5 STG.E desc[UR16][R4.64+0x200], R109 ;  /* 0x0002006d04005986 */ /* 0x000fe6000c101910 */
[----:B---3--:R-:W-:-:S02]  /*173d0*/  IMAD R23, R110, UR20, RZ ;  /* 0x000000146e177c24 */ /* 0x008fc4000f8e02ff */
[----:B------:R-:W-:Y:S01]  /*173e0*/  IMAD R111, R111, UR20, RZ ;  /* 0x000000146f6f7c24 */ /* 0x000fe2000f8e02ff */
[----:B------:R-:W-:Y:S01]  /*173f0*/  ISETP.GT.AND P3, PT, R0, 0xb1, P1 ;  /* 0x000000b10000780c */ /* 0x000fe20000f64270 */
[----:B------:R-:W-:Y:S01]  /*17400*/  IMAD.MOV.U32 R14, RZ, RZ, R2 ;  /* 0x000000ffff0e7224 */ /* 0x000fe200078e0002 */
[----:B------:R-:W-:Y:S01]  /*17410*/  IADD3 R2, P5, R10, UR9, RZ ;  /* 0x000000090a027c10 */ /* 0x000fe2000ffbe0ff */
[----:B0-----:R-:W-:Y:S01]  /*17420*/  IMAD R21, R112, UR20, RZ ;  /* 0x0000001470157c24 */ /* 0x001fe2000f8e02ff */
[----:B------:R-:W-:Y:S01]  /*17430*/  IADD3 R9, R9, UR8, RZ ;  /* 0x0000000809097c10 */ /* 0x000fe2000fffe0ff */
[----:B------:R0:W-:Y:S01]  /*17440*/  @P6 STG.E desc[UR16][R16.64+0x220], R23 ;  /* 0x0002201710006986 */ /* 0x0001e2000c101910 */
[----:B------:R-:W-:Y:S01]  /*17450*/  VIADD R15, R3, UR8 ;  /* 0x00000008030f7c36 */ /* 0x000fe20008000000 */
[----:B------:R-:W-:Y:S02]  /*17460*/  ISETP.GT.AND P6, PT, R0, 0xb0, P0 ;  /* 0x000000b00000780c */ /* 0x000fe400007c4270 */
[----:B------:R1:W-:Y:S01]  /*17470*/  @P4 STG.E desc[UR16][R4.64+0x220], R111 ;  /* 0x0002206f04004986 */ /* 0x0003e2000c101910 */
[----:B------:R-:W-:-:S02]  /*17480*/  IADD3.X R3, R11, UR23, RZ, P5, !PT ;  /* 0x000000170b037c10 */ /* 0x000fc4000affe4ff */
[C---:B------:R-:W-:Y:S01]  /*17490*/  ISETP.GT.AND P4, PT, R0.reuse, 0xb1, P0 ;  /* 0x000000b10000780c */ /* 0x040fe20000784270 */
[----:B------:R-:W-:Y:S01]  /*174a0*/  @P2 STG.E desc[UR16][R8.64+0x200], R21 ;  /* 0x0002001508002986 */ /* 0x000fe2000c101910 */
[C---:B------:R-:W-:Y:S01]  /*174b0*/  ISETP.GT.AND P5, PT, R0.reuse, 0xb8, P1 ;  /* 0x000000b80000780c */ /* 0x040fe20000fa4270 */
[----:B------:R-:W-:Y:S01]  /*174c0*/  IMAD R113, R113, UR20, RZ ;  /* 0x0000001471717c24 */ /* 0x000fe2000f8e02ff */
[----:B------:R-:W-:Y:S01]  /*174d0*/  ISETP.GT.AND P2, PT, R0, 0xb9, P1 ;  /* 0x000000b90000780c */ /* 0x000fe20000f44270 */
[----:B0-----:R-:W-:Y:S02]  /*174e0*/  IMAD R17, R114, UR20, RZ ;  /* 0x0000001472117c24 */ /* 0x001fe4000f8e02ff */
[----:B------:R-:W-:Y:S01]  /*174f0*/  IMAD R115, R115, UR20, RZ ;  /* 0x0000001473737c24 */ /* 0x000fe2000f8e02ff */
[----:B------:R-:W-:Y:S01]  /*17500*/  @P3 STG.E desc[UR16][R10.64+0x200], R113 ;  /* 0x000200710a003986 */ /* 0x000fe2000c101910 */
[----:B------:R-:W-:Y:S01]  /*17510*/  IMAD R19, R116, UR20, RZ ;  /* 0x0000001474137c24 */ /* 0x000fe2000f8e02ff */
[C---:B------:R-:W-:Y:S01]  /*17520*/  ISETP.GT.AND P3, PT, R0.reuse, 0xb8, P0 ;  /* 0x000000b80000780c */ /* 0x040fe20000764270 */
[----:B------:R-:W-:Y:S01]  /*17530*/  IMAD R117, R117, UR20, RZ ;  /* 0x0000001475757c24 */ /* 0x000fe2000f8e02ff */
[----:B------:R-:W-:Y:S01]  /*17540*/  MOV R7, UR22 ;  /* 0x0000001600077c02 */ /* 0x000fe20008000f00 */
[----:B------:R0:W-:Y:S04]  /*17550*/  @P6 STG.E desc[UR16][R8.64+0x220], R17 ;  /* 0x0002201108006986 */ /* 0x0001e8000c101910 */
[----:B------:R2:W-:Y:S01]  /*17560*/  @P4 STG.E desc[UR16][R10.64+0x220], R115 ;  /* 0x000220730a004986 */ /* 0x0005e2000c101910 */
[----:B------:R-:W-:Y:S01]  /*17570*/  IMAD.WIDE.U32 R6, R7, 0x1c, R2 ;  /* 0x0000001c07067825 */ /* 0x000fe200078e0002 */
[----:B------:R-:W-:-:S02]  /*17580*/  ISETP.GT.AND P4, PT, R0, 0xc0, P1 ;  /* 0x000000c00000780c */ /* 0x000fc40000f84270 */
[----:B------:R-:W-:Y:S01]  /*17590*/  @P5 STG.E desc[UR16][R14.64+0x200], R19 ;  /* 0x000200130e005986 */ /* 0x000fe2000c101910 */
[----:B------:R-:W-:Y:S02]  /*175a0*/  ISETP.GT.AND P5, PT, R0, 0xb9, P0 ;  /* 0x000000b90000780c */ /* 0x000fe400007a4270 */
[----:B-1----:R-:W-:Y:S01]  /*175b0*/  IADD3 R4, P6, R2, UR9, RZ ;  /* 0x0000000902047c10 */ /* 0x002fe2000ffde0ff */
[----:B------:R-:W-:Y:S01]  /*175c0*/  @P2 STG.E desc[UR16][R2.64+0x200], R117 ;  /* 0x0002007502002986 */ /* 0x000fe2000c101910 */
[----:B------:R-:W-:Y:S01]  /*175d0*/  ISETP.GT.AND P2, PT, R0, 0xc1, P1 ;  /* 0x000000c10000780c */ /* 0x000fe20000f44270 */
[----:B0-----:R-:W-:Y:S01]  /*175e0*/  IMAD R9, R118, UR20, RZ ;  /* 0x0000001476097c24 */ /* 0x001fe2000f8e02ff */
[----:B------:R-:W-:Y:S01]  /*175f0*/  IADD3.X R5, R3, UR23, RZ, P6, !PT ;  /* 0x0000001703057c10 */ /* 0x000fe2000b7fe4ff */
[----:B------:R-:W-:Y:S01]  /*17600*/  VIADD R13, R7, UR8 ;  /* 0x00000008070d7c36 */ /* 0x000fe20008000000 */
[----:B------:R-:W-:Y:S01]  /*17610*/  MOV R7, UR22 ;  /* 0x0000001600077c02 */ /* 0x000fe20008000f00 */
[----:B------:R-:W-:Y:S01]  /*17620*/  IMAD R119, R119, UR20, RZ ;  /* 0x0000001477777c24 */ /* 0x000fe2000f8e02ff */
[----:B------:R0:W-:Y:S01]  /*17630*/  @P3 STG.E desc[UR16][R14.64+0x220], R9 ;  /* 0x000220090e003986 */ /* 0x0001e2000c101910 */
[----:B------:R-:W-:Y:S01]  /*17640*/  IMAD.MOV.U32 R12, RZ, RZ, R6 ;  /* 0x000000ffff0c7224 */ /* 0x000fe200078e0006 */
[----:B------:R-:W-:Y:S01]  /*17650*/  ISETP.GT.AND P3, PT, R0, 0xc0, P0 ;  /* 0x000000c00000780c */ /* 0x000fe20000764270 */
[----:B------:R-:W-:-:S02]  /*17660*/  IMAD R17, R120, UR20, RZ ;  /* 0x0000001478117c24 */ /* 0x000fc4000f8e02ff */
[----:B------:R-:W-:Y:S02]  /*17670*/  IMAD R121, R121, UR20, RZ ;  /* 0x0000001479797c24 */ /* 0x000fe4000f8e02ff */
[----:B------:R-:W-:Y:S01]  /*17680*/  IMAD.WIDE.U32 R6, R7, 0x1c, R4 ;  /* 0x0000001c07067825 */ /* 0x000fe200078e0004 */
[----:B------:R1:W-:Y:S03]  /*17690*/  @P5 STG.E desc[UR16][R2.64+0x220], R119 ;  /* 0x0002207702005986 */ /* 0x0003e6000c101910 */
[----:B--2---:R-:W-:Y:S01]  /*176a0*/  IMAD.MOV.U32 R10, RZ, RZ, R6 ;  /* 0x000000ffff0a7224 */ /* 0x004fe200078e0006 */
[----:B------:R-:W-:Y:S01]  /*176b0*/  @P4 STG.E desc[UR16][R12.64+0x200], R17 ;  /* 0x000200110c004986 */ /* 0x000fe2000c101910 */
[----:B0-----:R-:W-:-:S03]  /*176c0*/  IMAD R15, R122, UR20, RZ ;  /* 0x000000147a0f7c24 */ /* 0x001fc6000f8e02ff */
[----:B------:R-:W-:Y:S01]  /*176d0*/  @P2 STG.E desc[UR16][R4.64+0x200], R121 ;  /* 0x0002007904002986 */ /* 0x000fe2000c101910 */
[----:B------:R-:W-:Y:S01]  /*176e0*/  IADD3 R6, P2, R4, UR9, RZ ;  /* 0x0000000904067c10 */ /* 0x000fe2000ff5e0ff */
[----:B------:R-:W-:Y:S01]  /*176f0*/  VIADD R11, R7, UR8 ;  /* 0x00000008070b7c36 */ /* 0x000fe20008000000 */
[C---:B------:R-:W-:Y:S02]  /*17700*/  ISETP.GT.AND P6, PT, R0.reuse, 0xc1, P0 ;  /* 0x000000c10000780c */ /* 0x040fe400007c4270 */
[C---:B------:R-:W-:Y:S02]  /*17710*/  ISETP.GT.AND P5, PT, R0.reuse, 0xc8, P1 ;  /* 0x000000c80000780c */ /* 0x040fe40000fa4270 */
[----:B------:R-:W-:Y:S01]  /*17720*/  IADD3.X R7, R5, UR23, RZ, P2, !PT ;  /* 0x0000001705077c10 */ /* 0x000fe200097fe4ff */
[----:B------:R0:W-:Y:S01]  /*17730*/  @P3 STG.E desc[UR16][R12.64+0x220], R15 ;  /* 0x0002200f0c003986 */ /* 0x0001e2000c101910 */
[----:B------:R-:W-:Y:S02]  /*17740*/  ISETP.GT.AND P4, PT, R0, 0xc9, P1 ;  /* 0x000000c90000780c */ /* 0x000fe40000f84270 */
[----:B------:R-:W-:-:S02]  /*17750*/  IADD3 R8, P2, R6, UR9, RZ ;  /* 0x0000000906087c10 */ /* 0x000fc4000ff5e0ff */
[----:B------:R-:W-:Y:S01]  /*17760*/  ISETP.GT.AND P3, PT, R0, 0xc8, P0 ;  /* 0x000000c80000780c */ /* 0x000fe20000764270 */
[----:B------:R-:W-:Y:S01]  /*17770*/  IMAD R123, R123, UR20, RZ ;  /* 0x000000147b7b7c24 */ /* 0x000fe2000f8e02ff */
[----:B------:R-:W-:Y:S01]  /*17780*/  IADD3.X R9, R7, UR23, RZ, P2, !PT ;  /* 0x0000001707097c10 */ /* 0x000fe200097fe4ff */
[----:B------:R-:W-:Y:S01]  /*17790*/  IMAD R19, R124, UR20, RZ ;  /* 0x000000147c137c24 */ /* 0x000fe2000f8e02ff */
[----:B------:R-:W-:Y:S01]  /*177a0*/  ISETP.GT.AND P2, PT, R0, 0xc9, P0 ;  /* 0x000000c90000780c */ /* 0x000fe20000744270 */
[----:B------:R-:W-:Y:S01]  /*177b0*/  IMAD R125, R125, UR20, RZ ;  /* 0x000000147d7d7c24 */ /* 0x000fe2000f8e02ff */
[----:B-1----:R-:W-:Y:S01]  /*177c0*/  MOV R3, UR22 ;  /* 0x0000001600037c02 */ /* 0x002fe20008000f00 */
[----:B------:R1:W-:Y:S01]  /*177d0*/  @P6 STG.E desc[UR16][R4.64+0x220], R123 ;  /* 0x0002207b04006986 */ /* 0x0003e2000c101910 */
[----:B0-----:R-:W-:Y:S02]  /*177e0*/  IMAD.U32 R13, RZ, RZ, UR22 ;  /* 0x00000016ff0d7e24 */ /* 0x001fe4000f8e00ff */
[----:B------:R-:W-:Y:S01]  /*177f0*/  IMAD R17, R126, UR20, RZ ;  /* 0x000000147e117c24 */ /* 0x000fe2000f8e02ff */
[----:B------:R-:W-:Y:S01]  /*17800*/  @P5 STG.E desc[UR16][R10.64+0x200], R19 ;  /* 0x000200130a005986 */ /* 0x000fe2000c101910 */
[C---:B------:R-:W-:Y:S01]  /*17810*/  ISETP.GT.AND P5, PT, R0.reuse, 0xd0, P1 ;  /* 0x000000d00000780c */ /* 0x040fe20000fa4270 */
[----:B------:R-:W-:Y:S01]  /*17820*/  IMAD R127, R127, UR20, RZ ;  /* 0x000000147f7f7c24 */ /* 0x000fe2000f8e02ff */
[C---:B------:R-:W-:Y:S01]  /*17830*/  ISETP.GT.AND P6, PT, R0.reuse, 0xd1, P1 ;  /* 0x000000d10000780c */ /* 0x040fe20000fc4270 */
[----:B------:R-:W-:Y:S01]  /*17840*/  @P4 STG.E desc[UR16][R6.64+0x200], R125 ;  /* 0x0002007d06004986 */ /* 0x000fe2000c101910 */
[----:B------:R-:W-:Y:S01]  /*17850*/  IMAD.WIDE.U32 R2, R3, 0x1c, R6 ;  /* 0x0000001c03027825 */ /* 0x000fe200078e0006 */
[----:B------:R-:W-:-:S02]  /*17860*/  ISETP.GT.AND P4, PT, R0, 0xd0, P0 ;  /* 0x000000d00000780c */ /* 0x000fc40000784270 */
[----:B------:R0:W-:Y:S01]  /*17870*/  @P3 STG.E desc[UR16][R10.64+0x220], R17 ;  /* 0x000220110a003986 */ /* 0x0001e2000c101910 */
[----:B-1----:R-:W-:Y:S01]  /*17880*/  IMAD.WIDE.U32 R4, R13, 0x1c, R8 ;  /* 0x0000001c0d047825 */ /* 0x002fe200078e0008 */
[----:B------:R-:W-:Y:S02]  /*17890*/  ISETP.GT.AND P3, PT, R0, 0xd1, P0 ;  /* 0x000000d10000780c */ /* 0x000fe40000764270 */
[----:B------:R-:W-:Y:S01]  /*178a0*/  @P2 STG.E desc[UR16][R6.64+0x220], R127 ;  /* 0x0002207f06002986 */ /* 0x000fe2000c101910 */
[----:B------:R-:W-:Y:S01]  /*178b0*/  IMAD.MOV.U32 R12, RZ, RZ, R2 ;  /* 0x000000ffff0c7224 */ /* 0x000fe200078e0002 */
[----:B------:R-:W-:Y:S01]  /*178c0*/  IADD3 R15, R5, UR8, RZ ;  /* 0x00000008050f7c10 */ /* 0x000fe2000fffe0ff */
[----:B------:R-:W-:Y:S01]  /*178d0*/  VIADD R13, R3, UR8 ;  /* 0x00000008030d7c36 */ /* 0x000fe20008000000 */
[----:B------:R-:W-:Y:S01]  /*178e0*/  IADD3 R2, P2, R8, UR9, RZ ;  /* 0x0000000908027c10 */ /* 0x000fe2000ff5e0ff */
[----:B------:R-:W-:Y:S02]  /*178f0*/  IMAD R5, R128, UR20, RZ ;  /* 0x0000001480057c24 */ /* 0x000fe4000f8e02ff */
[----:B------:R-:W-:Y:S01]  /*17900*/  IMAD R129, R129, UR20, RZ ;  /* 0x0000001481817c24 */ /* 0x000fe2000f8e02ff */
[----:B------:R-:W-:Y:S01]  /*17910*/  IADD3.X R3, R9, UR23, RZ, P2, !PT ;  /* 0x0000001709037c10 */ /* 0x000fe200097fe4ff */
[----:B0-----:R-:W-:Y:S01]  /*17920*/  IMAD R17, R130, UR20, RZ ;  /* 0x0000001482117c24 */ /* 0x001fe2000f8e02ff */
[----:B------:R-:W-:Y:S01]  /*17930*/  IADD3 R10, P2, R2, UR9, RZ ;  /* 0x00000009020a7c10 */ /* 0x000fe2000ff5e0ff */
[----:B------:R-:W-:Y:S01]  /*17940*/  IMAD R131, R131, UR20, RZ ;  /* 0x0000001483837c24 */ /* 0x000fe2000f8e02ff */
[----:B------:R-:W-:Y:S02]  /*17950*/  @P5 STG.E desc[UR16][R12.64+0x200], R5 ;  /* 0x000200050c005986 */ /* 0x000fe4000c101910 */
[----:B------:R-:W-:-:S02]  /*17960*/  IADD3.X R11, R3, UR23, RZ, P2, !PT ;  /* 0x00000017030b7c10 */ /* 0x000fc400097fe4ff */
[----:B------:R-:W-:Y:S01]  /*17970*/  @P6 STG.E desc[UR16][R8.64+0x200], R129 ;  /* 0x0002008108006986 */ /* 0x000fe2000c101910 */
[----:B------:R-:W-:-:S03]  /*17980*/  ISETP.GT.AND P2, PT, R0, 0xd9, P1 ;  /* 0x000000d90000780c */ /* 0x000fc60000f44270 */
[----:B------:R0:W-:Y:S01]  /*17990*/  @P4 STG.E desc[UR16][R12.64+0x220], R17 ;  /* 0x000220110c004986 */ /* 0x0001e2000c101910 */
[----:B------:R-:W-:-:S03]  /*179a0*/  ISETP.GT.AND P4, PT, R0, 0xd8, P1 ;  /* 0x000000d80000780c */ /* 0x000fc60000f84270 */
[----:B------:R1:W-:Y:S01]  /*179b0*/  @P3 STG.E desc[UR16][R8.64+0x220], R131 ;  /* 0x0002208308003986 */ /* 0x0003e2000c101910 */
[C---:B------:R-:W-:Y:S02]  /*179c0*/  ISETP.GT.AND P3, PT, R0.reuse, 0xd8, P0 ;  /* 0x000000d80000780c */ /* 0x040fe40000764270 */
[----:B------:R-:W-:Y:S01]  /*179d0*/  ISETP.GT.AND P5, PT, R0, 0xd9, P0 ;  /* 0x000000d90000780c */ /* 0x000fe200007a4270 */
[----:B------:R-:W-:Y:S02]  /*179e0*/  IMAD.MOV.U32 R14, RZ, RZ, R4 ;  /* 0x000000ffff0e7224 */ /* 0x000fe400078e0004 */
[----:B------:R-:W-:Y:S02]  /*179f0*/  IMAD R19, R132, UR20, RZ ;  /* 0x0000001484137c24 */ /* 0x000fe4000f8e02ff */
[----:B------:R-:W-:Y:S02]  /*17a00*/  IMAD R133, R133, UR20, RZ ;  /* 0x0000001485857c24 */ /* 0x000fe4000f8e02ff */
[----:B0-----:R-:W-:-:S02]  /*17a10*/  IMAD R13, R134, UR20, RZ ;  /* 0x00000014860d7c24 */ /* 0x001fc4000f8e02ff */
[----:B------:R-:W-:Y:S01]  /*17a20*/  IMAD R135, R135, UR20, RZ ;  /* 0x0000001487877c24 */ /* 0x000fe2000f8e02ff */
[----:B------:R-:W-:Y:S01]  /*17a30*/  @P4 STG.E desc[UR16][R14.64+0x200], R19 ;  /* 0x000200130e004986 */ /* 0x000fe2000c101910 */
[----:B------:R-:W-:Y:S02]  /*17a40*/  MOV R7, UR22 ;  /* 0x0000001600077c02 */ /* 0x000fe40008000f00 */
[C---:B------:R-:W-:Y:S01]  /*17a50*/  ISETP.GT.AND P4, PT, R0.reuse, 0xe0, P1 ;  /* 0x000000e00000780c */ /* 0x040fe20000f84270 */
[----:B------:R-:W-:Y:S01]  /*17a60*/  @P2 STG.E desc[UR16][R2.64+0x200], R133 ;  /* 0x0002008502002986 */ /* 0x000fe2000c101910 */
[----:B------:R-:W-:-:S03]  /*17a70*/  ISETP.GT.AND P6, PT, R0, 0xe1, P1 ;  /* 0x000000e10000780c */ /* 0x000fc60000fc4270 */
[----:B------:R0:W-:Y:S01]  /*17a80*/  @P3 STG.E desc[UR16][R14.64+0x220], R13 ;  /* 0x0002200d0e003986 */ /* 0x0001e2000c101910 */
[----:B------:R-:W-:-:S03]  /*17a90*/  IMAD.WIDE.U32 R4, R7, 0x1c, R2 ;  /* 0x0000001c07047825 */ /* 0x000fc600078e0002 */
[----:B------:R-:W-:Y:S01]  /*17aa0*/  @P5 STG.E desc[UR16][R2.64+0x220], R135 ;  /* 0x0002208702005986 */ /* 0x000fe2000c101910 */
[C---:B------:R-:W-:Y:S02]  /*17ab0*/  ISETP.GT.AND P5, PT, R0.reuse, 0xe0, P0 ;  /* 0x000000e00000780c */ /* 0x040fe400007a4270 */
[----:B------:R-:W-:Y:S01]  /*17ac0*/  ISETP.GT.AND P3, PT, R0, 0xe1, P0 ;  /* 0x000000e10000780c */ /* 0x000fe20000764270 */
[----:B-1----:R-:W-:Y:S02]  /*17ad0*/  VIADD R9, R5, UR8 ;  /* 0x0000000805097c36 */ /* 0x002fe40008000000 */
[----:B------:R-:W-:Y:S01]  /*17ae0*/  IMAD.MOV.U32 R8, RZ, RZ, R4 ;  /* 0x000000ffff087224 */ /* 0x000fe200078e0004 */
[----:B------:R-:W-:Y:S01]  /*17af0*/  IADD3 R4, P2, R10, UR9, RZ ;  /* 0x000000090a047c10 */ /* 0x000fe2000ff5e0ff */
[----:B------:R-:W-:Y:S02]  /*17b00*/  IMAD R17, R136, UR20, RZ ;  /* 0x0000001488117c24 */ /* 0x000fe4000f8e02ff */
[----:B------:R-:W-:-:S02]  /*17b10*/  IMAD R137, R137, UR20, RZ ;  /* 0x0000001489897c24 */ /* 0x000fc4000f8e02ff */
[----:B0-----:R-:W-:Y:S01]  /*17b20*/  IMAD R15, R138, UR20, RZ ;  /* 0x000000148a0f7c24 */ /* 0x001fe2000f8e02ff */
[----:B------:R0:W-:Y:S01]  /*17b30*/  @P4 STG.E desc[UR16][R8.64+0x200], R17 ;  /* 0x0002001108004986 */ /* 0x0001e2000c101910 */
[----:B------:R-:W-:Y:S01]  /*17b40*/  IMAD R139, R139, UR20, RZ ;  /* 0x000000148b8b7c24 */ /* 0x000fe2000f8e02ff */
[----:B------:R-:W-:Y:S01]  /*17b50*/  IADD3.X R5, R11, UR23, RZ, P2, !PT ;  /* 0x000000170b057c10 */ /* 0x000fe200097fe4ff */
[----:B------:R-:W-:Y:S01]  /*17b60*/  IMAD.U32 R21, RZ, RZ, UR22 ;  /* 0x00000016ff157e24 */ /* 0x000fe2000f8e00ff */
[----:B------:R-:W-:Y:S01]  /*17b70*/  @P6 STG.E desc[UR16][R10.64+0x200], R137 ;  /* 0x000200890a006986 */ /* 0x000fe2000c101910 */
[C---:B------:R-:W-:Y:S02]  /*17b80*/  ISETP.GT.AND P2, PT, R0.reuse, 0xe8, P1 ;  /* 0x000000e80000780c */ /* 0x040fe40000f44270 */
[C---:B------:R-:W-:Y:S01]  /*17b90*/  ISETP.GT.AND P4, PT, R0.reuse, 0xe9, P1 ;  /* 0x000000e90000780c */ /* 0x040fe20000f84270 */
[----:B------:R1:W-:Y:S01]  /*17ba0*/  @P5 STG.E desc[UR16][R8.64+0x220], R15 ;  /* 0x0002200f08005986 */ /* 0x0003e2000c101910 */
[C---:B------:R-:W-:Y:S01]  /*17bb0*/  ISETP.GT.AND P5, PT, R0.reuse, 0xe8, P0 ;  /* 0x000000e80000780c */ /* 0x040fe200007a4270 */
[----:B------:R-:W-:Y:S01]  /*17bc0*/  IMAD.WIDE.U32 R6, R21, 0x1c, R10 ;  /* 0x0000001c15067825 */ /* 0x000fe200078e000a */
[C---:B------:R-:W-:Y:S01]  /*17bd0*/  ISETP.GT.AND P6, PT, R0.reuse, 0xe9, P0 ;  /* 0x000000e90000780c */ /* 0x040fe200007c4270 */
[----:B------:R2:W-:Y:S01]  /*17be0*/  @P3 STG.E desc[UR16][R10.64+0x220], R139 ;  /* 0x0002208b0a003986 */ /* 0x0005e2000c101910 */
[----:B------:R-:W-:Y:S01]  /*17bf0*/  ISETP.GT.AND P3, PT, R0, 0xf0, P1 ;  /* 0x000000f00000780c */ /* 0x000fe20000f64270 */
[----:B------:R-:W-:Y:S01]  /*17c00*/  IMAD.U32 R19, RZ, RZ, UR22 ;  /* 0x00000016ff137e24 */ /* 0x000fe2000f8e00ff */
[----:B------:R-:W-:Y:S01]  /*17c10*/  IADD3 R7, R7, UR8, RZ ;  /* 0x0000000807077c10 */ /* 0x000fe2000fffe0ff */
[----:B0-----:R-:W-:-:S02]  /*17c20*/  IMAD R17, R140, UR20, RZ ;  /* 0x000000148c117c24 */ /* 0x001fc4000f8e02ff */
[----:B------:R-:W-:-:S04]  /*17c30*/  IMAD.WIDE.U32 R2, R19, 0x1c, R4 ;  /* 0x0000001c13027825 */ /* 0x000fc800078e0004 */
[----:B------:R-:W-:Y:S02]  /*17c40*/  IMAD R141, R141, UR20, RZ ;  /* 0x000000148d8d7c24 */ /* 0x000fe4000f8e02ff */
[----:B------:R-:W-:Y:S01]  /*17c50*/  IMAD R19, R142, UR20, RZ ;  /* 0x000000148e137c24 */ /* 0x000fe2000f8e02ff */
[----:B------:R-:W-:Y:S01]  /*17c60*/  IADD3 R13, R3, UR8, RZ ;  /* 0x00000008030d7c10 */ /* 0x000fe2000fffe0ff */
[----:B------:R-:W-:Y:S01]  /*17c70*/  IMAD R143, R143, UR20, RZ ;  /* 0x000000148f8f7c24 */ /* 0x000fe2000f8e02ff */
[----:B------:R-:W-:Y:S01]  /*17c80*/  @P2 STG.E desc[UR16][R6.64+0x200], R17 ;  /* 0x0002001106002986 */ /* 0x000fe2000c101910 */
[----:B------:R-:W-:Y:S02]  /*17c90*/  IMAD.MOV.U32 R12, RZ, RZ, R2 ;  /* 0x000000ffff0c7224 */ /* 0x000fe400078e0002 */
[----:B-1----:R-:W-:Y:S01]  /*17ca0*/  IMAD R9, R144, UR20, RZ ;  /* 0x0000001490097c24 */ /* 0x002fe2000f8e02ff */
[----:B------:R-:W-:Y:S01]  /*17cb0*/  @P4 STG.E desc[UR16][R4.64+0x200], R141 ;  /* 0x0002008d04004986 */ /* 0x000fe2000c101910 */
[----:B------:R-:W-:-:S03]  /*17cc0*/  ISETP.GT.AND P2, PT, R0, 0xf1, P1 ;  /* 0x000000f10000780c */ /* 0x000fc60000f44270 */
[----:B------:R-:W-:Y:S04]  /*17cd0*/  @P5 STG.E desc[UR16][R6.64+0x220], R19 ;  /* 0x0002201306005986 */ /* 0x000fe8000c101910 */
[----:B------:R0:W-:Y:S04]  /*17ce0*/  @P6 STG.E desc[UR16][R4.64+0x220], R143 ;  /* 0x0002208f04006986 */ /* 0x0001e8000c101910 */
[----:B------:R1:W-:Y:S01]  /*17cf0*/  @P3 STG.E desc[UR16][R12.64+0x200], R9 ;  /* 0x000200090c003986 */ /* 0x0003e2000c101910 */
[----:B------:R-:W-:Y:S01]  /*17d00*/  IADD3 R2, P3, R4, UR9, RZ ;  /* 0x0000000904027c10 */ /* 0x000fe2000ff7e0ff */
[----:B--2---:R-:W-:Y:S01]  /*17d10*/  IMAD.U32 R11, RZ, RZ, UR22 ;  /* 0x00000016ff0b7e24 */ /* 0x004fe2000f8e00ff */
[----:B------:R-:W-:Y:S01]  /*17d20*/  ISETP.GT.AND P5, PT, R0, 0xf0, P0 ;  /* 0x000000f00000780c */ /* 0x000fe200007a4270 */
[----:B------:R-:W-:Y:S01]  /*17d30*/  IMAD R145, R145, UR20, RZ ;  /* 0x0000001491917c24 */ /* 0x000fe2000f8e02ff */
[----:B------:R-:W-:-:S02]  /*17d40*/  IADD3.X R3, R5, UR23, RZ, P3, !PT ;  /* 0x0000001705037c10 */ /* 0x000fc40009ffe4ff */
[C---:B------:R-:W-:Y:S02]  /*17d50*/  ISETP.GT.AND P4, PT, R0.reuse, 0xf1, P0 ;  /* 0x000000f10000780c */ /* 0x040fe40000784270 */
[C---:B------:R-:W-:Y:S02]  /*17d60*/  ISETP.GT.AND P3, PT, R0.reuse, 0xf8, P1 ;  /* 0x000000f80000780c */ /* 0x040fe40000f64270 */
[C---:B------:R-:W-:Y:S01]  /*17d70*/  ISETP.GT.AND P1, PT, R0.reuse, 0xf9, P1 ;  /* 0x000000f90000780c */ /* 0x040fe20000f24270 */
[----:B0-----:R-:W-:Y:S01]  /*17d80*/  IMAD.WIDE.U32 R4, R11, 0x1c, R2 ;  /* 0x0000001c0b047825 */ /* 0x001fe200078e0002 */
[C---:B------:R-:W-:Y:S01]  /*17d90*/  ISETP.GT.AND P6, PT, R0.reuse, 0xf8, P0 ;  /* 0x000000f80000780c */ /* 0x040fe200007c4270 */
[----:B------:R0:W-:Y:S01]  /*17da0*/  @P2 STG.E desc[UR16][R2.64+0x200], R145 ;  /* 0x0002009102002986 */ /* 0x0001e2000c101910 */
[----:B------:R-:W-:Y:S01]  /*17db0*/  ISETP.GT.AND P0, PT, R0, 0xf9, P0 ;  /* 0x000000f90000780c */ /* 0x000fe20000704270 */
[----:B-1----:R-:W-:Y:S01]  /*17dc0*/  IMAD R9, R146, UR20, RZ ;  /* 0x0000001492097c24 */ /* 0x002fe2000f8e02ff */
[----:B------:R-:W-:Y:S01]  /*17dd0*/  IADD3 R6, P2, R2, UR9, RZ ;  /* 0x0000000902067c10 */ /* 0x000fe2000ff5e0ff */
[----:B------:R-:W-:Y:S01]  /*17de0*/  IMAD R147, R147, UR20, RZ ;  /* 0x0000001493937c24 */ /* 0x000fe2000f8e02ff */
[----:B------:R-:W-:Y:S01]  /*17df0*/  IADD3 R5, R5, UR8, RZ ;  /* 0x0000000805057c10 */ /* 0x000fe2000fffe0ff */
[----:B------:R-:W-:Y:S01]  /*17e00*/  IMAD R11, R148, UR20, RZ ;  /* 0x00000014940b7c24 */ /* 0x000fe2000f8e02ff */
[----:B------:R-:W-:Y:S01]  /*17e10*/  IADD3.X R7, R3, UR23, RZ, P2, !PT ;  /* 0x0000001703077c10 */ /* 0x000fe200097fe4ff */
[----:B------:R-:W-:Y:S01]  /*17e20*/  IMAD R149, R149, UR20, RZ ;  /* 0x0000001495957c24 */ /* 0x000fe2000f8e02ff */
[----:B------:R0:W-:Y:S01]  /*17e30*/  @P5 STG.E desc[UR16][R12.64+0x220], R9 ;  /* 0x000220090c005986 */ /* 0x0001e2000c101910 */
[----:B------:R-:W-:-:S02]  /*17e40*/  IMAD R15, R150, UR20, RZ ;  /* 0x00000014960f7c24 */ /* 0x000fc4000f8e02ff */
[----:B------:R-:W-:Y:S01]  /*17e50*/  IMAD R151, R151, UR20, RZ ;  /* 0x0000001497977c24 */ /* 0x000fe2000f8e02ff */
[----:B------:R0:W-:Y:S04]  /*17e60*/  @P4 STG.E desc[UR16][R2.64+0x220], R147 ;  /* 0x0002209302004986 */ /* 0x0001e8000c101910 */
[----:B------:R0:W-:Y:S04]  /*17e70*/  @P3 STG.E desc[UR16][R4.64+0x200], R11 ;  /* 0x0002000b04003986 */ /* 0x0001e8000c101910 */
[----:B------:R0:W-:Y:S04]  /*17e80*/  @P1 STG.E desc[UR16][R6.64+0x200], R149 ;  /* 0x0002009506001986 */ /* 0x0001e8000c101910 */
[----:B------:R0:W-:Y:S04]  /*17e90*/  @P6 STG.E desc[UR16][R4.64+0x220], R15 ;  /* 0x0002200f04006986 */ /* 0x0001e8000c101910 */
[----:B------:R0:W-:Y:S02]  /*17ea0*/  @P0 STG.E desc[UR16][R6.64+0x220], R151 ;  /* 0x0002209706000986 */ /* 0x0001e4000c101910 */
.L_x_409:
[----:B------:R-:W-:Y:S05]  /*17eb0*/  BSYNC B0 ;  /* 0x0000000000007941 */ /* 0x000fea0003800000 */
.L_x_25:
[----:B0-2---:R-:W2:Y:S04]  /*17ec0*/  LDL.LU R3, [R1+0x200] ;  /* 0x0002000001037983 */ /* 0x005ea80000300800 */
[----:B------:R-:W2:Y:S01]  /*17ed0*/  LDL.LU R2, [R1+0x204] ;  /* 0x0002040001027983 */ /* 0x000ea20000300800 */
[----:B------:R-:W-:Y:S01]  /*17ee0*/  ULDC UR8, c[0x0][0xc] ;  /* 0x0000030000087ab9 */ /* 0x000fe20000000800 */
[----:B------:R-:W-:Y:S01]  /*17ef0*/  ULDC UR9, c[0x0][0x10] ;  /* 0x0000040000097ab9 */ /* 0x000fe20000000800 */
[----:B------:R-:W2:Y:S01]  /*17f00*/  LDC R5, c[0x0][0x14] ;  /* 0x00000500ff057b82 */ /* 0x000ea20000000800 */
[----:B------:R-:W-:Y:S01]  /*17f10*/  UIMAD.WIDE.U32 UR8, UR8, UR9, URZ ;  /* 0x00000009080872a5 */ /* 0x000fe2000f8e003f */
[----:B------:R-:W-:Y:S01]  /*17f20*/  PRMT R0, RZ, 0x7610, R0 ;  /* 0x00007610ff007816 */ /* 0x000fe20000000000 */
[----:B------:R-:W-:-:S04]  /*17f30*/  UMOV UR10, 0xffffffff ;  /* 0xffffffff000a7882 */ /* 0x000fc80000000000 */
[----:B--2---:R-:W-:-:S04]  /*17f40*/  IMAD.WIDE.U32 R2, R5, UR8, R2 ;  /* 0x0000000805027c25 */ /* 0x004fc8000f8e0002 */
[----:B------:R-:W-:Y:S01]  /*17f50*/  IMAD R5, R5, UR9, RZ ;  /* 0x0000000905057c24 */ /* 0x000fe2000f8e02ff */
[----:B------:R-:W-:Y:S01]  /*17f60*/  ULDC.64 UR8, c[0x0][0x750] ;  /* 0x0001d40000087ab9 */ /* 0x000fe20000000a00 */
[----:B------:R-:W-:Y:S01]  /*17f70*/  IMAD.MOV.U32 R6, RZ, RZ, R2 ;  /* 0x000000ffff067224 */ /* 0x000fe200078e0002 */
[----:B------:R-:W-:Y:S01]  /*17f80*/  ISETP.GE.U32.AND P0, PT, R2, UR8, PT ;  /* 0x0000000802007c0c */ /* 0x000fe2000bf06070 */
[----:B------:R-:W-:Y:S01]  /*17f90*/  IMAD.IADD R4, R3, 0x1, R5 ;  /* 0x0000000103047824 */ /* 0x000fe200078e0205 */
[----:B------:R-:W-:-:S04]  /*17fa0*/  UMOV UR8, 0xffffffff ;  /* 0xffffffff00087882 */ /* 0x000fc80000000000 */
[----:B------:R0:W-:Y:S01]  /*17fb0*/  STL [R1+0x200], R4 ;  /* 0x0002000401007387 */ /* 0x0001e20000100800 */
[----:B------:R-:W-:Y:S01]  /*17fc0*/  ISETP.GE.U32.AND.EX P0, PT, R4, UR9, PT, P0 ;  /* 0x0000000904007c0c */ /* 0x000fe2000bf06100 */
[----:B------:R-:W-:Y:S02]  /*17fd0*/  UMOV UR9, 0xffffffff ;  /* 0xffffffff00097882 */ /* 0x000fe40000000000 */
[----:B------:R0:W-:Y:S10]  /*17fe0*/  STL [R1+0x204], R6 ;  /* 0x0002040601007387 */ /* 0x0001f40000100800 */
[----:B0-----:R-:W-:Y:S05]  /*17ff0*/  @P0 BRA `(.L_x_410) ;  /* 0x0000000400880947 */ /* 0x001fea0003800000 */
[----:B------:R-:W0:Y:S01]  /*18000*/  S2UR UR10, SR_CTAID.X ;  /* 0x00000000000a79c3 */ /* 0x000e220000002500 */
[----:B------:R-:W-:Y:S01]  /*18010*/  ULDC.64 UR22, c[0x0][0x728] ;  /* 0x0001ca0000167ab9 */ /* 0x000fe20000000a00 */
[----:B------:R-:W-:Y:S01]  /*18020*/  ULDC UR8, c[0x0][0x150] ;  /* 0x0000540000087ab9 */ /* 0x000fe20000000800 */
[----:B------:R-:W-:Y:S01]  /*18030*/  ISETP.NE.U32.AND P0, PT, RZ, UR22, PT ;  /* 0x00000016ff007c0c */ /* 0x000fe2000bf05070 */
[----:B------:R-:W-:Y:S01]  /*18040*/  ULDC UR24, c[0x0][0x730] ;  /* 0x0001cc0000187ab9 */ /* 0x000fe20000000800 */
[----:B------:R-:W-:Y:S01]  /*18050*/  R2UR UR25, R6 ;  /* 0x00000000061972ca */ /* 0x000fe200000e0000 */
[----:B------:R-:W-:Y:S01]  /*18060*/  ULDC UR27, c[0x0][0x154] ;  /* 0x00005500001b7ab9 */ /* 0x000fe20000000800 */
[----:B------:R-:W-:Y:S01]  /*18070*/  ISETP.NE.AND.EX P0, PT, RZ, UR23, PT, P0 ;  /* 0x00000017ff007c0c */ /* 0x000fe2000bf05300 */
[----:B------:R-:W2:Y:S01]  /*18080*/  S2UR UR29, SR_CTAID.Y ;  /* 0x00000000001d79c3 */ /* 0x000ea20000002600 */
[----:B------:R-:W-:Y:S02]  /*18090*/  R2UR UR26, R4 ;  /* 0x00000000041a72ca */ /* 0x000fe400000e0000 */
[----:B------:R-:W-:-:S02]  /*180a0*/  R2UR UR14, R6 ;  /* 0x00000000060e72ca */ /* 0x000fc400000e0000 */
[----:B------:R-:W-:Y:S02]  /*180b0*/  R2UR UR15, R4 ;  /* 0x00000000040f72ca */ /* 0x000fe400000e0000 */
[----:B0-----:R-:W-:-:S05]  /*180c0*/  I2FP.F32.U32 R0, UR10 ;  /* 0x0000000a00007c45 */ /* 0x001fca0008201000 */
[----:B------:R-:W-:-:S04]  /*180d0*/  FMUL R0, R0, UR8 ;  /* 0x0000000800007c20 */ /* 0x000fc80008400000 */
[----:B------:R0:W0:Y:S01]  /*180e0*/  F2I.U32.TRUNC.NTZ R2, R0 ;  /* 0x0000000000027305 */ /* 0x000022000020f000 */
[----:B--2---:R-:W-:Y:S05]  /*180f0*/  @!P0 BRA `(.L_x_411) ;  /* 0x0000000000308947 */ /* 0x004fea0003800000 */
        /* <DEDUP_REMOVED lines=12> */
.L_x_411:
[----:B------:R-:W-:Y:S01]  /*181c0*/  USHF.R.U64 UR11, UR14, UR24, UR15 ;  /* 0x000000180e0b7299 */ /* 0x000fe2000800120f */
[----:B0-----:R-:W-:Y:S01]  /*181d0*/  I2FP.F32.U32 R0, UR29 ;  /* 0x0000001d00007c45 */ /* 0x001fe20008201000 */
[----:B------:R-:W-:Y:S02]  /*181e0*/  USHF.R.U32.HI UR8, URZ, UR24, UR15 ;  /* 0x000000183f087299 */ /* 0x000fe4000801160f */
[----:B------:R-:W-:Y:S02]  /*181f0*/  UIADD3 UR13, UP0, URZ, -UR11, URZ ;  /* 0x8000000b3f0d7290 */ /* 0x000fe4000ff1e03f */
[----:B------:R-:W-:Y:S01]  /*18200*/  FMUL R0, R0, UR27 ;  /* 0x0000001b00007c20 */ /* 0x000fe20008400000 */
[----:B------:R-:W-:Y:S01]  /*18210*/  ULDC.64 UR22, c[0x0][0x720] ;  /* 0x0001c80000167ab9 */ /* 0x000fe20000000a00 */
[----:B------:R-:W-:Y:S01]  /*18220*/  UIADD3.X UR8, URZ, ~UR8, URZ, UP0, !UPT ;  /* 0x800000083f087290 */ /* 0x000fe200087fe43f */
[----:B------:R-:W-:Y:S01]  /*18230*/  UMOV UR14, UR25 ;  /* 0x00000019000e7c82 */ /* 0x000fe20008000000 */
[----:B------:R-:W-:-:S02]  /*18240*/  UMOV UR15, UR26 ;  /* 0x0000001a000f7c82 */ /* 0x000fc40008000000 */
[----:B------:R-:W-:Y:S01]  /*18250*/  UIMAD UR8, UR8, UR22, URZ ;  /* 0x00000016080872a4 */ /* 0x000fe2000f8e023f */
[----:B------:R-:W0:Y:S01]  /*18260*/  F2I.U32.TRUNC.NTZ R0, R0 ;  /* 0x0000000000007305 */ /* 0x000e22000020f000 */
[----:B------:R-:W-:Y:S01]  /*18270*/  UIMAD.WIDE.U32 UR14, UR13, UR22, UR14 ;  /* 0x000000160d0e72a5 */ /* 0x000fe2000f8e000e */
[----:B------:R-:W-:Y:S01]  /*18280*/  R2UR UR22, R2 ;  /* 0x00000000021672ca */ /* 0x000fe200000e0000 */
[----:B------:R-:W-:Y:S01]  /*18290*/  UIMAD UR13, UR13, UR23, UR8 ;  /* 0x000000170d0d72a4 */ /* 0x000fe2000f8e0208 */
[----:B------:R-:W-:Y:S01]  /*182a0*/  ULDC UR21, c[0x0][0x718] ;  /* 0x0001c60000157ab9 */ /* 0x000fe20000000800 */
[----:B------:R-:W-:Y:S02]  /*182b0*/  ULDC UR31, c[0x0][0x758] ;  /* 0x0001d600001f7ab9 */ /* 0x000fe40000000800 */
[----:B------:R-:W-:Y:S01]  /*182c0*/  UIADD3 UR15, UR15, UR13, URZ ;  /* 0x0000000d0f0f7290 */ /* 0x000fe2000fffe03f */
[----:B------:R-:W-:Y:S01]  /*182d0*/  UMOV UR26, 0xffffffff ;  /* 0xffffffff001a7882 */ /* 0x000fe20000000000 */
[----:B------:R-:W-:Y:S01]  /*182e0*/  ULDC.64 UR8, c[0x0][0x740] ;  /* 0x0001d00000087ab9 */ /* 0x000fe20000000a00 */
[----:B------:R-:W-:Y:S01]  /*182f0*/  USHF.L.U32 UR26, UR26, UR31, URZ ;  /* 0x0000001f1a1a7299 */ /* 0x000fe2000800063f */
[----:B------:R-:W-:Y:S01]  /*18300*/  ISETP.NE.U32.AND P0, PT, RZ, UR8, PT ;  /* 0x00000008ff007c0c */ /* 0x000fe2000bf05070 */
[----:B------:R-:W-:-:S02]  /*18310*/  USHF.R.U64 UR27, UR14, UR21, UR15 ;  /* 0x000000150e1b7299 */ /* 0x000fc4000800120f */
[----:B------:R-:W-:Y:S01]  /*18320*/  USHF.R.U32.HI UR14, URZ, UR21, UR15 ;  /* 0x000000153f0e7299 */ /* 0x000fe2000801160f */
[----:B0-----:R-:W-:Y:S01]  /*18330*/  R2UR UR24, R0 ;  /* 0x00000000001872ca */ /* 0x001fe200000e0000 */
[----:B------:R-:W-:Y:S01]  /*18340*/  ULDC UR25, c[0x0][0x708] ;  /* 0x0001c20000197ab9 */ /* 0x000fe20000000800 */
[----:B------:R-:W-:Y:S01]  /*18350*/  ULOP3.LUT UR32, URZ, UR26, URZ, 0x33, !UPT ;  /* 0x0000001a3f207292 */ /* 0x000fe2000f8e333f */
[----:B------:R-:W-:Y:S01]  /*18360*/  ISETP.NE.AND.EX P0, PT, RZ, UR9, PT, P0 ;  /* 0x00000009ff007c0c */ /* 0x000fe2000bf05300 */
[----:B------:R-:W-:Y:S02]  /*18370*/  USHF.R.U64 UR26, UR27, UR25, UR14 ;  /* 0x000000191b1a7299 */ /* 0x000fe4000800120e */
[----:B------:R-:W-:Y:S01]  /*18380*/  USHF.R.U32.HI UR14, URZ, UR25, UR14 ;  /* 0x000000193f0e7299 */ /* 0x000fe2000801160e */
[----:B------:R-:W-:Y:S01]  /*18390*/  UMOV UR28, 0x1 ;  /* 0x00000001001c7882 */ /* 0x000fe20000000000 */
[----:B------:R-:W-:Y:S02]  /*183a0*/  UIADD3 UR22, -UR22, URZ, URZ ;  /* 0x0000003f16167290 */ /* 0x000fe4000fffe13f */
[----:B------:R-:W-:-:S02]  /*183b0*/  USHF.L.U32 UR35, UR28, UR31, URZ ;  /* 0x0000001f1c237299 */ /* 0x000fc4000800063f */
[----:B------:R-:W-:Y:S01]  /*183c0*/  USHF.R.U64 UR28, UR26, UR31, UR14 ;  /* 0x0000001f1a1c7299 */ /* 0x000fe2000800120e */
[----:B------:R-:W-:Y:S01]  /*183d0*/  ULDC UR23, c[0x0][0x144] ;  /* 0x0000510000177ab9 */ /* 0x000fe20000000800 */
[----:B------:R-:W-:Y:S01]  /*183e0*/  ULDC UR12, c[0x0][0x700] ;  /* 0x0001c000000c7ab9 */ /* 0x000fe20000000800 */
[----:B------:R-:W-:Y:S02]  /*183f0*/  USHF.R.U32.HI UR14, URZ, UR31, UR14 ;  /* 0x0000001f3f0e7299 */ /* 0x000fe4000801160e */
[----:B------:R-:W-:Y:S02]  /*18400*/  UIMAD UR31, UR23, UR22, UR10 ;  /* 0x00000016171f72a4 */ /* 0x000fe4000f8e020a */
[----:B------:R-:W-:Y:S02]  /*18410*/  UIADD3 UR13, UR12, -0x1, URZ ;  /* 0xffffffff0c0d7890 */ /* 0x000fe4000fffe03f */
[----:B------:R-:W-:Y:S01]  /*18420*/  UIADD3 UR30, -UR24, URZ, URZ ;  /* 0x0000003f181e7290 */ /* 0x000fe2000fffe13f */
[----:B------:R-:W-:Y:S01]  /*18430*/  ULDC UR36, c[0x0][0x148] ;  /* 0x0000520000247ab9 */ /* 0x000fe20000000800 */
[----:B------:R-:W-:Y:S01]  /*18440*/  ULDC UR33, c[0x0][0x748] ;  /* 0x0001d20000217ab9 */ /* 0x000fe20000000800 */
[----:B------:R-:W-:Y:S01]  /*18450*/  ULDC UR34, c[0x0][0x738] ;  /* 0x0001ce0000227ab9 */ /* 0x000fe20000000800 */
        /* <DEDUP_REMOVED lines=14> */
.L_x_412:
[----:B------:R-:W-:Y:S01]  /*18540*/  USHF.R.U64 UR8, UR10, UR33, UR14 ;  /* 0x000000210a087299 */ /* 0x000fe2000800120e */
[----:B------:R-:W-:Y:S01]  /*18550*/  MOV R0, 0x1 ;  /* 0x0000000100007802 */ /* 0x000fe20000000f00 */
[----:B------:R-:W-:Y:S02]  /*18560*/  ULOP3.LUT UR10, UR26, UR32, URZ, 0xc0, !UPT ;  /* 0x000000201a0a7292 */ /* 0x000fe4000f8ec03f */
[----:B------:R-:W-:Y:S02]  /*18570*/  UIADD3 UR9, -UR8, URZ, URZ ;  /* 0x0000003f08097290 */ /* 0x000fe4000fffe13f */
[----:B------:R-:W-:Y:S02]  /*18580*/  UIMAD UR10, UR35, UR8, UR10 ;  /* 0x00000008230a72a4 */ /* 0x000fe4000f8e020a */
[----:B------:R-:W-:Y:S02]  /*18590*/  ULOP3.LUT UR13, UR27, UR13, URZ, 0xc0, !UPT ;  /* 0x0000000d1b0d7292 */ /* 0x000fe4000f8ec03f */
[----:B------:R-:W-:-:S02]  /*185a0*/  UIMAD UR8, UR9, UR34, UR28 ;  /* 0x00000022090872a4 */ /* 0x000fc4000f8e021c */
[----:B------:R-:W-:Y:S01]  /*185b0*/  @UP2 UIMAD UR31, UR36, UR30, UR29 ;  /* 0x0000001e241f22a4 */ /* 0x000fe2000f8e021d */
[----:B------:R-:W-:Y:S01]  /*185c0*/  ULDC UR9, c[0x0][0x710] ;  /* 0x0001c40000097ab9 */ /* 0x000fe20000000800 */
[----:B------:R-:W-:Y:S02]  /*185d0*/  UIMAD UR8, UR8, UR12, UR13 ;  /* 0x0000000c080872a4 */ /* 0x000fe4000f8e020d */
[----:B------:R-:W-:-:S04]  /*185e0*/  UIMAD UR10, UR10, UR9, UR31 ;  /* 0x000000090a0a72a4 */ /* 0x000fc8000f8e021f */
[----:B------:R-:W-:Y:S02]  /*185f0*/  USEL UR9, UR8, UR10, !UP2 ;  /* 0x0000000a08097287 */ /* 0x000fe4000d000000 */
[----:B------:R-:W-:-:S03]  /*18600*/  USEL UR10, UR10, UR8, !UP2 ;  /* 0x000000080a0a7287 */ /* 0x000fc6000d000000 */
[----:B------:R-:W-:-:S09]  /*18610*/  UMOV UR8, UR11 ;  /* 0x0000000b00087c82 */ /* 0x000fd20008000000 */
.L_x_410:
[----:B------:R-:W-:-:S13]  /*18620*/  LOP3.LUT P0, RZ, R0, 0xff, RZ, 0xc0, !PT ;  /* 0x000000ff00ff7812 */ /* 0x000fda000780c0ff */
[----:B------:R-:W-:Y:S05]  /*18630*/  @P0 BRA `(.L_x_413) ;  /* 0xfffffe8c00580947 */ /* 0x000fea000383ffff */
[----:B------:R-:W-:Y:S05]  /*18640*/  EXIT ;  /* 0x000000000000794d */ /* 0x000fea0003800000 */
.L_x_7:
[----:B------:R-:W2:Y:S01]  /*18650*/  LDL R5, [R1+0x204] ;  /* 0x0002040001057983 */ /* 0x000ea20000100800 */
[----:B------:R-:W-:-:S03]  /*18660*/  ULDC.64 UR4, c[0x0][0x750] ;  /* 0x0001d40000047ab9 */ /* 0x000fc60000000a00 */
[----:B------:R-:W3:Y:S01]  /*18670*/  LDL R4, [R1+0x200] ;  /* 0x0002000001047983 */ /* 0x000ee20000100800 */
[----:B------:R-:W-:Y:S01]  /*18680*/  PRMT R0, RZ, 0x7610, R0 ;  /* 0x00007610ff007816 */ /* 0x000fe20000000000 */
[----:B------:R-:W-:Y:S01]  /*18690*/  IMAD.MOV.U32 R3, RZ, RZ, -0x1 ;  /* 0xffffffffff037424 */ /* 0x000fe200078e00ff */
[----:B------:R-:W-:Y:S01]  /*186a0*/  MOV R10, 0xffffffff ;  /* 0xffffffff000a7802 */ /* 0x000fe20000000f00 */
[----:B------:R-:W-:Y:S01]  /*186b0*/  IMAD.MOV.U32 R2, RZ, RZ, -0x1 ;  /* 0xffffffffff027424 */ /* 0x000fe200078e00ff */
[----:B--2---:R-:W-:-:S04]  /*186c0*/  ISETP.GE.U32.AND P0, PT, R5, UR4, PT ;  /* 0x0000000405007c0c */ /* 0x004fc8000bf06070 */
[----:B---3--:R-:W-:-:S13]  /*186d0*/  ISETP.GE.U32.AND.EX P0, PT, R4, UR5, PT, P0 ;  /* 0x0000000504007c0c */ /* 0x008fda000bf06100 */
        /* <DEDUP_REMOVED lines=21> */
.L_x_415:
[----:B------:R-:W-:Y:S01]  /*18830*/  USHF.R.U64 UR4, UR16, UR20, UR17 ;  /* 0x0000001410047299 */ /* 0x000fe20008001211 */
[----:B------:R-:W-:Y:S01]  /*18840*/  R2UR UR15, R4 ;  /* 0x00000000040f72ca */ /* 0x000fe200000e0000 */
[----:B------:R-:W-:Y:S02]  /*18850*/  USHF.R.U32.HI UR5, URZ, UR20, UR17 ;  /* 0x000000143f057299 */ /* 0x000fe40008011611 */
[----:B------:R-:W-:Y:S01]  /*18860*/  UIADD3 UR9, UP0, URZ, -UR4, URZ ;  /* 0x800000043f097290 */ /* 0x000fe2000ff1e03f */
[----:B------:R-:W-:Y:S01]  /*18870*/  ULDC.64 UR16, c[0x0][0x720] ;  /* 0x0001c80000107ab9 */ /* 0x000fe20000000a00 */
[----:B------:R-:W-:Y:S02]  /*18880*/  UMOV UR14, UR21 ;  /* 0x00000015000e7c82 */ /* 0x000fe40008000000 */
[----:B------:R-:W-:Y:S02]  /*18890*/  UIADD3.X UR5, URZ, ~UR5, URZ, UP0, !UPT ;  /* 0x800000053f057290 */ /* 0x000fe400087fe43f */
[----:B------:R-:W-:-:S02]  /*188a0*/  @UP2 UIMAD UR7, UR13, UR12, UR11 ;  /* 0x0000000c0d0722a4 */ /* 0x000fc4000f8e020b */
[----:B------:R-:W-:Y:S02]  /*188b0*/  UIMAD UR5, UR5, UR16, URZ ;  /* 0x00000010050572a4 */ /* 0x000fe4000f8e023f */
[----:B------:R-:W-:Y:S02]  /*188c0*/  UIMAD.WIDE.U32 UR14, UR9, UR16, UR14 ;  /* 0x00000010090e72a5 */ /* 0x000fe4000f8e000e */
[----:B------:R-:W-:Y:S01]  /*188d0*/  UIMAD UR5, UR9, UR17, UR5 ;  /* 0x00000011090572a4 */ /* 0x000fe2000f8e0205 */
[----:B------:R-:W-:Y:S02]  /*188e0*/  ULDC.64 UR10, c[0x0][0x740] ;  /* 0x0001d000000a7ab9 */ /* 0x000fe40000000a00 */
[----:B------:R-:W-:Y:S01]  /*188f0*/  ULDC UR9, c[0x0][0x718] ;  /* 0x0001c60000097ab9 */ /* 0x000fe20000000800 */
[----:B------:R-:W-:Y:S01]  /*18900*/  UIADD3 UR5, UR15, UR5, URZ ;  /* 0x000000050f057290 */ /* 0x000fe2000fffe03f */
[----:B------:R-:W-:Y:S01]  /*18910*/  ISETP.NE.U32.AND P0, PT, RZ, UR10, PT ;  /* 0x0000000aff007c0c */ /* 0x000fe2000bf05070 */
[----:B------:R-:W-:Y:S01]  /*18920*/  ULDC UR16, c[0x0][0x708] ;  /* 0x0001c20000107ab9 */ /* 0x000fe20000000800 */
[----:B------:R-:W-:Y:S01]  /*18930*/  ULDC UR23, c[0x0][0x758] ;  /* 0x0001d60000177ab9 */ /* 0x000fe20000000800 */
[----:B------:R-:W-:Y:S01]  /*18940*/  USHF.R.U64 UR18, UR14, UR9, UR5 ;  /* 0x000000090e127299 */ /* 0x000fe20008001205 */
[----:B------:R-:W-:Y:S01]  /*18950*/  ISETP.NE.AND.EX P0, PT, RZ, UR11, PT, P0 ;  /* 0x0000000bff007c0c */ /* 0x000fe2000bf05300 */
[----:B------:R-:W-:Y:S01]  /*18960*/  USHF.R.U32.HI UR5, URZ, UR9, UR5 ;  /* 0x000000093f057299 */ /* 0x000fe20008011605 */
[----:B------:R-:W-:-:S02]  /*18970*/  ULDC UR21, c[0x0][0x700] ;  /* 0x0001c00000157ab9 */ /* 0x000fc40000000800 */
[----:B------:R-:W-:Y:S01]  /*18980*/  UMOV UR9, 0xffffffff ;  /* 0xffffffff00097882 */ /* 0x000fe20000000000 */
[----:B------:R-:W-:Y:S02]  /*18990*/  USHF.R.U64 UR19, UR18, UR16, UR5 ;  /* 0x0000001012137299 */ /* 0x000fe40008001205 */
[----:B------:R-:W-:Y:S02]  /*189a0*/  USHF.R.U32.HI UR5, URZ, UR16, UR5 ;  /* 0x000000103f057299 */ /* 0x000fe40008011605 */
[----:B------:R-:W-:Y:S02]  /*189b0*/  USHF.L.U32 UR12, UR9, UR23, URZ ;  /* 0x00000017090c7299 */ /* 0x000fe4000800063f */
[----:B------:R-:W-:Y:S02]  /*189c0*/  USHF.R.U64 UR20, UR19, UR23, UR5 ;  /* 0x0000001713147299 */ /* 0x000fe40008001205 */
[----:B------:R-:W-:Y:S02]  /*189d0*/  USHF.R.U32.HI UR9, URZ, UR23, UR5 ;  /* 0x000000173f097299 */ /* 0x000fe40008011605 */
[----:B------:R-:W-:-:S02]  /*189e0*/  UIADD3 UR22, UR21, -0x1, URZ ;  /* 0xffffffff15167890 */ /* 0x000fc4000fffe03f */
        /* <DEDUP_REMOVED lines=18> */
.L_x_416:
[----:B------:R-:W-:Y:S01]  /*18b10*/  USHF.R.U64 UR9, UR5, UR24, UR9 ;  /* 0x0000001805097299 */ /* 0x000fe20008001209 */
[----:B------:R-:W-:Y:S01]  /*18b20*/  IMAD.MOV.U32 R0, RZ, RZ, 0x1 ;  /* 0x00000001ff007424 */ /* 0x000fe200078e00ff */
[----:B------:R-:W-:Y:S01]  /*18b30*/  USHF.L.U32 UR26, UR26, UR23, URZ ;  /* 0x000000171a1a7299 */ /* 0x000fe2000800063f */
[----:B------:R-:W-:Y:S01]  /*18b40*/  IMAD.U32 R10, RZ, RZ, UR4 ;  /* 0x00000004ff0a7e24 */ /* 0x000fe2000f8e00ff */
[----:B------:R-:W-:Y:S02]  /*18b50*/  ULOP3.LUT UR5, UR19, UR27, URZ, 0xc0, !UPT ;  /* 0x0000001b13057292 */ /* 0x000fe4000f8ec03f */
[----:B------:R-:W-:Y:S02]  /*18b60*/  UIADD3 UR10, -UR9, URZ, URZ ;  /* 0x0000003f090a7290 */ /* 0x000fe4000fffe13f */
[----:B------:R-:W-:Y:S02]  /*18b70*/  UIMAD UR9, UR26, UR9, UR5 ;  /* 0x000000091a0972a4 */ /* 0x000fe4000f8e0205 */
[----:B------:R-:W-:-:S02]  /*18b80*/  ULOP3.LUT UR18, UR18, UR22, URZ, 0xc0, !UPT ;  /* 0x0000001612127292 */ /* 0x000fc4000f8ec03f */
[----:B------:R-:W-:-:S03]  /*18b90*/  UIMAD UR5, UR10, UR25, UR20 ;  /* 0x000000190a0572a4 */ /* 0x000fc6000f8e0214 */
[----:B------:R-:W-:Y:S01]  /*18ba0*/  ULDC UR10, c[0x0][0x710] ;  /* 0x0001c400000a7ab9 */ /* 0x000fe20000000800 */
[----:B------:R-:W-:Y:S02]  /*18bb0*/  UIMAD UR5, UR5, UR21, UR18 ;  /* 0x00000015050572a4 */ /* 0x000fe4000f8e0212 */
[----:B------:R-:W-:-:S04]  /*18bc0*/  UIMAD UR7, UR9, UR10, UR7 ;  /* 0x0000000a090772a4 */ /* 0x000fc8000f8e0207 */
[----:B------:R-:W-:Y:S02]  /*18bd0*/  USEL UR9, UR5, UR7, !UP2 ;  /* 0x0000000705097287 */ /* 0x000fe4000d000000 */
[----:B------:R-:W-:-:S04]  /*18be0*/  USEL UR7, UR7, UR5, !UP2 ;  /* 0x0000000507077287 */ /* 0x000fc8000d000000 */
[----:B------:R-:W-:Y:S02]  /*18bf0*/  MOV R2, UR9 ;  /* 0x0000000900027c02 */ /* 0x000fe40008000f00 */
[----:B------:R-:W-:-:S07]  /*18c00*/  IMAD.U32 R3, RZ, RZ, UR7 ;  /* 0x00000007ff037e24 */ /* 0x000fce000f8e00ff */
.L_x_414:
[----:B------:R-:W-:-:S08]  /*18c10*/  NOP ;  /* 0x0000000000007918 */ /* 0x000fd00000000000 */
[----:B0-----:R-:W0:-:S00]  /*18c20*/  USETMAXREG.DEALLOC.CTAPOOL 0x18 ;  /* 0x00000018000079c8 */ /* 0x001e0000080e0500 */
[----:B------:R-:W-:-:S13]  /*18c30*/  ISETP.NE.AND P0, PT, RZ, UR8, PT ;  /* 0x00000008ff007c0c */ /* 0x000fda000bf05270 */
[----:B------:R-:W-:Y:S05]  /*18c40*/  @P0 EXIT ;  /* 0x000000000000094d */ /* 0x000fea0003800000 */
[----:B0-----:R-:W-:Y:S01]  /*18c50*/  LOP3.LUT P0, RZ, R0, 0xff, RZ, 0xc0, !PT ;  /* 0x000000ff00ff7812 */ /* 0x001fe2000780c0ff */
[----:B------:R-:W-:Y:S01]  /*18c60*/  IMAD.MOV.U32 R0, RZ, RZ, 0x1 ;  /* 0x00000001ff007424 */ /* 0x000fe200078e00ff */
[----:B------:R-:W-:-:S11]  /*18c70*/  MOV R6, RZ ;  /* 0x000000ff00067202 */ /* 0x000fd60000000f00 */
[----:B------:R-:W-:Y:S05]  /*18c80*/  @!P0 BRA `(.L_x_417) ;  /* 0x0000000c00a08947 */ /* 0x000fea0003800000 */
[----:B------:R-:W0:Y:S01]  /*18c90*/  S2R R0, SR_CgaCtaId ;  /* 0x0000000000007919 */ /* 0x000e220000008800 */
[----:B------:R-:W-:Y:S01]  /*18ca0*/  ULDC UR4, c[0x0][0x28c] ;  /* 0x0000a30000047ab9 */ /* 0x000fe20000000800 */
[----:B------:R-:W-:Y:S01]  /*18cb0*/  ULDC UR5, c[0x0][0x700] ;  /* 0x0001c00000057ab9 */ /* 0x000fe20000000800 */
[----:B------:R-:W-:Y:S01]  /*18cc0*/  UIADD3 UR11, UR4, 0x7f, URZ ;  /* 0x0000007f040b7890 */ /* 0x000fe2000fffe03f */
[----:B------:R-:W-:Y:S01]  /*18cd0*/  BSSY B0, `(.L_x_417) ;  /* 0x00000e3000007945 */ /* 0x000fe20003800000 */
[----:B------:R-:W-:Y:S01]  /*18ce0*/  ULDC UR7, c[0x0][0x758] ;  /* 0x0001d60000077ab9 */ /* 0x000fe20000000800 */
[----:B------:R-:W-:Y:S01]  /*18cf0*/  UMOV UR9, 0xffffffff ;  /* 0xffffffff00097882 */ /* 0x000fe20000000000 */
[----:B------:R-:W-:Y:S01]  /*18d00*/  UMOV UR12, 0x1 ;  /* 0x00000001000c7882 */ /* 0x000fe20000000000 */
[----:B------:R-:W-:Y:S01]  /*18d10*/  UIADD3 UR4, UR5, -0x1, URZ ;  /* 0xffffffff05047890 */ /* 0x000fe2000fffe03f */
[----:B------:R-:W-:Y:S01]  /*18d20*/  MOV R9, 0x1 ;  /* 0x0000000100097802 */ /* 0x000fe20000000f00 */
[----:B------:R-:W-:Y:S01]  /*18d30*/  USHF.L.U32 UR10, UR9, UR7, URZ ;  /* 0x00000007090a7299 */ /* 0x000fe2000800063f */
[----:B------:R-:W-:Y:S01]  /*18d40*/  IMAD.MOV.U32 R6, RZ, RZ, RZ ;  /* 0x000000ffff067224 */ /* 0x000fe200078e00ff */
[----:B------:R-:W-:-:S02]  /*18d50*/  USHF.L.U32 UR5, UR12, UR7, URZ ;  /* 0x000000070c057299 */ /* 0x000fc4000800063f */
[----:B------:R-:W-:Y:S01]  /*18d60*/  USHF.R.S32.HI UR12, URZ, 0x1f, UR11 ;  /* 0x0000001f3f0c7899 */ /* 0x000fe2000801140b */
[----:B------:R-:W-:Y:S01]  /*18d70*/  ULDC UR8, c[0x0][0xc] ;  /* 0x0000030000087ab9 */ /* 0x000fe20000000800 */
[----:B------:R-:W-:Y:S02]  /*18d80*/  ULDC UR9, c[0x0][0x10] ;  /* 0x0000040000097ab9 */ /* 0x000fe40000000800 */
[----:B------:R-:W-:Y:S02]  /*18d90*/  ULEA.HI UR12, UR12, UR11, URZ, 0x7 ;  /* 0x0000000b0c0c7291 */ /* 0x000fe4000f8f383f */
[----:B------:R-:W-:Y:S02]  /*18da0*/  UIMAD.WIDE.U32 UR8, UR8, UR9, URZ ;  /* 0x00000009080872a5 */ /* 0x000fe4000f8e003f */
[----:B------:R-:W-:Y:S02]  /*18db0*/  ULOP3.LUT UR7, URZ, UR10, URZ, 0x33, !UPT ;  /* 0x0000000a3f077292 */ /* 0x000fe4000f8e333f */
[----:B------:R-:W-:Y:S01]  /*18dc0*/  USHF.R.S32.HI UR14, URZ, 0x7, UR12 ;  /* 0x000000073f0e7899 */ /* 0x000fe2000801140c */
[----:B------:R-:W-:Y:S01]  /*18dd0*/  ULDC UR10, c[0x0][0x14] ;  /* 0x00000500000a7ab9 */ /* 0x000fe20000000800 */
[----:B------:R-:W-:-:S02]  /*18de0*/  ULOP3.LUT UR29, UR6, 0x2, URZ, 0xfc, !UPT ;  /* 0x00000002061d7892 */ /* 0x000fc4000f8efc3f */
[----:B------:R-:W-:Y:S02]  /*18df0*/  UIMAD.WIDE.U32 UR34, UR8, UR10, URZ ;  /* 0x0000000a082272a5 */ /* 0x000fe4000f8e003f */
[----:B------:R-:W-:Y:S01]  /*18e00*/  UIMAD UR15, UR9, UR10, URZ ;  /* 0x0000000a090f72a4 */ /* 0x000fe2000f8e023f */
[C---:B0-----:R-:W-:Y:S01]  /*18e10*/  IMAD.SHL.U32 R15, R0.reuse, 0x80, RZ ;  /* 0x00000080000f7824 */ /* 0x041fe200078e00ff */
[----:B------:R-:W-:Y:S01]  /*18e20*/  UIADD3 UR38, UR14, 0x1, URZ ;  /* 0x000000010e267890 */ /* 0x000fe2000fffe03f */
[----:B------:R-:W-:Y:S01]  /*18e30*/  IMAD.SHL.U32 R0, R0, 0x4000, RZ ;  /* 0x0000400000007824 */ /* 0x000fe200078e00ff */
[----:B------:R-:W-:Y:S02]  /*18e40*/  UIADD3 UR15, UR35, UR15, URZ ;  /* 0x0000000f230f7290 */ /* 0x000fe4000fffe03f */
[----:B------:R-:W-:Y:S01]  /*18e50*/  LOP3.LUT R15, R15, 0x80, RZ, 0xc0, !PT ;  /* 0x000000800f0f7812 */ /* 0x000fe200078ec0ff */
[----:B------:R-:W-:Y:S01]  /*18e60*/  ULDC.64 UR36, c[0x0][0x198] ;  /* 0x0000660000247ab9 */ /* 0x000fe20000000a00 */
[----:B------:R-:W-:-:S04]  /*18e70*/  LOP3.LUT R0, R0, 0x4000, RZ, 0xc0, !PT ;  /* 0x0000400000007812 */ /* 0x000fc800078ec0ff */
[----:B------:R-:W-:Y:S01]  /*18e80*/  LOP3.LUT R7, R0, 0x10100, RZ, 0xfc, !PT ;  /* 0x0001010000077812 */ /* 0x000fe200078efcff */
[----:B------:R-:W-:-:S07]  /*18e90*/  IMAD.MOV.U32 R0, RZ, RZ, 0x1 ;  /* 0x00000001ff007424 */ /* 0x000fce00078e00ff */
.L_x_428:
[----:B------:R-:W-:-:S03]  /*18ea0*/  UMOV UR8, 0xffffffff ;  /* 0xffffffff00087882 */ /* 0x000fc60000000000 */
[----:B------:R-:W-:Y:S05]  /*18eb0*/  BRA.DIV UR8, `(.L_x_418) ;  /* 0x0000000e08f07947 */ /* 0x000fea000b800000 */
[----:B------:R-:W-:-:S13]  /*18ec0*/  ELECT P0, URZ, PT ;  /* 0x00000000003f782f */ /* 0x000fda0003800000 */
.L_x_439:
[----:B------:R-:W0:Y:S01]  /*18ed0*/  LDC R4, c[0x0][0x28c] ;  /* 0x0000a300ff047b82 */ /* 0x000e220000000800 */
[----:B------:R-:W-:Y:S01]  /*18ee0*/  BSSY B1, `(.L_x_419) ;  /* 0x0000049000017945 */ /* 0x000fe20003800000 */
[----:B0-----:R-:W-:-:S13]  /*18ef0*/  ISETP.LT.OR P0, PT, R4, 0x1, !P0 ;  /* 0x000000010400780c */ /* 0x001fda0004701670 */
[----:B------:R-:W-:Y:S05]  /*18f00*/  @P0 BRA `(.L_x_420) ;  /* 0x0000000400180947 */ /* 0x000fea0003800000 */
[C---:B------:R-:W-:Y:S01]  /*18f10*/  IMAD.SHL.U32 R12, R3.reuse, 0x4, RZ ;  /* 0x00000004030c7824 */ /* 0x040fe200078e00ff */
[----:B------:R-:W-:Y:S01]  /*18f20*/  LEA R2, R2, R15, 0x8 ;  /* 0x0000000f02027211 */ /* 0x000fe200078e40ff */
[----:B------:R-:W-:Y:S01]  /*18f30*/  IMAD.SHL.U32 R3, R3, 0x100, RZ ;  /* 0x0000010003037824 */ /* 0x000fe200078e00ff */
[----:B------:R-:W-:Y:S02]  /*18f40*/  MOV R13, RZ ;  /* 0x000000ff000d7202 */ /* 0x000fe40000000f00 */
[----:B------:R-:W-:Y:S01]  /*18f50*/  CS2R R16, SRZ ;  /* 0x0000000000107805 */ /* 0x000fe2000001ff00 */
[----:B------:R-:W-:Y:S01]  /*18f60*/  IMAD.U32 R14, RZ, RZ, UR38 ;  /* 0x00000026ff0e7e24 */ /* 0x000fe2000f8e00ff */
[----:B------:R-:W-:Y:S01]  /*18f70*/  MOV R8, R6 ;  /* 0x0000000600087202 */ /* 0x000fe20000000f00 */
[----:B------:R-:W-:-:S07]  /*18f80*/  IMAD.MOV.U32 R4, RZ, RZ, R0 ;  /* 0x000000ffff047224 */ /* 0x000fce00078e0000 */
.L_x_423:
[----:B------:R-:W0:Y:S01]  /*18f90*/  S2R R18, SR_CgaCtaId ;  /* 0x0000000000127919 */ /* 0x000e220000008800 */
[----:B------:R-:W-:-:S04]  /*18fa0*/  MOV R5, 0x400 ;  /* 0x0000040000057802 */ /* 0x000fc80000000f00 */
[----:B0-----:R-:W-:Y:S02]  /*18fb0*/  LEA R5, R18, R5, 0x18 ;  /* 0x0000000512057211 */ /* 0x001fe400078ec0ff */
[----:B------:R-:W-:-:S03]  /*18fc0*/  SHF.L.U32 R18, R4, 0x1f, RZ ;  /* 0x0000001f04127819 */ /* 0x000fc600000006ff */
[----:B------:R-:W-:-:S04]  /*18fd0*/  IMAD R11, R8, 0x8, R5 ;  /* 0x00000008080b7824 */ /* 0x000fc800078e0205 */
[----:B------:R-:W0:Y:S02]  /*18fe0*/  SYNCS.PHASECHK.TRANS64.TRYWAIT P0, [R11+URZ+0x20], R18 ;  /* 0x000020120b0075a7 */ /* 0x000e24000800017f */
[----:B0-----:R-:W-:Y:S05]  /*18ff0*/  @!P0 BRA `(.L_x_421) ;  /* 0x0000000c00c08947 */ /* 0x001fea0003800000 */
.L_x_440:
[----:B------:R-:W1:Y:S01]  /*19000*/  S2R R19, SR_TID.X ;  /* 0x0000000000137919 */ /* 0x000e620000002100 */
[----:B------:R-:W-:-:S04]  /*19010*/  UPRMT UR8, UR29, 0x9910, URZ ;  /* 0x000099101d087896 */ /* 0x000fc8000800003f */
[----:B------:R-:W-:Y:S01]  /*19020*/  UISETP.NE.AND UP0, UPT, UR8, 0x2, UPT ;  /* 0x000000020800788c */ /* 0x000fe2000bf05270 */
[----:B-1----:R-:W-:-:S13]  /*19030*/  LOP3.LUT P0, RZ, R19, 0x7f, RZ, 0xc0, !PT ;  /* 0x0000007f13ff7812 */ /* 0x002fda000780c0ff */
[----:B0-----:R-:W0:Y:S02]  /*19040*/  @!P0 LDC R18, c[0x0][0x640] ;  /* 0x00019000ff128b82 */ /* 0x001e240000000800 */
[----:B0-----:R0:W-:Y:S01]  /*19050*/  @!P0 SYNCS.ARRIVE.TRANS64 RZ, [R11+URZ], R18 ;  /* 0x000000120bff89a7 */ /* 0x0011e2000800003f */
[----:B------:R-:W-:-:S13]  /*19060*/  PLOP3.LUT P0, PT, PT, PT, UP0, 0x80, 0x0 ;  /* 0x000000000000781c */ /* 0x000fda0003f0f008 */
[----:B0-----:R-:W-:Y:S05]  /*19070*/  @P0 BRA `(.L_x_422) ;  /* 0x0000000000040947 */ /* 0x001fea0003800000 */
[----:B------:R-:W-:Y:S01]  /*19080*/  BPT.TRAP 0x1 ;  /* 0x000000040000795c */ /* 0x000fe20000300000 */
.L_x_422:
[----:B------:R-:W-:Y:S01]  /*19090*/  R2UR UR17, R11 ;  /* 0x000000000b1172ca */ /* 0x000fe200000e0000 */
[----:B------:R-:W-:Y:S01]  /*190a0*/  IMAD R11, R8, 0x4000, R5 ;  /* 0x00004000080b7824 */ /* 0x000fe200078e0205 */
[----:B------:R-:W-:Y:S01]  /*190b0*/  R2UR UR21, R5 ;  /* 0x00000000051572ca */ /* 0x000fe200000e0000 */
[----:B------:R-:W-:Y:S01]  /*190c0*/  UIADD3 UR22, UP0, UR36, 0xf0, URZ ;  /* 0x000000f024167890 */ /* 0x000fe2000ff1e03f */
[----:B------:R-:W-:Y:S01]  /*190d0*/  R2UR UR20, R10 ;  /* 0x000000000a1472ca */ /* 0x000fe200000e0000 */
[----:B------:R-:W-:Y:S01]  /*190e0*/  UIADD3 UR30, UP1, UR36, 0x1f0, URZ ;  /* 0x000001f0241e7890 */ /* 0x000fe2000ff3e03f */
[----:B------:R-:W-:Y:S01]  /*190f0*/  R2UR UR16, R11 ;  /* 0x000000000b1072ca */ /* 0x000fe200000e0000 */
[----:B------:R-:W-:Y:S01]  /*19100*/  UIADD3 UR40, UP2, UR36, 0x2f0, URZ ;  /* 0x000002f024287890 */ /* 0x000fe2000ff5e03f */
[C---:B------:R-:W-:Y:S01]  /*19110*/  LEA R11, R8.reuse, R5, 0xc ;  /* 0x00000005080b7211 */ /* 0x040fe200078e60ff */
[----:B------:R-:W-:Y:S01]  /*19120*/  IMAD R5, R8, 0x8000, R7 ;  /* 0x0000800008057824 */ /* 0x000fe200078e0207 */
[----:B------:R-:W-:Y:S01]  /*19130*/  IADD3 R14, R14, -0x1, RZ ;  /* 0xffffffff0e0e7810 */ /* 0x000fe20007ffe0ff */
[----:B------:R-:W-:Y:S01]  /*19140*/  UIADD3.X UR23, URZ, UR37, URZ, UP0, !UPT ;  /* 0x000000253f177290 */ /* 0x000fe200087fe43f */
[----:B------:R-:W-:Y:S01]  /*19150*/  R2UR UR8, R11 ;  /* 0x000000000b0872ca */ /* 0x000fe200000e0000 */
[----:B------:R-:W-:Y:S01]  /*19160*/  UIADD3.X UR31, URZ, UR37, URZ, UP1, !UPT ;  /* 0x000000253f1f7290 */ /* 0x000fe20008ffe43f */
[----:B------:R-:W-:Y:S01]  /*19170*/  R2UR UR24, R5 ;  /* 0x00000000051872ca */ /* 0x000fe200000e0000 */
[----:B------:R-:W-:Y:S01]  /*19180*/  VIADD R8, R8, 0x1 ;  /* 0x0000000108087836 */ /* 0x000fe20000000000 */
[----:B------:R-:W-:Y:S01]  /*19190*/  R2UR UR18, R17 ;  /* 0x00000000111272ca */ /* 0x000fe200000e0000 */
[----:B------:R-:W-:Y:S01]  /*191a0*/  UIADD3.X UR41, URZ, UR37, URZ, UP2, !UPT ;  /* 0x000000253f297290 */ /* 0x000fe200097fe43f */
[----:B------:R-:W-:Y:S01]  /*191b0*/  R2UR UR19, R3 ;  /* 0x00000000031372ca */ /* 0x000fe200000e0000 */
[----:B------:R-:W-:Y:S01]  /*191c0*/  UIADD3 UR16, UR16, 0x100, URZ ;  /* 0x0000010010107890 */ /* 0x000fe2000fffe03f */
[----:B------:R-:W-:Y:S01]  /*191d0*/  R2UR UR11, R12 ;  /* 0x000000000c0b72ca */ /* 0x000fe200000e0000 */
[----:B------:R-:W-:Y:S01]  /*191e0*/  UMOV UR32, 0x0 ;  /* 0x0000000000207882 */ /* 0x000fe20000000000 */
[----:B------:R-:W-:Y:S01]  /*191f0*/  R2UR UR12, R16 ;  /* 0x00000000100c72ca */ /* 0x000fe200000e0000 */
[----:B------:R-:W-:Y:S01]  /*19200*/  UMOV UR33, 0x10000000 ;  /* 0x1000000000217882 */ /* 0x000fe20000000000 */
[C---:B------:R-:W-:Y:S01]  /*19210*/  R2UR UR26, R13.reuse ;  /* 0x000000000d1a72ca */ /* 0x040fe200000e0000 */
[----:B------:R-:W-:Y:S01]  /*19220*/  UIADD3 UR8, UR8, 0x30100, URZ ;  /* 0x0003010008087890 */ /* 0x000fe2000fffe03f */
[----:B------:R-:W-:Y:S01]  /*19230*/  R2UR UR27, R2 ;  /* 0x00000000021b72ca */ /* 0x000fe200000e0000 */
[----:B------:R-:W-:Y:S01]  /*19240*/  UIADD3 UR24, UR21, UR24, URZ ;  /* 0x0000001815187290 */ /* 0x000fe2000fffe03f */
[----:B------:R-:W-:Y:S01]  /*19250*/  ISETP.GT.AND P1, PT, R14, 0x1, PT ;  /* 0x000000010e00780c */ /* 0x000fe20003f24270 */
[----:B------:R-:W-:Y:S01]  /*19260*/  UMOV UR10, URZ ;  /* 0x0000003f000a7c82 */ /* 0x000fe20008000000 */
[----:B------:R-:W-:Y:S01]  /*19270*/  ISETP.NE.AND P0, PT, R8, 0x4, PT ;  /* 0x000000040800780c */ /* 0x000fe20003f05270 */
[----:B------:R-:W-:Y:S01]  /*19280*/  UMOV UR9, UR17 ;  /* 0x0000001100097c82 */ /* 0x000fe20008000000 */
[----:B------:R-:W-:Y:S01]  /*19290*/  UMOV UR13, UR20 ;  /* 0x00000014000d7c82 */ /* 0x000fe20008000000 */
[----:B------:R0:W-:Y:S01]  /*192a0*/  UTMALDG.3D [UR16], [UR22], desc[UR32] ;  /* 0x00002010160075b4 */ /* 0x0001e20008011000 */
[----:B------:R-:W-:Y:S01]  /*192b0*/  UMOV UR21, 0x30000 ;  /* 0x0003000000157882 */ /* 0x000fe20000000000 */
[----:B------:R-:W-:Y:S01]  /*192c0*/  UMOV UR25, UR17 ;  /* 0x0000001100197c82 */ /* 0x000fe20008000000 */
[----:B------:R-:W-:Y:S01]  /*192d0*/  UMOV UR28, UR20 ;  /* 0x00000014001c7c82 */ /* 0x000fe20008000000 */
[----:B------:R-:W-:Y:S01]  /*192e0*/  SEL R5, RZ, 0x1, P0 ;  /* 0x00000001ff057807 */ /* 0x000fe20000000000 */
[----:B------:R-:W-:Y:S01]  /*192f0*/  VIADD R16, R16, 0x1 ;  /* 0x0000000110107836 */ /* 0x000fe20000000000 */
[----:B------:R-:W-:Y:S01]  /*19300*/  IADD3 R13, R13, 0x80, RZ ;  /* 0x000000800d0d7810 */ /* 0x000fe20007ffe0ff */
[----:B------:R-:W-:Y:S01]  /*19310*/  VIADD R17, R17, 0x40 ;  /* 0x0000004011117836 */ /* 0x000fe20000000000 */
[----:B------:R0:W-:Y:S01]  /*19320*/  UTMALDG.4D [UR8], [UR30], desc[UR32] ;  /* 0x000020081e0075b4 */ /* 0x0001e20008019000 */
[----:B------:R-:W-:-:S02]  /*19330*/  LOP3.LUT R4, R4, R5, RZ, 0x3c, !PT ;  /* 0x0000000504047212 */ /* 0x000fc400078e3cff */
[----:B------:R-:W-:Y:S01]  /*19340*/  SEL R8, R8, RZ, P0 ;  /* 0x000000ff08087207 */ /* 0x000fe20000000000 */
[----:B------:R0:W-:Y:S02]  /*19350*/  UTMALDG.3D.MULTICAST [UR24], [UR40], UR21, desc[UR32] ;  /* 0x00002018280073b4 */ /* 0x0001e40008011815 */
[----:B0-----:R-:W-:Y:S05]  /*19360*/  @P1 BRA `(.L_x_423) ;  /* 0xfffffffc00081947 */ /* 0x001fea000383ffff */
.L_x_420:
[----:B------:R-:W-:Y:S05]  /*19370*/  BSYNC B1 ;  /* 0x0000000000017941 */ /* 0x000fea0003800000 */
.L_x_419:
[----:B------:R-:W2:Y:S01]  /*19380*/  LDL.LU R19, [R1+0x200] ;  /* 0x0002000001137983 */ /* 0x000ea20000300800 */
[----:B------:R-:W-:Y:S01]  /*19390*/  LOP3.LUT P3, RZ, R9, 0xff, RZ, 0xc0, !PT ;  /* 0x000000ff09ff7812 */ /* 0x000fe2000786c0ff */
[----:B------:R-:W-:Y:S01]  /*193a0*/  VIADD R6, R6, UR14 ;  /* 0x0000000e06067c36 */ /* 0x000fe20008000000 */
[----:B------:R-:W-:Y:S01]  /*193b0*/  ULDC.64 UR8, c[0x0][0x750] ;  /* 0x0001d40000087ab9 */ /* 0x000fe20000000a00 */
[----:B------:R-:W3:Y:S01]  /*193c0*/  LDL.LU R18, [R1+0x204] ;  /* 0x0002040001127983 */ /* 0x000ee20000300800 */
[----:B------:R-:W-:Y:S01]  /*193d0*/  BSSY B1, `(.L_x_424) ;  /* 0x0000070000017945 */ /* 0x000fe20003800000 */
[----:B------:R-:W-:Y:S01]  /*193e0*/  IMAD.MOV.U32 R10, RZ, RZ, -0x1 ;  /* 0xffffffffff0a7424 */ /* 0x000fe200078e00ff */
[----:B------:R-:W-:Y:S02]  /*193f0*/  SHF.R.U32.HI R2, RZ, 0x2, R6 ;  /* 0x00000002ff027819 */ /* 0x000fe40000011606 */
[----:B------:R-:W-:Y:S02]  /*19400*/  ISETP.GT.U32.AND P0, PT, R6, 0x3, PT ;  /* 0x000000030600780c */ /* 0x000fe40003f04070 */
[----:B------:R-:W-:-:S02]  /*19410*/  LOP3.LUT R2, R2, 0x1, RZ, 0xc0, !PT ;  /* 0x0000000102027812 */ /* 0x000fc400078ec0ff */
[----:B------:R-:W-:Y:S01]  /*19420*/  LOP3.LUT R6, R6, 0x3, RZ, 0xc0, !PT ;  /* 0x0000000306067812 */ /* 0x000fe200078ec0ff */
[----:B------:R-:W0:Y:S01]  /*19430*/  @P3 S2R R3, SR_CgaCtaId ;  /* 0x0000000000033919 */ /* 0x000e220000008800 */
[----:B------:R-:W-:Y:S02]  /*19440*/  ISETP.NE.U32.AND P1, PT, R2, 0x1, PT ;  /* 0x000000010200780c */ /* 0x000fe40003f25070 */
[----:B------:R-:W-:Y:S02]  /*19450*/  @P3 MOV R2, 0x400 ;  /* 0x0000040000023802 */ /* 0x000fe40000000f00 */
[----:B------:R-:W-:Y:S02]  /*19460*/  PRMT R4, RZ, 0x7610, R4 ;  /* 0x00007610ff047816 */ /* 0x000fe40000000004 */
[----:B------:R-:W-:Y:S02]  /*19470*/  PRMT R9, RZ, 0x7610, R9 ;  /* 0x00007610ff097816 */ /* 0x000fe40000000009 */
[----:B0-----:R-:W-:Y:S01]  /*19480*/  @P3 LEA R2, R3, R2, 0x18 ;  /* 0x0000000203023211 */ /* 0x001fe200078ec0ff */
[----:B------:R-:W-:-:S03]  /*19490*/  IMAD.U32 R3, RZ, RZ, UR14 ;  /* 0x0000000eff037e24 */ /* 0x000fc6000f8e00ff */
[----:B------:R0:W-:Y:S02]  /*194a0*/  @P3 SYNCS.ARRIVE.TRANS64.A1T0 RZ, [R2+URZ+0x58], RZ ;  /* 0x000058ff02ff39a7 */ /* 0x0001e4000810003f */
[C---:B------:R-:W-:Y:S02]  /*194b0*/  ISETP.LT.U32.AND P0, PT, R3.reuse, 0x4, P0 ;  /* 0x000000040300780c */ /* 0x040fe40000701070 */
[----:B------:R-:W-:Y:S02]  /*194c0*/  ISETP.GT.U32.AND P1, PT, R3, 0x3, !P1 ;  /* 0x000000030300780c */ /* 0x000fe40004f24070 */
[----:B------:R-:W-:Y:S02]  /*194d0*/  SEL R3, RZ, 0x1, !P0 ;  /* 0x00000001ff037807 */ /* 0x000fe40004000000 */
[----:B0-----:R-:W-:-:S04]  /*194e0*/  SEL R2, RZ, 0x1, !P1 ;  /* 0x00000001ff027807 */ /* 0x001fc80004800000 */
[----:B------:R-:W-:Y:S01]  /*194f0*/  LOP3.LUT R0, R2, R0, R3, 0x96, !PT ;  /* 0x0000000002007212 */ /* 0x000fe200078e9603 */
[----:B------:R-:W-:Y:S01]  /*19500*/  IMAD.MOV.U32 R2, RZ, RZ, -0x1 ;  /* 0xffffffffff027424 */ /* 0x000fe200078e00ff */
[----:B------:R-:W-:Y:S02]  /*19510*/  MOV R3, 0xffffffff ;  /* 0xffffffff00037802 */ /* 0x000fe40000000f00 */
[----:B---3--:R-:W-:-:S04]  /*19520*/  IADD3 R18, P0, R18, UR34, RZ ;  /* 0x0000002212127c10 */ /* 0x008fc8000ff1e0ff */
[----:B--2---:R-:W-:Y:S01]  /*19530*/  IADD3.X R19, R19, UR15, RZ, P0, !PT ;  /* 0x0000000f13137c10 */ /* 0x004fe200087fe4ff */
[----:B------:R0:W-:Y:S01]  /*19540*/  STL [R1+0x204], R18 ;  /* 0x0002041201007387 */ /* 0x0001e20000100800 */
[----:B------:R-:W-:-:S03]  /*19550*/  ISETP.GE.U32.AND P0, PT, R18, UR8, PT ;  /* 0x0000000812007c0c */ /* 0x000fc6000bf06070 */
[----:B------:R0:W-:Y:S01]  /*19560*/  STL [R1+0x200], R19 ;  /* 0x0002001301007387 */ /* 0x0001e20000100800 */
[----:B------:R-:W-:-:S13]  /*19570*/  ISETP.GE.U32.AND.EX P0, PT, R19, UR9, PT, P0 ;  /* 0x0000000913007c0c */ /* 0x000fda000bf06100 */
[----:B0-----:R-:W-:Y:S05]  /*19580*/  @P0 BRA `(.L_x_425) ;  /* 0x0000000400500947 */ /* 0x001fea0003800000 */
[----:B------:R-:W0:Y:S01]  /*19590*/  S2R R8, SR_CTAID.X ;  /* 0x0000000000087919 */ /* 0x000e220000002500 */
[----:B------:R-:W-:Y:S01]  /*195a0*/  ULDC UR8, c[0x0][0x150] ;  /* 0x0000540000087ab9 */ /* 0x000fe20000000800 */
[----:B------:R-:W1:Y:S01]  /*195b0*/  LDC R3, c[0x0][0x144] ;  /* 0x00005100ff037b82 */ /* 0x000e620000000800 */
[----:B------:R-:W-:Y:S01]  /*195c0*/  ULDC UR11, c[0x0][0x730] ;  /* 0x0001cc00000b7ab9 */ /* 0x000fe20000000800 */
[----:B------:R-:W2:Y:S06]  /*195d0*/  S2R R5, SR_CTAID.Y ;  /* 0x0000000000057919 */ /* 0x000eac0000002600 */
[----:B------:R-:W3:Y:S01]  /*195e0*/  LDC R12, c[0x0][0x148] ;  /* 0x00005200ff0c7b82 */ /* 0x000ee20000000800 */
[----:B0-----:R-:W-:-:S02]  /*195f0*/  I2FP.F32.U32 R2, R8 ;  /* 0x0000000800027245 */ /* 0x001fc40000201000 */
[----:B--2---:R-:W-:-:S03]  /*19600*/  I2FP.F32.U32 R4, R5 ;  /* 0x0000000500047245 */ /* 0x004fc60000201000 */
[----:B------:R-:W-:Y:S01]  /*19610*/  FMUL R2, R2, UR8 ;  /* 0x0000000802027c20 */ /* 0x000fe20008400000 */
[----:B------:R-:W-:Y:S02]  /*19620*/  ULDC UR8, c[0x0][0x154] ;  /* 0x0000550000087ab9 */ /* 0x000fe40000000800 */
[----:B------:R-:W-:Y:S01]  /*19630*/  FMUL R10, R4, UR8 ;  /* 0x00000008040a7c20 */ /* 0x000fe20008400000 */
[----:B------:R-:W-:Y:S02]  /*19640*/  ULDC.64 UR8, c[0x0][0x728] ;  /* 0x0001ca0000087ab9 */ /* 0x000fe40000000a00 */
[----:B------:R-:W0:Y:S01]  /*19650*/  F2I.U32.TRUNC.NTZ R2, R2 ;  /* 0x0000000200027305 */ /* 0x000e22000020f000 */
[----:B------:R-:W-:-:S04]  /*19660*/  ISETP.NE.U32.AND P0, PT, RZ, UR8, PT ;  /* 0x00000008ff007c0c */ /* 0x000fc8000bf05070 */
[----:B------:R-:W-:-:S03]  /*19670*/  ISETP.NE.AND.EX P0, PT, RZ, UR9, PT, P0 ;  /* 0x00000009ff007c0c */ /* 0x000fc6000bf05300 */
[----:B------:R-:W2:Y:S01]  /*19680*/  F2I.U32.TRUNC.NTZ R10, R10 ;  /* 0x0000000a000a7305 */ /* 0x000ea2000020f000 */
[----:B0-----:R-:W-:Y:S01]  /*19690*/  IADD3 R4, -R2, RZ, RZ ;  /* 0x000000ff02047210 */ /* 0x001fe20007ffe1ff */
[----:B------:R-:W-:-:S04]  /*196a0*/  IMAD.MOV.U32 R2, RZ, RZ, R18 ;  /* 0x000000ffff027224 */ /* 0x000fc800078e0012 */
[----:B-1----:R-:W-:Y:S02]  /*196b0*/  IMAD R8, R3, R4, R8 ;  /* 0x0000000403087224 */ /* 0x002fe400078e0208 */
[----:B--2---:R-:W-:-:S04]  /*196c0*/  IMAD.MOV R3, RZ, RZ, -R10 ;  /* 0x000000ffff037224 */ /* 0x004fc800078e0a0a */
[----:B---3--:R-:W-:Y:S01]  /*196d0*/  @P2 IMAD R8, R12, R3, R5 ;  /* 0x000000030c082224 */ /* 0x008fe200078e0205 */
[----:B------:R-:W-:Y:S01]  /*196e0*/  MOV R3, R19 ;  /* 0x0000001300037202 */ /* 0x000fe20000000f00 */
[----:B------:R-:W-:Y:S06]  /*196f0*/  @!P0 BRA `(.L_x_426) ;  /* 0x0000000000288947 */ /* 0x000fec0003800000 */
[----:B------:R-:W-:Y:S02]  /*19700*/  ULDC UR10, c[0x0][0x734] ;  /* 0x0001cd00000a7ab9 */ /* 0x000fe40000000800 */
[----:B------:R-:W-:-:S05]  /*19710*/  IADD3 R3, P0, R18, UR10, RZ ;  /* 0x0000000a12037c10 */ /* 0x000fca000ff1e0ff */
[----:B------:R-:W-:-:S04]  /*19720*/  IMAD.X R11, RZ, RZ, R19, P0 ;  /* 0x000000ffff0b7224 */ /* 0x000fc800000e0613 */
[----:B------:R-:W-:-:S04]  /*19730*/  IMAD.WIDE.U32 R4, R11, UR8, RZ ;  /* 0x000000080b047c25 */ /* 0x000fc8000f8e00ff */
[----:B------:R-:W-:-:S04]  /*19740*/  IMAD.WIDE.U32 R4, P0, R3, UR9, R4 ;  /* 0x0000000903047c25 */ /* 0x000fc8000f800004 */
[----:B------:R-:W-:Y:S01]  /*19750*/  IMAD.WIDE.U32 R2, R3, UR8, RZ ;  /* 0x0000000803027c25 */ /* 0x000fe2000f8e00ff */
[----:B------:R-:W-:-:S04]  /*19760*/  MOV R2, R5 ;  /* 0x0000000500027202 */ /* 0x000fc80000000f00 */
[----:B------:R-:W-:Y:S01]  /*19770*/  IADD3 RZ, P1, R3, R4, RZ ;  /* 0x0000000403ff7210 */ /* 0x000fe20007f3e0ff */
[----:B------:R-:W-:-:S04]  /*19780*/  IMAD.X R3, RZ, RZ, RZ, P0 ;  /* 0x000000ffff037224 */ /* 0x000fc800000e06ff */
[----:B------:R-:W-:-:S08]  /*19790*/  IMAD.WIDE.U32.X R2, R11, UR9, R2, P1 ;  /* 0x000000090b027c25 */ /* 0x000fd000088e0402 */
.L_x_426:
[--C-:B------:R-:W-:Y:S01]  /*197a0*/  SHF.R.U64 R10, R2, UR11, R3.reuse ;  /* 0x0000000b020a7c19 */ /* 0x100fe20008001203 */
[----:B------:R-:W-:Y:S01]  /*197b0*/  ULDC.64 UR8, c[0x0][0x720] ;  /* 0x0001c80000087ab9 */ /* 0x000fe20000000a00 */
[----:B------:R-:W-:Y:S01]  /*197c0*/  SHF.R.U32.HI R2, RZ, UR11, R3 ;  /* 0x0000000bff027c19 */ /* 0x000fe20008011603 */
[----:B------:R-:W-:Y:S01]  /*197d0*/  ULDC.64 UR10, c[0x0][0x740] ;  /* 0x0001d000000a7ab9 */ /* 0x000fe20000000a00 */
[----:B------:R-:W-:Y:S02]  /*197e0*/  IADD3 R11, P0, RZ, -R10, RZ ;  /* 0x8000000aff0b7210 */ /* 0x000fe40007f1e0ff */
[----:B------:R-:W-:-:S03]  /*197f0*/  MOV R3, R19 ;  /* 0x0000001300037202 */ /* 0x000fc60000000f00 */
[----:B------:R-:W-:Y:S01]  /*19800*/  IMAD.X R2, RZ, RZ, ~R2, P0 ;  /* 0x000000ffff027224 */ /* 0x000fe200000e0e02 */
[----:B------:R-:W-:-:S03]  /*19810*/  ISETP.NE.U32.AND P0, PT, RZ, UR10, PT ;  /* 0x0000000aff007c0c */ /* 0x000fc6000bf05070 */
[----:B------:R-:W-:Y:S01]  /*19820*/  IMAD R2, R2, UR8, RZ ;  /* 0x0000000802027c24 */ /* 0x000fe2000f8e02ff */
[----:B------:R-:W-:-:S03]  /*19830*/  ISETP.NE.AND.EX P0, PT, RZ, UR11, PT, P0 ;  /* 0x0000000bff007c0c */ /* 0x000fc6000bf05300 */
[----:B------:R-:W-:Y:S02]  /*19840*/  IMAD R5, R11, UR9, R2 ;  /* 0x000000090b057c24 */ /* 0x000fe4000f8e0202 */
[----:B------:R-:W-:-:S04]  /*19850*/  IMAD.MOV.U32 R2, RZ, RZ, R18 ;  /* 0x000000ffff027224 */ /* 0x000fc800078e0012 */
[----:B------:R-:W-:Y:S01]  /*19860*/  IMAD.WIDE.U32 R2, R11, UR8, R2 ;  /* 0x000000080b027c25 */ /* 0x000fe2000f8e0002 */
[----:B------:R-:W-:-:S03]  /*19870*/  ULDC UR8, c[0x0][0x718] ;  /* 0x0001c60000087ab9 */ /* 0x000fc60000000800 */
[----:B------:R-:W-:-:S05]  /*19880*/  IMAD.IADD R3, R3, 0x1, R5 ;  /* 0x0000000103037824 */ /* 0x000fca00078e0205 */
[--C-:B------:R-:W-:Y:S02]  /*19890*/  SHF.R.U64 R11, R2, UR8, R3.reuse ;  /* 0x00000008020b7c19 */ /* 0x100fe40008001203 */
[----:B------:R-:W-:Y:S01]  /*198a0*/  SHF.R.U32.HI R2, RZ, UR8, R3 ;  /* 0x00000008ff027c19 */ /* 0x000fe20008011603 */
[----:B------:R-:W-:-:S03]  /*198b0*/  ULDC UR8, c[0x0][0x708] ;  /* 0x0001c20000087ab9 */ /* 0x000fc60000000800 */
[--C-:B------:R-:W-:Y:S02]  /*198c0*/  SHF.R.U64 R12, R11, UR8, R2.reuse ;  /* 0x000000080b0c7c19 */ /* 0x100fe40008001202 */
[----:B------:R-:W-:Y:S01]  /*198d0*/  SHF.R.U32.HI R3, RZ, UR8, R2 ;  /* 0x00000008ff037c19 */ /* 0x000fe20008011602 */
[----:B------:R-:W-:-:S03]  /*198e0*/  ULDC UR8, c[0x0][0x758] ;  /* 0x0001d60000087ab9 */ /* 0x000fc60000000800 */
[--C-:B------:R-:W-:Y:S02]  /*198f0*/  SHF.R.U64 R13, R12, UR8, R3.reuse ;  /* 0x000000080c0d7c19 */ /* 0x100fe40008001203 */
[----:B------:R-:W-:-:S03]  /*19900*/  SHF.R.U32.HI R14, RZ, UR8, R3 ;  /* 0x00000008ff0e7c19 */ /* 0x000fc60008011603 */
[----:B------:R-:W-:Y:S01]  /*19910*/  IMAD.MOV.U32 R2, RZ, RZ, R13 ;  /* 0x000000ffff027224 */ /* 0x000fe200078e000d */
        /* <DEDUP_REMOVED lines=12> */
.L_x_427:
[----:B------:R-:W-:Y:S01]  /*199e0*/  ULDC UR8, c[0x0][0x748] ;  /* 0x0001d20000087ab9 */ /* 0x000fe20000000800 */
[----:B------:R-:W-:Y:S01]  /*199f0*/  LOP3.LUT R12, R12, UR7, RZ, 0xc0, !PT ;  /* 0x000000070c0c7c12 */ /* 0x000fe2000f8ec0ff */
[----:B------:R-:W-:Y:S01]  /*19a00*/  IMAD.MOV.U32 R4, RZ, RZ, 0x1 ;  /* 0x00000001ff047424 */ /* 0x000fe200078e00ff */
[----:B------:R-:W-:Y:S01]  /*19a10*/  SHF.R.U64 R3, R2, UR8, R3 ;  /* 0x0000000802037c19 */ /* 0x000fe20008001203 */
[----:B------:R-:W-:-:S04]  /*19a20*/  ULDC UR8, c[0x0][0x738] ;  /* 0x0001ce0000087ab9 */ /* 0x000fc80000000800 */
[----:B------:R-:W-:Y:S02]  /*19a30*/  IMAD.MOV R2, RZ, RZ, -R3 ;  /* 0x000000ffff027224 */ /* 0x000fe400078e0a03 */
[----:B------:R-:W-:Y:S02]  /*19a40*/  IMAD R5, R3, UR5, R12 ;  /* 0x0000000503057c24 */ /* 0x000fe4000f8e020c */
[----:B------:R-:W-:Y:S01]  /*19a50*/  IMAD R13, R2, UR8, R13 ;  /* 0x00000008020d7c24 */ /* 0x000fe2000f8e020d */
[----:B------:R-:W-:Y:S01]  /*19a60*/  ULDC UR8, c[0x0][0x710] ;  /* 0x0001c40000087ab9 */ /* 0x000fe20000000800 */
[----:B------:R-:W-:Y:S01]  /*19a70*/  LOP3.LUT R2, R11, UR4, RZ, 0xc0, !PT ;  /* 0x000000040b027c12 */ /* 0x000fe2000f8ec0ff */
[----:B------:R-:W-:Y:S01]  /*19a80*/  IMAD R8, R5, UR8, R8 ;  /* 0x0000000805087c24 */ /* 0x000fe2000f8e0208 */
[----:B------:R-:W-:-:S03]  /*19a90*/  ULDC UR8, c[0x0][0x700] ;  /* 0x0001c00000087ab9 */ /* 0x000fc60000000800 */
[----:B------:R-:W-:-:S05]  /*19aa0*/  IMAD R13, R13, UR8, R2 ;  /* 0x000000080d0d7c24 */ /* 0x000fca000f8e0202 */
[----:B------:R-:W-:Y:S02]  /*19ab0*/  SEL R2, R13, R8, !P2 ;  /* 0x000000080d027207 */ /* 0x000fe40005000000 */
[----:B------:R-:W-:-:S07]  /*19ac0*/  SEL R3, R8, R13, !P2 ;  /* 0x0000000d08037207 */ /* 0x000fce0005000000 */
.L_x_425:
[----:B------:R-:W-:Y:S05]  /*19ad0*/  BSYNC B1 ;  /* 0x0000000000017941 */ /* 0x000fea0003800000 */
.L_x_424:
[----:B------:R-:W-:-:S13]  /*19ae0*/  LOP3.LUT P0, RZ, R4, 0xff, RZ, 0xc0, !PT ;  /* 0x000000ff04ff7812 */ /* 0x000fda000780c0ff */
[----:B------:R-:W-:Y:S05]  /*19af0*/  @P0 BRA `(.L_x_428) ;  /* 0xfffffff000e80947 */ /* 0x000fea000383ffff */
[----:B------:R-:W-:Y:S05]  /*19b00*/  BSYNC B0 ;  /* 0x0000000000007941 */ /* 0x000fea0003800000 */
.L_x_417:
[----:B------:R-:W-:-:S03]  /*19b10*/  UMOV UR8, 0xffffffff ;  /* 0xffffffff00087882 */ /* 0x000fc60000000000 */
[----:B------:R-:W-:Y:S05]  /*19b20*/  BRA.DIV UR8, `(.L_x_429) ;  /* 0x0000000608087947 */ /* 0x000fea000b800000 */
[----:B------:R-:W-:-:S13]  /*19b30*/  ELECT P0, URZ, PT ;  /* 0x00000000003f782f */ /* 0x000fda0003800000 */
.L_x_443:
[----:B------:R-:W-:Y:S04]  /*19b40*/  BSSY B0, `(.L_x_430) ;  /* 0x000002c000007945 */ /* 0x000fe80003800000 */
[----:B------:R-:W-:Y:S05]  /*19b50*/  @!P0 BRA `(.L_x_431) ;  /* 0x0000000000a88947 */ /* 0x000fea0003800000 */
[----:B------:R-:W-:-:S04]  /*19b60*/  ULOP3.LUT UR8, UR6, 0x2, URZ, 0xfc, !UPT ;  /* 0x0000000206087892 */ /* 0x000fc8000f8efc3f */
[----:B------:R-:W-:-:S06]  /*19b70*/  UISETP.NE.AND UP0, UPT, UR8, 0x3, UPT ;  /* 0x000000030800788c */ /* 0x000fcc000bf05270 */
[----:B------:R-:W-:-:S13]  /*19b80*/  PLOP3.LUT P0, PT, PT, PT, UP0, 0x80, 0x0 ;  /* 0x000000000000781c */ /* 0x000fda0003f0f008 */
[----:B------:R-:W-:Y:S05]  /*19b90*/  @!P0 BRA `(.L_x_432) ;  /* 0x0000000000048947 */ /* 0x000fea0003800000 */
[----:B------:R-:W-:Y:S01]  /*19ba0*/  BPT.TRAP 0x1 ;  /* 0x000000040000795c */ /* 0x000fe20000300000 */
.L_x_432:
[----:B------:R-:W0:Y:S01]  /*19bb0*/  S2R R3, SR_CgaCtaId ;  /* 0x0000000000037919 */ /* 0x000e220000008800 */
[----:B------:R-:W-:-:S04]  /*19bc0*/  MOV R2, 0x400 ;  /* 0x0000040000027802 */ /* 0x000fc80000000f00 */
[----:B0-----:R-:W-:Y:S02]  /*19bd0*/  LEA R3, R3, R2, 0x18 ;  /* 0x0000000203037211 */ /* 0x001fe400078ec0ff */
[----:B------:R-:W-:Y:S02]  /*19be0*/  SHF.L.U32 R2, R0, 0x1f, RZ ;  /* 0x0000001f00027819 */ /* 0x000fe400000006ff */
[----:B------:R-:W-:-:S05]  /*19bf0*/  IADD3 R3, R3, 0x20, RZ ;  /* 0x0000002003037810 */ /* 0x000fca0007ffe0ff */
[----:B------:R-:W-:-:S04]  /*19c00*/  IMAD R5, R6, 0x8, R3 ;  /* 0x0000000806057824 */ /* 0x000fc800078e0203 */
[----:B------:R-:W0:Y:S02]  /*19c10*/  SYNCS.PHASECHK.TRANS64.TRYWAIT P0, [R5+URZ], R2 ;  /* 0x00000002050075a7 */ /* 0x000e24000800017f */
[----:B0-----:R-:W-:Y:S05]  /*19c20*/  @!P0 BRA `(.L_x_433) ;  /* 0x0000000000e88947 */ /* 0x001fea0003800000 */
.L_x_444:
[----:B------:R-:W-:-:S05]  /*19c30*/  VIADD R6, R6, 0x1 ;  /* 0x0000000106067836 */ /* 0x000fca0000000000 */
[----:B------:R-:W-:-:S04]  /*19c40*/  ISETP.NE.AND P0, PT, R6, 0x4, PT ;  /* 0x000000040600780c */ /* 0x000fc80003f05270 */
[----:B0-----:R-:W-:Y:S02]  /*19c50*/  SEL R5, RZ, 0x1, P0 ;  /* 0x00000001ff057807 */ /* 0x001fe40000000000 */
[----:B------:R-:W-:Y:S02]  /*19c60*/  SEL R6, R6, RZ, P0 ;  /* 0x000000ff06067207 */ /* 0x000fe40000000000 */
[----:B------:R-:W-:Y:S02]  /*19c70*/  LOP3.LUT R5, R0, R5, RZ, 0x3c, !PT ;  /* 0x0000000500057212 */ /* 0x000fe400078e3cff */
[----:B------:R-:W-:Y:S02]  /*19c80*/  LEA R7, R6, R3, 0x3 ;  /* 0x0000000306077211 */ /* 0x000fe400078e18ff */
[----:B------:R-:W-:-:S04]  /*19c90*/  SHF.L.U32 R0, R5, 0x1f, RZ ;  /* 0x0000001f05007819 */ /* 0x000fc800000006ff */
[----:B------:R-:W0:Y:S02]  /*19ca0*/  SYNCS.PHASECHK.TRANS64.TRYWAIT P0, [R7+URZ], R0 ;  /* 0x00000000070075a7 */ /* 0x000e24000800017f */
[----:B0-----:R-:W-:Y:S05]  /*19cb0*/  @!P0 BRA `(.L_x_434) ;  /* 0x0000000000d88947 */ /* 0x001fea0003800000 */
.L_x_445:
[----:B0-----:R-:W-:-:S05]  /*19cc0*/  VIADD R0, R6, 0x1 ;  /* 0x0000000106007836 */ /* 0x001fca0000000000 */
[----:B------:R-:W-:-:S04]  /*19cd0*/  ISETP.NE.AND P0, PT, R0, 0x4, PT ;  /* 0x000000040000780c */ /* 0x000fc80003f05270 */
[----:B------:R-:W-:Y:S02]  /*19ce0*/  SEL R2, RZ, 0x1, P0 ;  /* 0x00000001ff027807 */ /* 0x000fe40000000000 */
[----:B------:R-:W-:Y:S02]  /*19cf0*/  SEL R4, R0, RZ, P0 ;  /* 0x000000ff00047207 */ /* 0x000fe40000000000 */
[----:B------:R-:W-:-:S03]  /*19d00*/  LOP3.LUT R5, R5, R2, RZ, 0x3c, !PT ;  /* 0x0000000205057212 */ /* 0x000fc600078e3cff */
[----:B------:R-:W-:Y:S01]  /*19d10*/  IMAD R7, R4, 0x8, R3 ;  /* 0x0000000804077824 */ /* 0x000fe200078e0203 */
[----:B------:R-:W-:-:S04]  /*19d20*/  SHF.L.U32 R0, R5, 0x1f, RZ ;  /* 0x0000001f05007819 */ /* 0x000fc800000006ff */
[----:B------:R-:W0:Y:S02]  /*19d30*/  SYNCS.PHASECHK.TRANS64.TRYWAIT P0, [R7+URZ], R0 ;  /* 0x00000000070075a7 */ /* 0x000e24000800017f */
[----:B0-----:R-:W-:Y:S05]  /*19d40*/  @!P0 BRA `(.L_x_435) ;  /* 0x0000000000c88947 */ /* 0x001fea0003800000 */
.L_x_446:
[----:B0-----:R-:W-:-:S04]  /*19d50*/  IADD3 R0, R4, 0x1, RZ ;  /* 0x0000000104007810 */ /* 0x001fc80007ffe0ff */
[----:B------:R-:W-:-:S04]  /*19d60*/  ISETP.NE.AND P0, PT, R0, 0x4, PT ;  /* 0x000000040000780c */ /* 0x000fc80003f05270 */
[----:B------:R-:W-:Y:S02]  /*19d70*/  SEL R2, RZ, 0x1, P0 ;  /* 0x00000001ff027807 */ /* 0x000fe40000000000 */
[----:B------:R-:W-:Y:S02]  /*19d80*/  SEL R0, R0, RZ, P0 ;  /* 0x000000ff00007207 */ /* 0x000fe40000000000 */
[----:B------:R-:W-:-:S03]  /*19d90*/  LOP3.LUT R2, R5, R2, RZ, 0x3c, !PT ;  /* 0x0000000205027212 */ /* 0x000fc600078e3cff */
[----:B------:R-:W-:Y:S01]  /*19da0*/  IMAD R3, R0, 0x8, R3 ;  /* 0x0000000800037824 */ /* 0x000fe200078e0203 */
[----:B------:R-:W-:-:S07]  /*19db0*/  SHF.L.U32 R0, R2, 0x1f, RZ ;  /* 0x0000001f02007819 */ /* 0x000fce00000006ff */
.L_x_436:
[----:B0-----:R0:W1:Y:S02]  /*19dc0*/  SYNCS.PHASECHK.TRANS64.TRYWAIT P0, [R3+URZ], R0 ;  /* 0x00000000030075a7 */ /* 0x001064000800017f */
[----:B-1----:R-:W-:Y:S05]  /*19dd0*/  @!P0 NANOSLEEP.SYNCS 0x989680 ;  /* 0x009896800000895d */ /* 0x002fea0003900000 */
[----:B------:R-:W1:Y:S02]  /*19de0*/  @!P0 SYNCS.PHASECHK.TRANS64 P0, [R3+URZ], R0 ;  /* 0x00000000030085a7 */ /* 0x000e64000800007f */
[----:B-1----:R-:W-:Y:S05]  /*19df0*/  @!P0 BRA `(.L_x_436) ;  /* 0xfffffffc00f08947 */ /* 0x002fea000383ffff */
.L_x_431:
[----:B------:R-:W-:Y:S05]  /*19e00*/  BSYNC B0 ;  /* 0x0000000000007941 */ /* 0x000fea0003800000 */
.L_x_430:
[----:B------:R-:W-:Y:S05]  /*19e10*/  EXIT ;  /* 0x000000000000794d */ /* 0x000fea0003800000 */
.L_x_21:
[----:B---3--:R-:W-:-:S04]  /*19e20*/  IMAD.U32 R3, RZ, RZ, UR12 ;  /* 0x0000000cff037e24 */ /* 0x008fc8000f8e00ff */
[----:B------:R3:W4:Y:S03]  /*19e30*/  SYNCS.PHASECHK.TRANS64.TRYWAIT P0, [R3+URZ], R0 ;  /* 0x00000000030075a7 */ /* 0x000726000800017f */
[----:B----4-:R-:W-:Y:S05]  /*19e40*/  @!P0 NANOSLEEP.SYNCS 0x989680 ;  /* 0x009896800000895d */ /* 0x010fea0003900000 */
[----:B------:R-:W4:Y:S02]  /*19e50*/  @!P0 SYNCS.PHASECHK.TRANS64 P0, [R3+URZ], R0 ;  /* 0x00000000030085a7 */ /* 0x000f24000800007f */
[----:B----4-:R-:W-:Y:S05]  /*19e60*/  @!P0 BRA `(.L_x_21) ;  /* 0xfffffffc00ec8947 */ /* 0x010fea000383ffff */
[----:B------:R-:W-:Y:S05]  /*19e70*/  BRA `(.L_x_20) ;  /* 0xfffffe8000e87947 */ /* 0x000fea000383ffff */
.L_x_418:
[----:B------:R-:W-:Y:S01]  /*19e80*/  BSSY B1, `(.L_x_437) ;  /* 0x0000006000017945 */ /* 0x000fe20003800000 */
[----:B------:R-:W-:-:S07]  /*19e90*/  MOV R4, 0xffffffff ;  /* 0xffffffff00047802 */ /* 0x000fce0000000f00 */
[----:B------:R-:W-:Y:S05]  /*19ea0*/  WARPSYNC.COLLECTIVE R4, `(.L_x_438) ;  /* 0x00000000040c7348 */ /* 0x000fea0003c00000 */
[----:B------:R-:W-:Y:S02]  /*19eb0*/  ELECT P0, UR62, PT ;  /* 0x00000000003e782f */ /* 0x000fe40003800000 */
[----:B------:R-:W-:Y:S01]  /*19ec0*/  MOV R4, UR62 ;  /* 0x0000003e00047c02 */ /* 0x000fe20008000f00 */
[----:B------:R-:W-:Y:S10]  /*19ed0*/  ENDCOLLECTIVE ;  /* 0x000000000000791b */ /* 0x000ff40003800000 */
.L_x_438:
[----:B------:R-:W-:Y:S05]  /*19ee0*/  BSYNC B1 ;  /* 0x0000000000017941 */ /* 0x000fea0003800000 */
.L_x_437:
[----:B------:R-:W-:Y:S05]  /*19ef0*/  BRA `(.L_x_439) ;  /* 0xffffffec00f47947 */ /* 0x000fea000383ffff */
.L_x_421:
[----:B0-----:R0:W1:Y:S02]  /*19f00*/  SYNCS.PHASECHK.TRANS64.TRYWAIT P0, [R11+URZ+0x20], R18 ;  /* 0x000020120b0075a7 */ /* 0x001064000800017f */
[----:B-1----:R-:W-:Y:S05]  /*19f10*/  @!P0 NANOSLEEP.SYNCS 0x989680 ;  /* 0x009896800000895d */ /* 0x002fea0003900000 */
[----:B------:R-:W1:Y:S02]  /*19f20*/  @!P0 SYNCS.PHASECHK.TRANS64 P0, [R11+URZ+0x20], R18 ;  /* 0x000020120b0085a7 */ /* 0x000e64000800007f */
[----:B-1----:R-:W-:Y:S05]  /*19f30*/  @!P0 BRA `(.L_x_421) ;  /* 0xfffffffc00f08947 */ /* 0x002fea000383ffff */
[----:B------:R-:W-:Y:S05]  /*19f40*/  BRA `(.L_x_440) ;  /* 0xfffffff0002c7947 */ /* 0x000fea000383ffff */
.L_x_429:
[----:B------:R-:W-:Y:S01]  /*19f50*/  BSSY B0, `(.L_x_441) ;  /* 0x0000006000007945 */ /* 0x000fe20003800000 */
[----:B------:R-:W-:-:S07]  /*19f60*/  IMAD.MOV.U32 R4, RZ, RZ, -0x1 ;  /* 0xffffffffff047424 */ /* 0x000fce00078e00ff */
[----:B------:R-:W-:Y:S05]  /*19f70*/  WARPSYNC.COLLECTIVE R4, `(.L_x_442) ;  /* 0x00000000040c7348 */ /* 0x000fea0003c00000 */
[----:B------:R-:W-:Y:S02]  /*19f80*/  ELECT P0, UR62, PT ;  /* 0x00000000003e782f */ /* 0x000fe40003800000 */
[----:B------:R-:W-:Y:S01]  /*19f90*/  MOV R4, UR62 ;  /* 0x0000003e00047c02 */ /* 0x000fe20008000f00 */
[----:B------:R-:W-:Y:S10]  /*19fa0*/  ENDCOLLECTIVE ;  /* 0x000000000000791b */ /* 0x000ff40003800000 */
.L_x_442:
[----:B------:R-:W-:Y:S05]  /*19fb0*/  BSYNC B0 ;  /* 0x0000000000007941 */ /* 0x000fea0003800000 */
.L_x_441:
[----:B------:R-:W-:Y:S05]  /*19fc0*/  BRA `(.L_x_443) ;  /* 0xfffffff800dc7947 */ /* 0x000fea000383ffff */
.L_x_433:
[----:B0-----:R0:W1:Y:S02]  /*19fd0*/  SYNCS.PHASECHK.TRANS64.TRYWAIT P0, [R5+URZ], R2 ;  /* 0x00000002050075a7 */ /* 0x001064000800017f */
[----:B-1----:R-:W-:Y:S05]  /*19fe0*/  @!P0 NANOSLEEP.SYNCS 0x989680 ;  /* 0x009896800000895d */ /* 0x002fea0003900000 */
[----:B------:R-:W1:Y:S02]  /*19ff0*/  @!P0 SYNCS.PHASECHK.TRANS64 P0, [R5+URZ], R2 ;  /* 0x00000002050085a7 */ /* 0x000e64000800007f */
[----:B-1----:R-:W-:Y:S05]  /*1a000*/  @!P0 BRA `(.L_x_433) ;  /* 0xfffffffc00f08947 */ /* 0x002fea000383ffff */
[----:B------:R-:W-:Y:S05]  /*1a010*/  BRA `(.L_x_444) ;  /* 0xfffffffc00047947 */ /* 0x000fea000383ffff */
.L_x_434:
[----:B0-----:R0:W1:Y:S02]  /*1a020*/  SYNCS.PHASECHK.TRANS64.TRYWAIT P0, [R7+URZ], R0 ;  /* 0x00000000070075a7 */ /* 0x001064000800017f */
[----:B-1----:R-:W-:Y:S05]  /*1a030*/  @!P0 NANOSLEEP.SYNCS 0x989680 ;  /* 0x009896800000895d */ /* 0x002fea0003900000 */
[----:B------:R-:W1:Y:S02]  /*1a040*/  @!P0 SYNCS.PHASECHK.TRANS64 P0, [R7+URZ], R0 ;  /* 0x00000000070085a7 */ /* 0x000e64000800007f */
[----:B-1----:R-:W-:Y:S05]  /*1a050*/  @!P0 BRA `(.L_x_434) ;  /* 0xfffffffc00f08947 */ /* 0x002fea000383ffff */
[----:B------:R-:W-:Y:S05]  /*1a060*/  BRA `(.L_x_445) ;  /* 0xfffffffc00147947 */ /* 0x000fea000383ffff */
.L_x_435:
[----:B0-----:R0:W1:Y:S02]  /*1a070*/  SYNCS.PHASECHK.TRANS64.TRYWAIT P0, [R7+URZ], R0 ;  /* 0x00000000070075a7 */ /* 0x001064000800017f */
[----:B-1----:R-:W-:Y:S05]  /*1a080*/  @!P0 NANOSLEEP.SYNCS 0x989680 ;  /* 0x009896800000895d */ /* 0x002fea0003900000 */
[----:B------:R-:W1:Y:S02]  /*1a090*/  @!P0 SYNCS.PHASECHK.TRANS64 P0, [R7+URZ], R0 ;  /* 0x00000000070085a7 */ /* 0x000e64000800007f */
[----:B-1----:R-:W-:Y:S05]  /*1a0a0*/  @!P0 BRA `(.L_x_435) ;  /* 0xfffffffc00f08947 */ /* 0x002fea000383ffff */
[----:B------:R-:W-:Y:S05]  /*1a0b0*/  BRA `(.L_x_446) ;  /* 0xfffffffc00247947 */ /* 0x000fea000383ffff */
.L_x_447:
[----:B------:R-:W-:-:S00]  /*1a0c0*/  BRA `(.L_x_447) ;  /* 0xfffffffc00fc7947 */ /* 0x000fc0000383ffff */
[----:B------:R-:W-:-:S00]  /*1a0d0*/  NOP ;  /* 0x0000000000007918 */ /* 0x000fc00000000000 */
        /* <DEDUP_REMOVED lines=10> */
.L_x_448:


//--------------------- .nv.shared._ZN7cutlass13device_kernelINS_4gemm6kernel13GemmUniversalIN4cute5tupleIJiiiiEEENS1_10collective13CollectiveMmaINS1_40MainloopSm90TmaGmmaWarpSpecializedSparseILi4ENS5_IJNS4_1CILi2EEENSA_ILi1EEESC_EEENS1_35KernelTmaWarpSpecializedCooperativeEEENS5_IJNSA_ILi256EEESG_NSA_ILi128EEEEEEaNS5_IJNS4_6LayoutINS5_IJiNS5_IJSB_iEEEiEEENS5_IJlNS5_IJSC_SB_EEElEEEEENSJ_INS5_IJNS5_IJNSA_ILi64EEEiEEENS5_IJSH_iEEEiEEENS5_IJNS5_IJSH_NSA_ILi8192EEEEEENS5_IJSC_lEEElEEEEEEEEaNS5_IJlSC_lEEENS4_8TiledMMAINS4_8MMA_AtomIJNS4_4SM904GMMA6SPARSE28GMMA_64x256x64_S32S8S8_SS_TNILNS13_9SparseSelE0EEEEEENSJ_ISD_NS5_IJSC_NSA_ILi0EEES19_EEEEENS5_IJNS4_10UnderscoreES1C_S1C_EEEEENS4_13SM90_TMA_LOADENS4_14ComposedLayoutINS4_7SwizzleILi2ELi4ELi3EEENS4_25smem_sparse_ptr_flag_bitsILi2ELi8EEENSJ_INS5_IJNS5_IJSC_NSA_ILi8EEEEEENS5_IJSB_SP_EEEEEENS5_IJNS5_IJS19_SH_EEESM_EEEEEEEvNS4_8identityENS4_23SM90_TMA_LOAD_MULTICASTENS1G_INS1H_ILi3ELi4ELi3EEENS4_18smem_ptr_flag_bitsILi8EEENSJ_INS5_IJS1L_SH_EEENS5_IJSH_SC_EEEEEEEvS1T_EENS_8epilogue10collective6detail29Sm90TmaWarpSpecializedAdapterINS24_15DefaultEpilogueIiNS5_IJSC_llEEES28_NS23_6thread17LinearCombinationIiLi1EiiLNS29_9ScaleType4KindE0ELNS_15FloatRoundStyleE2EiEENS1_15EpilogueDefaultEEEEEvvEEEEvNT_6ParamsE --------------------------
	.section	.nv.shared._ZN7cutlass13device_kernelINS_4gemm6kernel13GemmUniversalIN4cute5tupleIJiiiiEEENS1_10collective13CollectiveMmaINS1_40MainloopSm90TmaGmmaWarpSpecializedSparseILi4ENS5_IJNS4_1CILi2EEENSA_ILi1EEESC_EEENS1_35KernelTmaWarpSpecializedCooperativeEEENS5_IJNSA_ILi256EEESG_NSA_ILi128EEEEEEaNS5_IJNS4_6LayoutINS5_IJiNS5_IJSB_iEEEiEEENS5_IJlNS5_IJSC_SB_EEElEEEEENSJ_INS5_IJNS5_IJNSA_ILi64EEEiEEENS5_IJSH_iEEEiEEENS5_IJNS5_IJSH_NSA_ILi8192EEEEEENS5_IJSC_lEEElEEEEEEEEaNS5_IJlSC_lEEENS4_8TiledMMAINS4_8MMA_AtomIJNS4_4SM904GMMA6SPARSE28GMMA_64x256x64_S32S8S8_SS_TNILNS13_9SparseSelE0EEEEEENSJ_ISD_NS5_IJSC_NSA_ILi0EEES19_EEEEENS5_IJNS4_10UnderscoreES1C_S1C_EEEEENS4_13SM90_TMA_LOADENS4_14ComposedLayoutINS4_7SwizzleILi2ELi4ELi3EEENS4_25smem_sparse_ptr_flag_bitsILi2ELi8EEENSJ_INS5_IJNS5_IJSC_NSA_ILi8EEEEEENS5_IJSB_SP_EEEEEENS5_IJNS5_IJS19_SH_EEESM_EEEEEEEvNS4_8identityENS4_23SM90_TMA_LOAD_MULTICASTENS1G_INS1H_ILi3ELi4ELi3EEENS4_18smem_ptr_flag_bitsILi8EEENSJ_INS5_IJS1L_SH_EEENS5_IJSH_SC_EEEEEEEvS1T_EENS_8epilogue10collective6detail29Sm90TmaWarpSpecializedAdapterINS24_15DefaultEpilogueIiNS5_IJSC_llEEES28_NS23_6thread17LinearCombinationIiLi1EiiLNS29_9ScaleType4KindE0ELNS_15FloatRoundStyleE2EiEENS1_15EpilogueDefaultEEEEEvvEEEEvNT_6ParamsE,"aw",@nobits
	.sectionflags	@""
	.align	16
	.zero		1024


//--------------------- .nv.shared.reserved.0     --------------------------
	.section	.nv.shared.reserved.0,"aw",@nobits
	.weak		__nv_reservedSMEM_offset_0_alias
	.size		__nv_reservedSMEM_offset_0_alias, 0, 0
	.other		__nv_reservedSMEM_offset_0_alias,@"STO_CUDA_RESERVED_SHARED STV_DEFAULT"
__nv_reservedSMEM_offset_0_alias:
	.zero		0


//--------------------- .nv.global                --------------------------
	.section	.nv.global,"aw",@nobits
.nv.global:
	.type		_ZN39_INTERNAL_baee9be5_4_k_cu_2f611fe1_27614cute1_E,@object
	.size		_ZN39_INTERNAL_baee9be5_4_k_cu_2f611fe1_27614cute1_E,(_ZN39_INTERNAL_baee9be5_4_k_cu_2f611fe1_27614cuda3std3__45__cpo6cbeginE - _ZN39_INTERNAL_baee9be5_4_k_cu_2f611fe1_27614cute1_E)
_ZN39_INTERNAL_baee9be5_4_k_cu_2f611fe1_27614cute1_E:
	.zero		1
	.type		_ZN39_INTERNAL_baee9be5_4_k_cu_2f611fe1_27614cuda3std3__45__cpo6cbeginE,@object
	.size		_ZN39_INTERNAL_baee9be5_4_k_cu_2f611fe1_27614cuda3std3__45__cpo6cbeginE,(_ZN39_INTERNAL_baee9be5_4_k_cu_2f611fe1_27614cuda3std3__48in_placeE - _ZN39_INTERNAL_baee9be5_4_k_cu_2f611fe1_27614cuda3std3__45__cpo6cbeginE)
_ZN39_INTERNAL_baee9be5_4_k_cu_2f611fe1_27614cuda3std3__45__cpo6cbeginE:
	.zero		1
	.type		_ZN39_INTERNAL_baee9be5_4_k_cu_2f611fe1_27614cuda3std3__48in_placeE,@object
	.size		_ZN39_INTERNAL_baee9be5_4_k_cu_2f611fe1_27614cuda3std3__48in_placeE,(_ZN39_INTERNAL_baee9be5_4_k_cu_2f611fe1_27614cuda3std6ranges3__45__cpo9iter_moveE - _ZN39_INTERNAL_baee9be5_4_k_cu_2f611fe1_27614cuda3std3__48in_placeE)
_ZN39_INTERNAL_baee9be5_4_k_cu_2f611fe1_27614cuda3std3__48in_placeE:
	.zero		1
	.type		_ZN39_INTERNAL_baee9be5_4_k_cu_2f611fe1_27614cuda3std6ranges3__45__cpo9iter_moveE,@object
	.size		_ZN39_INTERNAL_baee9be5_4_k_cu_2f611fe1_27614cuda3std6ranges3__45__cpo9iter_moveE,(_ZN39_INTERNAL_baee9be5_4_k_cu_2f611fe1_27614cuda3std3__45__cpo5beginE - _ZN39_INTERNAL_baee9be5_4_k_cu_2f611fe1_27614cuda3std6ranges3__45__cpo9iter_moveE)
_ZN39_INTERNAL_baee9be5_4_k_cu_2f611fe1_27614cuda3std6ranges3__45__cpo9iter_moveE:
	.zero		1
	.type		_ZN39_INTERNAL_baee9be5_4_k_cu_2f611fe1_27614cuda3std3__45__cpo5beginE,@object
	.size		_ZN39_INTERNAL_baee9be5_4_k_cu_2f611fe1_27614cuda3std3__45__cpo5beginE,(_ZN39_INTERNAL_baee9be5_4_k_cu_2f611fe1_27614cuda3std3__441_GLOBAL__N__baee9be5_4_k_cu_2f611fe1_27616ignoreE - _ZN39_INTERNAL_baee9be5_4_k_cu_2f611fe1_27614cuda3std3__45__cpo5beginE)
_ZN39_INTERNAL_baee9be5_4_k_cu_2f611fe1_27614cuda3std3__45__cpo5beginE:
	.zero		1
	.type		_ZN39_INTERNAL_baee9be5_4_k_cu_2f611fe1_27614cuda3std3__441_GLOBAL__N__baee9be5_4_k_cu_2f611fe1_27616ignoreE,@object
	.size		_ZN39_INTERNAL_baee9be5_4_k_cu_2f611fe1_27614cuda3std3__441_GLOBAL__N__baee9be5_4_k_cu_2f611fe1_27616ignoreE,(_ZN39_INTERNAL_baee9be5_4_k_cu_2f611fe1_27614cute7productE - _ZN39_INTERNAL_baee9be5_4_k_cu_2f611fe1_27614cuda3std3__441_GLOBAL__N__baee9be5_4_k_cu_2f611fe1_27616ignoreE)
_ZN39_INTERNAL_baee9be5_4_k_cu_2f611fe1_27614cuda3std3__441_GLOBAL__N__baee9be5_4_k_cu_2f611fe1_27616ignoreE:
	.zero		1
	.type		_ZN39_INTERNAL_baee9be5_4_k_cu_2f611fe1_27614cute7productE,@object
	.size		_ZN39_INTERNAL_baee9be5_4_k_cu_2f611fe1_27614cute7productE,(_ZN39_INTERNAL_baee9be5_4_k_cu_2f611fe1_27614cuda3std3__45__cpo3endE - _ZN39_INTERNAL_baee9be5_4_k_cu_2f611fe1_27614cute7productE)
_ZN39_INTERNAL_baee9be5_4_k_cu_2f611fe1_27614cute7productE:
	.zero		1
	.type		_ZN39_INTERNAL_baee9be5_4_k_cu_2f611fe1_27614cuda3std3__45__cpo3endE,@object
	.size		_ZN39_INTERNAL_baee9be5_4_k_cu_2f611fe1_27614cuda3std3__45__cpo3endE,(_ZN39_INTERNAL_baee9be5_4_k_cu_2f611fe1_27614cuda3std3__419piecewise_constructE - _ZN39_INTERNAL_baee9be5_4_k_cu_2f611fe1_27614cuda3std3__45__cpo3endE)
_ZN39_INTERNAL_baee9be5_4_k_cu_2f611fe1_27614cuda3std3__45__cpo3endE:
	.zero		1
	.type		_ZN39_INTERNAL_baee9be5_4_k_cu_2f611fe1_27614cuda3std3__419piecewise_constructE,@object
	.size		_ZN39_INTERNAL_baee9be5_4_k_cu_2f611fe1_27614cuda3std3__419piecewise_constructE,(_ZN39_INTERNAL_baee9be5_4_k_cu_2f611fe1_27614cuda3std3__45__cpo4cendE - _ZN39_INTERNAL_baee9be5_4_k_cu_2f611fe1_27614cuda3std3__419piecewise_constructE)
_ZN39_INTERNAL_baee9be5_4_k_cu_2f611fe1_27614cuda3std3__419piecewise_constructE:
	.zero		1
	.type		_ZN39_INTERNAL_baee9be5_4_k_cu_2f611fe1_27614cuda3std3__45__cpo4cendE,@object
	.size		_ZN39_INTERNAL_baee9be5_4_k_cu_2f611fe1_27614cuda3std3__45__cpo4cendE,(_ZN39_INTERNAL_baee9be5_4_k_cu_2f611fe1_27614cuda3std6ranges3__45__cpo4swapE - _ZN39_INTERNAL_baee9be5_4_k_cu_2f611fe1_27614cuda3std3__45__cpo4cendE)
_ZN39_INTERNAL_baee9be5_4_k_cu_2f611fe1_27614cuda3std3__45__cpo4cendE:
	.zero		1
	.type		_ZN39_INTERNAL_baee9be5_4_k_cu_2f611fe1_27614cuda3std6ranges3__45__cpo4swapE,@object
	.size		_ZN39_INTERNAL_baee9be5_4_k_cu_2f611fe1_27614cuda3std6ranges3__45__cpo4swapE,(.L_7 - _ZN39_INTERNAL_baee9be5_4_k_cu_2f611fe1_27614cuda3std6ranges3__45__cpo4swapE)
_ZN39_INTERNAL_baee9be5_4_k_cu_2f611fe1_27614cuda3std6ranges3__45__cpo4swapE:
	.zero		1
.L_7:


//--------------------- .nv.constant0._ZN7cutlass13device_kernelINS_4gemm6kernel13GemmUniversalIN4cute5tupleIJiiiiEEENS1_10collective13CollectiveMmaINS1_40MainloopSm90TmaGmmaWarpSpecializedSparseILi4ENS5_IJNS4_1CILi2EEENSA_ILi1EEESC_EEENS1_35KernelTmaWarpSpecializedCooperativeEEENS5_IJNSA_ILi256EEESG_NSA_ILi128EEEEEEaNS5_IJNS4_6LayoutINS5_IJiNS5_IJSB_iEEEiEEENS5_IJlNS5_IJSC_SB_EEElEEEEENSJ_INS5_IJNS5_IJNSA_ILi64EEEiEEENS5_IJSH_iEEEiEEENS5_IJNS5_IJSH_NSA_ILi8192EEEEEENS5_IJSC_lEEElEEEEEEEEaNS5_IJlSC_lEEENS4_8TiledMMAINS4_8MMA_AtomIJNS4_4SM904GMMA6SPARSE28GMMA_64x256x64_S32S8S8_SS_TNILNS13_9SparseSelE0EEEEEENSJ_ISD_NS5_IJSC_NSA_ILi0EEES19_EEEEENS5_IJNS4_10UnderscoreES1C_S1C_EEEEENS4_13SM90_TMA_LOADENS4_14ComposedLayoutINS4_7SwizzleILi2ELi4ELi3EEENS4_25smem_sparse_ptr_flag_bitsILi2ELi8EEENSJ_INS5_IJNS5_IJSC_NSA_ILi8EEEEEENS5_IJSB_SP_EEEEEENS5_IJNS5_IJS19_SH_EEESM_EEEEEEEvNS4_8identityENS4_23SM90_TMA_LOAD_MULTICASTENS1G_INS1H_ILi3ELi4ELi3EEENS4_18smem_ptr_flag_bitsILi8EEENSJ_INS5_IJS1L_SH_EEENS5_IJSH_SC_EEEEEEEvS1T_EENS_8epilogue10collective6detail29Sm90TmaWarpSpecializedAdapterINS24_15DefaultEpilogueIiNS5_IJSC_llEEES28_NS23_6thread17LinearCombinationIiLi1EiiLNS29_9ScaleType4KindE0ELNS_15FloatRoundStyleE2EiEENS1_15EpilogueDefaultEEEEEvvEEEEvNT_6ParamsE --------------------------
	.section	.nv.constant0._ZN7cutlass13device_kernelINS_4gemm6kernel13GemmUniversalIN4cute5tupleIJiiiiEEENS1_10collective13CollectiveMmaINS1_40MainloopSm90TmaGmmaWarpSpecializedSparseILi4ENS5_IJNS4_1CILi2EEENSA_ILi1EEESC_EEENS1_35KernelTmaWarpSpecializedCooperativeEEENS5_IJNSA_ILi256EEESG_NSA_ILi128EEEEEEaNS5_IJNS4_6LayoutINS5_IJiNS5_IJSB_iEEEiEEENS5_IJlNS5_IJSC_SB_EEElEEEEENSJ_INS5_IJNS5_IJNSA_ILi64EEEiEEENS5_IJSH_iEEEiEEENS5_IJNS5_IJSH_NSA_ILi8192EEEEEENS5_IJSC_lEEElEEEEEEEEaNS5_IJlSC_lEEENS4_8TiledMMAINS4_8MMA_AtomIJNS4_4SM904GMMA6SPARSE28GMMA_64x256x64_S32S8S8_SS_TNILNS13_9SparseSelE0EEEEEENSJ_ISD_NS5_IJSC_NSA_ILi0EEES19_EEEEENS5_IJNS4_10UnderscoreES1C_S1C_EEEEENS4_13SM90_TMA_LOADENS4_14ComposedLayoutINS4_7SwizzleILi2ELi4ELi3EEENS4_25smem_sparse_ptr_flag_bitsILi2ELi8EEENSJ_INS5_IJNS5_IJSC_NSA_ILi8EEEEEENS5_IJSB_SP_EEEEEENS5_IJNS5_IJS19_SH_EEESM_EEEEEEEvNS4_8identityENS4_23SM90_TMA_LOAD_MULTICASTENS1G_INS1H_ILi3ELi4ELi3EEENS4_18smem_ptr_flag_bitsILi8EEENSJ_INS5_IJS1L_SH_EEENS5_IJSH_SC_EEEEEEEvS1T_EENS_8epilogue10collective6detail29Sm90TmaWarpSpecializedAdapterINS24_15DefaultEpilogueIiNS5_IJSC_llEEES28_NS23_6thread17LinearCombinationIiLi1EiiLNS29_9ScaleType4KindE0ELNS_15FloatRoundStyleE2EiEENS1_15EpilogueDefaultEEEEEvvEEEEvNT_6ParamsE,"a",@progbits
	.sectionflags	@""
	.align	4
.nv.constant0._ZN7cutlass13device_kernelINS_4gemm6kernel13GemmUniversalIN4cute5tupleIJiiiiEEENS1_10collective13CollectiveMmaINS1_40MainloopSm90TmaGmmaWarpSpecializedSparseILi4ENS5_IJNS4_1CILi2EEENSA_ILi1EEESC_EEENS1_35KernelTmaWarpSpecializedCooperativeEEENS5_IJNSA_ILi256EEESG_NSA_ILi128EEEEEEaNS5_IJNS4_6LayoutINS5_IJiNS5_IJSB_iEEEiEEENS5_IJlNS5_IJSC_SB_EEElEEEEENSJ_INS5_IJNS5_IJNSA_ILi64EEEiEEENS5_IJSH_iEEEiEEENS5_IJNS5_IJSH_NSA_ILi8192EEEEEENS5_IJSC_lEEElEEEEEEEEaNS5_IJlSC_lEEENS4_8TiledMMAINS4_8MMA_AtomIJNS4_4SM904GMMA6SPARSE28GMMA_64x256x64_S32S8S8_SS_TNILNS13_9SparseSelE0EEEEEENSJ_ISD_NS5_IJSC_NSA_ILi0EEES19_EEEEENS5_IJNS4_10UnderscoreES1C_S1C_EEEEENS4_13SM90_TMA_LOADENS4_14ComposedLayoutINS4_7SwizzleILi2ELi4ELi3EEENS4_25smem_sparse_ptr_flag_bitsILi2ELi8EEENSJ_INS5_IJNS5_IJSC_NSA_ILi8EEEEEENS5_IJSB_SP_EEEEEENS5_IJNS5_IJS19_SH_EEESM_EEEEEEEvNS4_8identityENS4_23SM90_TMA_LOAD_MULTICASTENS1G_INS1H_ILi3ELi4ELi3EEENS4_18smem_ptr_flag_bitsILi8EEENSJ_INS5_IJS1L_SH_EEENS5_IJSH_SC_EEEEEEEvS1T_EENS_8epilogue10collective6detail29Sm90TmaWarpSpecializedAdapterINS24_15DefaultEpilogueIiNS5_IJSC_llEEES28_NS23_6thread17LinearCombinationIiLi1EiiLNS29_9ScaleType4KindE0ELNS_15FloatRoundStyleE2EiEENS1_15EpilogueDefaultEEEEEvvEEEEvNT_6ParamsE:
	.zero		1920


//--------------------- SYMBOLS --------------------------

	.type		.nv.reservedSmem.offset0,@object
	.size		.nv.reservedSmem.offset0,0x4
